//
// Generated by NVIDIA NVVM Compiler
//
// Compiler Build ID: CL-36424714
// Cuda compilation tools, release 13.0, V13.0.88
// Based on NVVM 20.0.0
//

.version 9.0
.target sm_100
.address_size 64

	// .globl	_Z16reduction_KerneliPfS_
// _ZZN3cub18CUB_300001_SM_10006detail6reduce28DeviceReduceSingleTileKernelINS2_10policy_hubIfjN4cuda3std3__44plusIfEEE10Policy1000EN6thrust24THRUST_300001_SM_1000_NS10device_ptrIfEEPfjS9_ffNS7_10__identityEEEvT0_T1_T2_T3_T4_T6_E12temp_storage has been demoted
// _ZZN3cub18CUB_300001_SM_10006detail6reduce18DeviceReduceKernelINS2_10policy_hubIfjN4cuda3std3__44plusIfEEE10Policy1000EN6thrust24THRUST_300001_SM_1000_NS10device_ptrIfEEjS9_fNS7_10__identityEEEvT0_PT3_T1_NS0_13GridEvenShareISK_EET2_T4_E12temp_storage has been demoted
// _ZZN3cub18CUB_300001_SM_10006detail6reduce28DeviceReduceSingleTileKernelINS2_10policy_hubIfjN4cuda3std3__44plusIfEEE10Policy1000EPfSC_iS9_ffNS7_10__identityEEEvT0_T1_T2_T3_T4_T6_E12temp_storage has been demoted
// _ZZN3cub18CUB_300001_SM_10006detail6reduce28DeviceReduceSingleTileKernelINS2_10policy_hubIfyN4cuda3std3__44plusIfEEE10Policy1000EN6thrust24THRUST_300001_SM_1000_NS10device_ptrIfEEPfyS9_ffNS7_10__identityEEEvT0_T1_T2_T3_T4_T6_E12temp_storage has been demoted
// _ZZN3cub18CUB_300001_SM_10006detail6reduce18DeviceReduceKernelINS2_10policy_hubIfyN4cuda3std3__44plusIfEEE10Policy1000EN6thrust24THRUST_300001_SM_1000_NS10device_ptrIfEEyS9_fNS7_10__identityEEEvT0_PT3_T1_NS0_13GridEvenShareISK_EET2_T4_E12temp_storage has been demoted
// _ZZN3cub18CUB_300001_SM_10006detail6reduce28DeviceReduceSingleTileKernelINS2_10policy_hubIfyN4cuda3std3__44plusIfEEE10Policy1000EPfSC_iS9_ffNS7_10__identityEEEvT0_T1_T2_T3_T4_T6_E12temp_storage has been demoted
.global .align 1 .b8 _ZN34_INTERNAL_844b0fbd_4_k_cu_6f68b1fb4cuda3std3__45__cpo5beginE[1];
.global .align 1 .b8 _ZN34_INTERNAL_844b0fbd_4_k_cu_6f68b1fb4cuda3std3__45__cpo3endE[1];
.global .align 1 .b8 _ZN34_INTERNAL_844b0fbd_4_k_cu_6f68b1fb4cuda3std3__45__cpo6cbeginE[1];
.global .align 1 .b8 _ZN34_INTERNAL_844b0fbd_4_k_cu_6f68b1fb4cuda3std3__45__cpo4cendE[1];
.global .align 1 .b8 _ZN34_INTERNAL_844b0fbd_4_k_cu_6f68b1fb4cuda3std3__45__cpo6rbeginE[1];
.global .align 1 .b8 _ZN34_INTERNAL_844b0fbd_4_k_cu_6f68b1fb4cuda3std3__45__cpo4rendE[1];
.global .align 1 .b8 _ZN34_INTERNAL_844b0fbd_4_k_cu_6f68b1fb4cuda3std3__45__cpo7crbeginE[1];
.global .align 1 .b8 _ZN34_INTERNAL_844b0fbd_4_k_cu_6f68b1fb4cuda3std3__45__cpo5crendE[1];
.global .align 1 .b8 _ZN34_INTERNAL_844b0fbd_4_k_cu_6f68b1fb4cuda3std3__436_GLOBAL__N__844b0fbd_4_k_cu_6f68b1fb6ignoreE[1];
.global .align 1 .b8 _ZN34_INTERNAL_844b0fbd_4_k_cu_6f68b1fb4cuda3std3__419piecewise_constructE[1];
.global .align 1 .b8 _ZN34_INTERNAL_844b0fbd_4_k_cu_6f68b1fb4cuda3std3__48in_placeE[1];
.global .align 1 .b8 _ZN34_INTERNAL_844b0fbd_4_k_cu_6f68b1fb4cuda3std3__420unreachable_sentinelE[1];
.global .align 1 .b8 _ZN34_INTERNAL_844b0fbd_4_k_cu_6f68b1fb4cuda3std3__47nulloptE[1];
.global .align 1 .b8 _ZN34_INTERNAL_844b0fbd_4_k_cu_6f68b1fb4cuda3std3__48unexpectE[1];
.global .align 1 .b8 _ZN34_INTERNAL_844b0fbd_4_k_cu_6f68b1fb4cuda3std6ranges3__45__cpo4swapE[1];
.global .align 1 .b8 _ZN34_INTERNAL_844b0fbd_4_k_cu_6f68b1fb4cuda3std6ranges3__45__cpo9iter_moveE[1];
.global .align 1 .b8 _ZN34_INTERNAL_844b0fbd_4_k_cu_6f68b1fb4cuda3std6ranges3__45__cpo5beginE[1];
.global .align 1 .b8 _ZN34_INTERNAL_844b0fbd_4_k_cu_6f68b1fb4cuda3std6ranges3__45__cpo3endE[1];
.global .align 1 .b8 _ZN34_INTERNAL_844b0fbd_4_k_cu_6f68b1fb4cuda3std6ranges3__45__cpo6cbeginE[1];
.global .align 1 .b8 _ZN34_INTERNAL_844b0fbd_4_k_cu_6f68b1fb4cuda3std6ranges3__45__cpo4cendE[1];
.global .align 1 .b8 _ZN34_INTERNAL_844b0fbd_4_k_cu_6f68b1fb4cuda3std6ranges3__45__cpo7advanceE[1];
.global .align 1 .b8 _ZN34_INTERNAL_844b0fbd_4_k_cu_6f68b1fb4cuda3std6ranges3__45__cpo9iter_swapE[1];
.global .align 1 .b8 _ZN34_INTERNAL_844b0fbd_4_k_cu_6f68b1fb4cuda3std6ranges3__45__cpo4nextE[1];
.global .align 1 .b8 _ZN34_INTERNAL_844b0fbd_4_k_cu_6f68b1fb4cuda3std6ranges3__45__cpo4prevE[1];
.global .align 1 .b8 _ZN34_INTERNAL_844b0fbd_4_k_cu_6f68b1fb4cuda3std6ranges3__45__cpo4dataE[1];
.global .align 1 .b8 _ZN34_INTERNAL_844b0fbd_4_k_cu_6f68b1fb4cuda3std6ranges3__45__cpo5cdataE[1];
.global .align 1 .b8 _ZN34_INTERNAL_844b0fbd_4_k_cu_6f68b1fb4cuda3std6ranges3__45__cpo4sizeE[1];
.global .align 1 .b8 _ZN34_INTERNAL_844b0fbd_4_k_cu_6f68b1fb4cuda3std6ranges3__45__cpo5ssizeE[1];
.global .align 1 .b8 _ZN34_INTERNAL_844b0fbd_4_k_cu_6f68b1fb4cuda3std6ranges3__45__cpo8distanceE[1];
.global .align 1 .b8 _ZN34_INTERNAL_844b0fbd_4_k_cu_6f68b1fb6thrust24THRUST_300001_SM_1000_NS8cuda_cub3parE[1];
.global .align 1 .b8 _ZN34_INTERNAL_844b0fbd_4_k_cu_6f68b1fb6thrust24THRUST_300001_SM_1000_NS8cuda_cub10par_nosyncE[1];
.global .align 1 .b8 _ZN34_INTERNAL_844b0fbd_4_k_cu_6f68b1fb6thrust24THRUST_300001_SM_1000_NS6system6detail10sequential3seqE[1];
.global .align 1 .b8 _ZN34_INTERNAL_844b0fbd_4_k_cu_6f68b1fb6thrust24THRUST_300001_SM_1000_NS12placeholders2_1E[1];
.global .align 1 .b8 _ZN34_INTERNAL_844b0fbd_4_k_cu_6f68b1fb6thrust24THRUST_300001_SM_1000_NS12placeholders2_2E[1];
.global .align 1 .b8 _ZN34_INTERNAL_844b0fbd_4_k_cu_6f68b1fb6thrust24THRUST_300001_SM_1000_NS12placeholders2_3E[1];
.global .align 1 .b8 _ZN34_INTERNAL_844b0fbd_4_k_cu_6f68b1fb6thrust24THRUST_300001_SM_1000_NS12placeholders2_4E[1];
.global .align 1 .b8 _ZN34_INTERNAL_844b0fbd_4_k_cu_6f68b1fb6thrust24THRUST_300001_SM_1000_NS12placeholders2_5E[1];
.global .align 1 .b8 _ZN34_INTERNAL_844b0fbd_4_k_cu_6f68b1fb6thrust24THRUST_300001_SM_1000_NS12placeholders2_6E[1];
.global .align 1 .b8 _ZN34_INTERNAL_844b0fbd_4_k_cu_6f68b1fb6thrust24THRUST_300001_SM_1000_NS12placeholders2_7E[1];
.global .align 1 .b8 _ZN34_INTERNAL_844b0fbd_4_k_cu_6f68b1fb6thrust24THRUST_300001_SM_1000_NS12placeholders2_8E[1];
.global .align 1 .b8 _ZN34_INTERNAL_844b0fbd_4_k_cu_6f68b1fb6thrust24THRUST_300001_SM_1000_NS12placeholders2_9E[1];
.global .align 1 .b8 _ZN34_INTERNAL_844b0fbd_4_k_cu_6f68b1fb6thrust24THRUST_300001_SM_1000_NS12placeholders3_10E[1];
.global .align 1 .b8 _ZN34_INTERNAL_844b0fbd_4_k_cu_6f68b1fb6thrust24THRUST_300001_SM_1000_NS3seqE[1];

.visible .entry _Z16reduction_KerneliPfS_(
	.param .u32 _Z16reduction_KerneliPfS__param_0,
	.param .u64 .ptr .align 1 _Z16reduction_KerneliPfS__param_1,
	.param .u64 .ptr .align 1 _Z16reduction_KerneliPfS__param_2
)
{


	ret;

}
	// .globl	_ZN3cub18CUB_300001_SM_10006detail11EmptyKernelIvEEvv
.visible .entry _ZN3cub18CUB_300001_SM_10006detail11EmptyKernelIvEEvv()
{


	ret;

}
	// .globl	_ZN3cub18CUB_300001_SM_10006detail6reduce28DeviceReduceSingleTileKernelINS2_10policy_hubIfjN4cuda3std3__44plusIfEEE10Policy1000EN6thrust24THRUST_300001_SM_1000_NS10device_ptrIfEEPfjS9_ffNS7_10__identityEEEvT0_T1_T2_T3_T4_T6_
.visible .entry _ZN3cub18CUB_300001_SM_10006detail6reduce28DeviceReduceSingleTileKernelINS2_10policy_hubIfjN4cuda3std3__44plusIfEEE10Policy1000EN6thrust24THRUST_300001_SM_1000_NS10device_ptrIfEEPfjS9_ffNS7_10__identityEEEvT0_T1_T2_T3_T4_T6_(
	.param .align 8 .b8 _ZN3cub18CUB_300001_SM_10006detail6reduce28DeviceReduceSingleTileKernelINS2_10policy_hubIfjN4cuda3std3__44plusIfEEE10Policy1000EN6thrust24THRUST_300001_SM_1000_NS10device_ptrIfEEPfjS9_ffNS7_10__identityEEEvT0_T1_T2_T3_T4_T6__param_0[8],
	.param .u64 .ptr .align 1 _ZN3cub18CUB_300001_SM_10006detail6reduce28DeviceReduceSingleTileKernelINS2_10policy_hubIfjN4cuda3std3__44plusIfEEE10Policy1000EN6thrust24THRUST_300001_SM_1000_NS10device_ptrIfEEPfjS9_ffNS7_10__identityEEEvT0_T1_T2_T3_T4_T6__param_1,
	.param .u32 _ZN3cub18CUB_300001_SM_10006detail6reduce28DeviceReduceSingleTileKernelINS2_10policy_hubIfjN4cuda3std3__44plusIfEEE10Policy1000EN6thrust24THRUST_300001_SM_1000_NS10device_ptrIfEEPfjS9_ffNS7_10__identityEEEvT0_T1_T2_T3_T4_T6__param_2,
	.param .align 1 .b8 _ZN3cub18CUB_300001_SM_10006detail6reduce28DeviceReduceSingleTileKernelINS2_10policy_hubIfjN4cuda3std3__44plusIfEEE10Policy1000EN6thrust24THRUST_300001_SM_1000_NS10device_ptrIfEEPfjS9_ffNS7_10__identityEEEvT0_T1_T2_T3_T4_T6__param_3[1],
	.param .f32 _ZN3cub18CUB_300001_SM_10006detail6reduce28DeviceReduceSingleTileKernelINS2_10policy_hubIfjN4cuda3std3__44plusIfEEE10Policy1000EN6thrust24THRUST_300001_SM_1000_NS10device_ptrIfEEPfjS9_ffNS7_10__identityEEEvT0_T1_T2_T3_T4_T6__param_4,
	.param .align 1 .b8 _ZN3cub18CUB_300001_SM_10006detail6reduce28DeviceReduceSingleTileKernelINS2_10policy_hubIfjN4cuda3std3__44plusIfEEE10Policy1000EN6thrust24THRUST_300001_SM_1000_NS10device_ptrIfEEPfjS9_ffNS7_10__identityEEEvT0_T1_T2_T3_T4_T6__param_5[1]
)
.maxntid 512
.minnctapersm 1
{
	.reg .pred 	%p<67>;
	.reg .b32 	%r<211>;
	.reg .b32 	%f<384>;
	.reg .b64 	%rd<84>;
	// demoted variable
	.shared .align 4 .b8 _ZZN3cub18CUB_300001_SM_10006detail6reduce28DeviceReduceSingleTileKernelINS2_10policy_hubIfjN4cuda3std3__44plusIfEEE10Policy1000EN6thrust24THRUST_300001_SM_1000_NS10device_ptrIfEEPfjS9_ffNS7_10__identityEEEvT0_T1_T2_T3_T4_T6_E12temp_storage[84];
	ld.param.u64 	%rd9, [_ZN3cub18CUB_300001_SM_10006detail6reduce28DeviceReduceSingleTileKernelINS2_10policy_hubIfjN4cuda3std3__44plusIfEEE10Policy1000EN6thrust24THRUST_300001_SM_1000_NS10device_ptrIfEEPfjS9_ffNS7_10__identityEEEvT0_T1_T2_T3_T4_T6__param_0];
	ld.param.u64 	%rd10, [_ZN3cub18CUB_300001_SM_10006detail6reduce28DeviceReduceSingleTileKernelINS2_10policy_hubIfjN4cuda3std3__44plusIfEEE10Policy1000EN6thrust24THRUST_300001_SM_1000_NS10device_ptrIfEEPfjS9_ffNS7_10__identityEEEvT0_T1_T2_T3_T4_T6__param_1];
	ld.param.u32 	%r51, [_ZN3cub18CUB_300001_SM_10006detail6reduce28DeviceReduceSingleTileKernelINS2_10policy_hubIfjN4cuda3std3__44plusIfEEE10Policy1000EN6thrust24THRUST_300001_SM_1000_NS10device_ptrIfEEPfjS9_ffNS7_10__identityEEEvT0_T1_T2_T3_T4_T6__param_2];
	ld.param.f32 	%f42, [_ZN3cub18CUB_300001_SM_10006detail6reduce28DeviceReduceSingleTileKernelINS2_10policy_hubIfjN4cuda3std3__44plusIfEEE10Policy1000EN6thrust24THRUST_300001_SM_1000_NS10device_ptrIfEEPfjS9_ffNS7_10__identityEEEvT0_T1_T2_T3_T4_T6__param_4];
	cvta.to.global.u64 	%rd1, %rd10;
	setp.ne.s32 	%p1, %r51, 0;
	@%p1 bra 	$L__BB2_3;
	mov.u32 	%r193, %tid.x;
	setp.ne.s32 	%p66, %r193, 0;
	@%p66 bra 	$L__BB2_52;
	st.global.f32 	[%rd1], %f42;
	bra.uni 	$L__BB2_52;
$L__BB2_3:
	cvta.to.global.u64 	%rd2, %rd9;
	setp.gt.u32 	%p2, %r51, 8191;
	@%p2 bra 	$L__BB2_28;
	mov.u32 	%r1, %tid.x;
	setp.ge.u32 	%p24, %r1, %r51;
	mov.f32 	%f371, 0f00000000;
	mov.u32 	%r197, %r1;
	@%p24 bra 	$L__BB2_6;
	mul.wide.u32 	%rd73, %r1, 4;
	add.s64 	%rd74, %rd2, %rd73;
	ld.global.f32 	%f371, [%rd74];
	add.s32 	%r197, %r1, 512;
$L__BB2_6:
	setp.ge.u32 	%p25, %r197, %r51;
	@%p25 bra 	$L__BB2_19;
	not.b32 	%r120, %r197;
	add.s32 	%r121, %r51, %r120;
	shr.u32 	%r122, %r121, 9;
	add.s32 	%r4, %r122, 1;
	and.b32  	%r5, %r4, 15;
	setp.lt.u32 	%p26, %r121, 7680;
	@%p26 bra 	$L__BB2_10;
	and.b32  	%r123, %r4, 16777200;
	neg.s32 	%r195, %r123;
	mul.wide.u32 	%rd75, %r197, 4;
	add.s64 	%rd76, %rd75, %rd2;
	add.s64 	%rd82, %rd76, 16384;
$L__BB2_9:
	.pragma "nounroll";
	ld.global.f32 	%f205, [%rd82+-16384];
	add.f32 	%f206, %f371, %f205;
	ld.global.f32 	%f207, [%rd82+-14336];
	add.f32 	%f208, %f206, %f207;
	ld.global.f32 	%f209, [%rd82+-12288];
	add.f32 	%f210, %f208, %f209;
	ld.global.f32 	%f211, [%rd82+-10240];
	add.f32 	%f212, %f210, %f211;
	ld.global.f32 	%f213, [%rd82+-8192];
	add.f32 	%f214, %f212, %f213;
	ld.global.f32 	%f215, [%rd82+-6144];
	add.f32 	%f216, %f214, %f215;
	ld.global.f32 	%f217, [%rd82+-4096];
	add.f32 	%f218, %f216, %f217;
	ld.global.f32 	%f219, [%rd82+-2048];
	add.f32 	%f220, %f218, %f219;
	ld.global.f32 	%f221, [%rd82];
	add.f32 	%f222, %f220, %f221;
	ld.global.f32 	%f223, [%rd82+2048];
	add.f32 	%f224, %f222, %f223;
	ld.global.f32 	%f225, [%rd82+4096];
	add.f32 	%f226, %f224, %f225;
	ld.global.f32 	%f227, [%rd82+6144];
	add.f32 	%f228, %f226, %f227;
	ld.global.f32 	%f229, [%rd82+8192];
	add.f32 	%f230, %f228, %f229;
	ld.global.f32 	%f231, [%rd82+10240];
	add.f32 	%f232, %f230, %f231;
	ld.global.f32 	%f233, [%rd82+12288];
	add.f32 	%f234, %f232, %f233;
	ld.global.f32 	%f235, [%rd82+14336];
	add.f32 	%f371, %f234, %f235;
	add.s32 	%r197, %r197, 8192;
	add.s32 	%r195, %r195, 16;
	add.s64 	%rd82, %rd82, 32768;
	setp.ne.s32 	%p27, %r195, 0;
	@%p27 bra 	$L__BB2_9;
$L__BB2_10:
	setp.eq.s32 	%p28, %r5, 0;
	@%p28 bra 	$L__BB2_19;
	and.b32  	%r12, %r4, 7;
	setp.lt.u32 	%p29, %r5, 8;
	@%p29 bra 	$L__BB2_13;
	mul.wide.u32 	%rd77, %r197, 4;
	add.s64 	%rd78, %rd2, %rd77;
	ld.global.f32 	%f237, [%rd78];
	add.f32 	%f238, %f371, %f237;
	ld.global.f32 	%f239, [%rd78+2048];
	add.f32 	%f240, %f238, %f239;
	ld.global.f32 	%f241, [%rd78+4096];
	add.f32 	%f242, %f240, %f241;
	ld.global.f32 	%f243, [%rd78+6144];
	add.f32 	%f244, %f242, %f243;
	ld.global.f32 	%f245, [%rd78+8192];
	add.f32 	%f246, %f244, %f245;
	ld.global.f32 	%f247, [%rd78+10240];
	add.f32 	%f248, %f246, %f247;
	ld.global.f32 	%f249, [%rd78+12288];
	add.f32 	%f250, %f248, %f249;
	ld.global.f32 	%f251, [%rd78+14336];
	add.f32 	%f371, %f250, %f251;
	add.s32 	%r197, %r197, 4096;
$L__BB2_13:
	setp.eq.s32 	%p30, %r12, 0;
	@%p30 bra 	$L__BB2_19;
	and.b32  	%r15, %r4, 3;
	setp.lt.u32 	%p31, %r12, 4;
	@%p31 bra 	$L__BB2_16;
	mul.wide.u32 	%rd79, %r197, 4;
	add.s64 	%rd80, %rd2, %rd79;
	ld.global.f32 	%f253, [%rd80];
	add.f32 	%f254, %f371, %f253;
	ld.global.f32 	%f255, [%rd80+2048];
	add.f32 	%f256, %f254, %f255;
	ld.global.f32 	%f257, [%rd80+4096];
	add.f32 	%f258, %f256, %f257;
	ld.global.f32 	%f259, [%rd80+6144];
	add.f32 	%f371, %f258, %f259;
	add.s32 	%r197, %r197, 2048;
$L__BB2_16:
	setp.eq.s32 	%p32, %r15, 0;
	@%p32 bra 	$L__BB2_19;
	mul.wide.u32 	%rd81, %r197, 4;
	add.s64 	%rd83, %rd2, %rd81;
	neg.s32 	%r200, %r15;
$L__BB2_18:
	.pragma "nounroll";
	ld.global.f32 	%f260, [%rd83];
	add.f32 	%f371, %f371, %f260;
	add.s64 	%rd83, %rd83, 2048;
	add.s32 	%r200, %r200, 1;
	setp.ne.s32 	%p33, %r200, 0;
	@%p33 bra 	$L__BB2_18;
$L__BB2_19:
	setp.lt.u32 	%p34, %r51, 512;
	@%p34 bra 	$L__BB2_24;
	// begin inline asm
	mov.u32 %r162, %laneid;
	// end inline asm
	mov.b32 	%r164, %f371;
	mov.b32 	%r165, 1;
	mov.b32 	%r186, 31;
	mov.b32 	%r187, -1;
	// begin inline asm
	shfl.sync.down.b32 %r163, %r164, %r165, %r186, %r187;
	// end inline asm
	setp.gt.s32 	%p58, %r162, 30;
	mov.b32 	%f319, %r163;
	add.f32 	%f320, %f371, %f319;
	selp.f32 	%f321, %f371, %f320, %p58;
	mov.b32 	%r169, %f321;
	mov.b32 	%r170, 2;
	// begin inline asm
	shfl.sync.down.b32 %r168, %r169, %r170, %r186, %r187;
	// end inline asm
	setp.gt.s32 	%p59, %r162, 29;
	mov.b32 	%f322, %r168;
	add.f32 	%f323, %f321, %f322;
	selp.f32 	%f324, %f321, %f323, %p59;
	mov.b32 	%r174, %f324;
	mov.b32 	%r175, 4;
	// begin inline asm
	shfl.sync.down.b32 %r173, %r174, %r175, %r186, %r187;
	// end inline asm
	setp.gt.s32 	%p60, %r162, 27;
	mov.b32 	%f325, %r173;
	add.f32 	%f326, %f324, %f325;
	selp.f32 	%f327, %f324, %f326, %p60;
	mov.b32 	%r179, %f327;
	mov.b32 	%r180, 8;
	// begin inline asm
	shfl.sync.down.b32 %r178, %r179, %r180, %r186, %r187;
	// end inline asm
	setp.gt.s32 	%p61, %r162, 23;
	mov.b32 	%f328, %r178;
	add.f32 	%f329, %f327, %f328;
	selp.f32 	%f330, %f327, %f329, %p61;
	mov.b32 	%r184, %f330;
	mov.b32 	%r185, 16;
	// begin inline asm
	shfl.sync.down.b32 %r183, %r184, %r185, %r186, %r187;
	// end inline asm
	setp.gt.s32 	%p62, %r162, 15;
	mov.b32 	%f331, %r183;
	add.f32 	%f16, %f330, %f331;
	selp.f32 	%f383, %f330, %f16, %p62;
	setp.ne.s32 	%p63, %r162, 0;
	@%p63 bra 	$L__BB2_22;
	shr.u32 	%r188, %r1, 3;
	and.b32  	%r189, %r188, 124;
	mov.u32 	%r190, _ZZN3cub18CUB_300001_SM_10006detail6reduce28DeviceReduceSingleTileKernelINS2_10policy_hubIfjN4cuda3std3__44plusIfEEE10Policy1000EN6thrust24THRUST_300001_SM_1000_NS10device_ptrIfEEPfjS9_ffNS7_10__identityEEEvT0_T1_T2_T3_T4_T6_E12temp_storage;
	add.s32 	%r191, %r190, %r189;
	st.shared.f32 	[%r191+16], %f16;
$L__BB2_22:
	bar.sync 	0;
	setp.ne.s32 	%p64, %r1, 0;
	@%p64 bra 	$L__BB2_50;
	ld.shared.f32 	%f332, [_ZZN3cub18CUB_300001_SM_10006detail6reduce28DeviceReduceSingleTileKernelINS2_10policy_hubIfjN4cuda3std3__44plusIfEEE10Policy1000EN6thrust24THRUST_300001_SM_1000_NS10device_ptrIfEEPfjS9_ffNS7_10__identityEEEvT0_T1_T2_T3_T4_T6_E12temp_storage+20];
	add.f32 	%f333, %f383, %f332;
	ld.shared.f32 	%f334, [_ZZN3cub18CUB_300001_SM_10006detail6reduce28DeviceReduceSingleTileKernelINS2_10policy_hubIfjN4cuda3std3__44plusIfEEE10Policy1000EN6thrust24THRUST_300001_SM_1000_NS10device_ptrIfEEPfjS9_ffNS7_10__identityEEEvT0_T1_T2_T3_T4_T6_E12temp_storage+24];
	add.f32 	%f335, %f333, %f334;
	ld.shared.f32 	%f336, [_ZZN3cub18CUB_300001_SM_10006detail6reduce28DeviceReduceSingleTileKernelINS2_10policy_hubIfjN4cuda3std3__44plusIfEEE10Policy1000EN6thrust24THRUST_300001_SM_1000_NS10device_ptrIfEEPfjS9_ffNS7_10__identityEEEvT0_T1_T2_T3_T4_T6_E12temp_storage+28];
	add.f32 	%f337, %f335, %f336;
	ld.shared.f32 	%f338, [_ZZN3cub18CUB_300001_SM_10006detail6reduce28DeviceReduceSingleTileKernelINS2_10policy_hubIfjN4cuda3std3__44plusIfEEE10Policy1000EN6thrust24THRUST_300001_SM_1000_NS10device_ptrIfEEPfjS9_ffNS7_10__identityEEEvT0_T1_T2_T3_T4_T6_E12temp_storage+32];
	add.f32 	%f339, %f337, %f338;
	ld.shared.f32 	%f340, [_ZZN3cub18CUB_300001_SM_10006detail6reduce28DeviceReduceSingleTileKernelINS2_10policy_hubIfjN4cuda3std3__44plusIfEEE10Policy1000EN6thrust24THRUST_300001_SM_1000_NS10device_ptrIfEEPfjS9_ffNS7_10__identityEEEvT0_T1_T2_T3_T4_T6_E12temp_storage+36];
	add.f32 	%f341, %f339, %f340;
	ld.shared.f32 	%f342, [_ZZN3cub18CUB_300001_SM_10006detail6reduce28DeviceReduceSingleTileKernelINS2_10policy_hubIfjN4cuda3std3__44plusIfEEE10Policy1000EN6thrust24THRUST_300001_SM_1000_NS10device_ptrIfEEPfjS9_ffNS7_10__identityEEEvT0_T1_T2_T3_T4_T6_E12temp_storage+40];
	add.f32 	%f343, %f341, %f342;
	ld.shared.f32 	%f344, [_ZZN3cub18CUB_300001_SM_10006detail6reduce28DeviceReduceSingleTileKernelINS2_10policy_hubIfjN4cuda3std3__44plusIfEEE10Policy1000EN6thrust24THRUST_300001_SM_1000_NS10device_ptrIfEEPfjS9_ffNS7_10__identityEEEvT0_T1_T2_T3_T4_T6_E12temp_storage+44];
	add.f32 	%f345, %f343, %f344;
	ld.shared.f32 	%f346, [_ZZN3cub18CUB_300001_SM_10006detail6reduce28DeviceReduceSingleTileKernelINS2_10policy_hubIfjN4cuda3std3__44plusIfEEE10Policy1000EN6thrust24THRUST_300001_SM_1000_NS10device_ptrIfEEPfjS9_ffNS7_10__identityEEEvT0_T1_T2_T3_T4_T6_E12temp_storage+48];
	add.f32 	%f347, %f345, %f346;
	ld.shared.f32 	%f348, [_ZZN3cub18CUB_300001_SM_10006detail6reduce28DeviceReduceSingleTileKernelINS2_10policy_hubIfjN4cuda3std3__44plusIfEEE10Policy1000EN6thrust24THRUST_300001_SM_1000_NS10device_ptrIfEEPfjS9_ffNS7_10__identityEEEvT0_T1_T2_T3_T4_T6_E12temp_storage+52];
	add.f32 	%f349, %f347, %f348;
	ld.shared.f32 	%f350, [_ZZN3cub18CUB_300001_SM_10006detail6reduce28DeviceReduceSingleTileKernelINS2_10policy_hubIfjN4cuda3std3__44plusIfEEE10Policy1000EN6thrust24THRUST_300001_SM_1000_NS10device_ptrIfEEPfjS9_ffNS7_10__identityEEEvT0_T1_T2_T3_T4_T6_E12temp_storage+56];
	add.f32 	%f351, %f349, %f350;
	ld.shared.f32 	%f352, [_ZZN3cub18CUB_300001_SM_10006detail6reduce28DeviceReduceSingleTileKernelINS2_10policy_hubIfjN4cuda3std3__44plusIfEEE10Policy1000EN6thrust24THRUST_300001_SM_1000_NS10device_ptrIfEEPfjS9_ffNS7_10__identityEEEvT0_T1_T2_T3_T4_T6_E12temp_storage+60];
	add.f32 	%f353, %f351, %f352;
	ld.shared.f32 	%f354, [_ZZN3cub18CUB_300001_SM_10006detail6reduce28DeviceReduceSingleTileKernelINS2_10policy_hubIfjN4cuda3std3__44plusIfEEE10Policy1000EN6thrust24THRUST_300001_SM_1000_NS10device_ptrIfEEPfjS9_ffNS7_10__identityEEEvT0_T1_T2_T3_T4_T6_E12temp_storage+64];
	add.f32 	%f355, %f353, %f354;
	ld.shared.f32 	%f356, [_ZZN3cub18CUB_300001_SM_10006detail6reduce28DeviceReduceSingleTileKernelINS2_10policy_hubIfjN4cuda3std3__44plusIfEEE10Policy1000EN6thrust24THRUST_300001_SM_1000_NS10device_ptrIfEEPfjS9_ffNS7_10__identityEEEvT0_T1_T2_T3_T4_T6_E12temp_storage+68];
	add.f32 	%f357, %f355, %f356;
	ld.shared.f32 	%f358, [_ZZN3cub18CUB_300001_SM_10006detail6reduce28DeviceReduceSingleTileKernelINS2_10policy_hubIfjN4cuda3std3__44plusIfEEE10Policy1000EN6thrust24THRUST_300001_SM_1000_NS10device_ptrIfEEPfjS9_ffNS7_10__identityEEEvT0_T1_T2_T3_T4_T6_E12temp_storage+72];
	add.f32 	%f359, %f357, %f358;
	ld.shared.f32 	%f360, [_ZZN3cub18CUB_300001_SM_10006detail6reduce28DeviceReduceSingleTileKernelINS2_10policy_hubIfjN4cuda3std3__44plusIfEEE10Policy1000EN6thrust24THRUST_300001_SM_1000_NS10device_ptrIfEEPfjS9_ffNS7_10__identityEEEvT0_T1_T2_T3_T4_T6_E12temp_storage+76];
	add.f32 	%f383, %f359, %f360;
	bra.uni 	$L__BB2_50;
$L__BB2_24:
	// begin inline asm
	mov.u32 %r124, %laneid;
	// end inline asm
	and.b32  	%r150, %r1, 992;
	add.s32 	%r151, %r150, 32;
	setp.gt.u32 	%p35, %r151, %r51;
	not.b32 	%r152, %r150;
	add.s32 	%r153, %r51, %r152;
	selp.b32 	%r148, %r153, 31, %p35;
	mov.b32 	%r126, %f371;
	mov.b32 	%r127, 1;
	mov.b32 	%r149, -1;
	// begin inline asm
	shfl.sync.down.b32 %r125, %r126, %r127, %r148, %r149;
	// end inline asm
	setp.lt.s32 	%p36, %r124, %r148;
	mov.b32 	%f261, %r125;
	add.f32 	%f262, %f371, %f261;
	selp.f32 	%f263, %f262, %f371, %p36;
	mov.b32 	%r131, %f263;
	mov.b32 	%r132, 2;
	// begin inline asm
	shfl.sync.down.b32 %r130, %r131, %r132, %r148, %r149;
	// end inline asm
	add.s32 	%r154, %r124, 2;
	setp.gt.s32 	%p37, %r154, %r148;
	mov.b32 	%f264, %r130;
	add.f32 	%f265, %f263, %f264;
	selp.f32 	%f266, %f263, %f265, %p37;
	mov.b32 	%r136, %f266;
	mov.b32 	%r137, 4;
	// begin inline asm
	shfl.sync.down.b32 %r135, %r136, %r137, %r148, %r149;
	// end inline asm
	add.s32 	%r155, %r124, 4;
	setp.gt.s32 	%p38, %r155, %r148;
	mov.b32 	%f267, %r135;
	add.f32 	%f268, %f266, %f267;
	selp.f32 	%f269, %f266, %f268, %p38;
	mov.b32 	%r141, %f269;
	mov.b32 	%r142, 8;
	// begin inline asm
	shfl.sync.down.b32 %r140, %r141, %r142, %r148, %r149;
	// end inline asm
	add.s32 	%r156, %r124, 8;
	setp.gt.s32 	%p39, %r156, %r148;
	mov.b32 	%f270, %r140;
	add.f32 	%f271, %f269, %f270;
	selp.f32 	%f272, %f269, %f271, %p39;
	mov.b32 	%r146, %f272;
	mov.b32 	%r147, 16;
	// begin inline asm
	shfl.sync.down.b32 %r145, %r146, %r147, %r148, %r149;
	// end inline asm
	add.s32 	%r157, %r124, 16;
	setp.gt.s32 	%p40, %r157, %r148;
	mov.b32 	%f273, %r145;
	add.f32 	%f274, %f272, %f273;
	selp.f32 	%f383, %f272, %f274, %p40;
	setp.ne.s32 	%p41, %r124, 0;
	@%p41 bra 	$L__BB2_26;
	shr.u32 	%r158, %r1, 3;
	and.b32  	%r159, %r158, 124;
	mov.u32 	%r160, _ZZN3cub18CUB_300001_SM_10006detail6reduce28DeviceReduceSingleTileKernelINS2_10policy_hubIfjN4cuda3std3__44plusIfEEE10Policy1000EN6thrust24THRUST_300001_SM_1000_NS10device_ptrIfEEPfjS9_ffNS7_10__identityEEEvT0_T1_T2_T3_T4_T6_E12temp_storage;
	add.s32 	%r161, %r160, %r159;
	st.shared.f32 	[%r161+16], %f383;
$L__BB2_26:
	bar.sync 	0;
	setp.ne.s32 	%p42, %r1, 0;
	@%p42 bra 	$L__BB2_50;
	setp.gt.u32 	%p43, %r51, 32;
	ld.shared.f32 	%f275, [_ZZN3cub18CUB_300001_SM_10006detail6reduce28DeviceReduceSingleTileKernelINS2_10policy_hubIfjN4cuda3std3__44plusIfEEE10Policy1000EN6thrust24THRUST_300001_SM_1000_NS10device_ptrIfEEPfjS9_ffNS7_10__identityEEEvT0_T1_T2_T3_T4_T6_E12temp_storage+20];
	add.f32 	%f276, %f383, %f275;
	selp.f32 	%f277, %f276, %f383, %p43;
	setp.gt.u32 	%p44, %r51, 64;
	ld.shared.f32 	%f278, [_ZZN3cub18CUB_300001_SM_10006detail6reduce28DeviceReduceSingleTileKernelINS2_10policy_hubIfjN4cuda3std3__44plusIfEEE10Policy1000EN6thrust24THRUST_300001_SM_1000_NS10device_ptrIfEEPfjS9_ffNS7_10__identityEEEvT0_T1_T2_T3_T4_T6_E12temp_storage+24];
	add.f32 	%f279, %f278, %f277;
	selp.f32 	%f280, %f279, %f277, %p44;
	setp.gt.u32 	%p45, %r51, 96;
	ld.shared.f32 	%f281, [_ZZN3cub18CUB_300001_SM_10006detail6reduce28DeviceReduceSingleTileKernelINS2_10policy_hubIfjN4cuda3std3__44plusIfEEE10Policy1000EN6thrust24THRUST_300001_SM_1000_NS10device_ptrIfEEPfjS9_ffNS7_10__identityEEEvT0_T1_T2_T3_T4_T6_E12temp_storage+28];
	add.f32 	%f282, %f281, %f280;
	selp.f32 	%f283, %f282, %f280, %p45;
	setp.gt.u32 	%p46, %r51, 128;
	ld.shared.f32 	%f284, [_ZZN3cub18CUB_300001_SM_10006detail6reduce28DeviceReduceSingleTileKernelINS2_10policy_hubIfjN4cuda3std3__44plusIfEEE10Policy1000EN6thrust24THRUST_300001_SM_1000_NS10device_ptrIfEEPfjS9_ffNS7_10__identityEEEvT0_T1_T2_T3_T4_T6_E12temp_storage+32];
	add.f32 	%f285, %f284, %f283;
	selp.f32 	%f286, %f285, %f283, %p46;
	setp.gt.u32 	%p47, %r51, 160;
	ld.shared.f32 	%f287, [_ZZN3cub18CUB_300001_SM_10006detail6reduce28DeviceReduceSingleTileKernelINS2_10policy_hubIfjN4cuda3std3__44plusIfEEE10Policy1000EN6thrust24THRUST_300001_SM_1000_NS10device_ptrIfEEPfjS9_ffNS7_10__identityEEEvT0_T1_T2_T3_T4_T6_E12temp_storage+36];
	add.f32 	%f288, %f287, %f286;
	selp.f32 	%f289, %f288, %f286, %p47;
	setp.gt.u32 	%p48, %r51, 192;
	ld.shared.f32 	%f290, [_ZZN3cub18CUB_300001_SM_10006detail6reduce28DeviceReduceSingleTileKernelINS2_10policy_hubIfjN4cuda3std3__44plusIfEEE10Policy1000EN6thrust24THRUST_300001_SM_1000_NS10device_ptrIfEEPfjS9_ffNS7_10__identityEEEvT0_T1_T2_T3_T4_T6_E12temp_storage+40];
	add.f32 	%f291, %f290, %f289;
	selp.f32 	%f292, %f291, %f289, %p48;
	setp.gt.u32 	%p49, %r51, 224;
	ld.shared.f32 	%f293, [_ZZN3cub18CUB_300001_SM_10006detail6reduce28DeviceReduceSingleTileKernelINS2_10policy_hubIfjN4cuda3std3__44plusIfEEE10Policy1000EN6thrust24THRUST_300001_SM_1000_NS10device_ptrIfEEPfjS9_ffNS7_10__identityEEEvT0_T1_T2_T3_T4_T6_E12temp_storage+44];
	add.f32 	%f294, %f293, %f292;
	selp.f32 	%f295, %f294, %f292, %p49;
	setp.gt.u32 	%p50, %r51, 256;
	ld.shared.f32 	%f296, [_ZZN3cub18CUB_300001_SM_10006detail6reduce28DeviceReduceSingleTileKernelINS2_10policy_hubIfjN4cuda3std3__44plusIfEEE10Policy1000EN6thrust24THRUST_300001_SM_1000_NS10device_ptrIfEEPfjS9_ffNS7_10__identityEEEvT0_T1_T2_T3_T4_T6_E12temp_storage+48];
	add.f32 	%f297, %f296, %f295;
	selp.f32 	%f298, %f297, %f295, %p50;
	setp.gt.u32 	%p51, %r51, 288;
	ld.shared.f32 	%f299, [_ZZN3cub18CUB_300001_SM_10006detail6reduce28DeviceReduceSingleTileKernelINS2_10policy_hubIfjN4cuda3std3__44plusIfEEE10Policy1000EN6thrust24THRUST_300001_SM_1000_NS10device_ptrIfEEPfjS9_ffNS7_10__identityEEEvT0_T1_T2_T3_T4_T6_E12temp_storage+52];
	add.f32 	%f300, %f299, %f298;
	selp.f32 	%f301, %f300, %f298, %p51;
	setp.gt.u32 	%p52, %r51, 320;
	ld.shared.f32 	%f302, [_ZZN3cub18CUB_300001_SM_10006detail6reduce28DeviceReduceSingleTileKernelINS2_10policy_hubIfjN4cuda3std3__44plusIfEEE10Policy1000EN6thrust24THRUST_300001_SM_1000_NS10device_ptrIfEEPfjS9_ffNS7_10__identityEEEvT0_T1_T2_T3_T4_T6_E12temp_storage+56];
	add.f32 	%f303, %f302, %f301;
	selp.f32 	%f304, %f303, %f301, %p52;
	setp.gt.u32 	%p53, %r51, 352;
	ld.shared.f32 	%f305, [_ZZN3cub18CUB_300001_SM_10006detail6reduce28DeviceReduceSingleTileKernelINS2_10policy_hubIfjN4cuda3std3__44plusIfEEE10Policy1000EN6thrust24THRUST_300001_SM_1000_NS10device_ptrIfEEPfjS9_ffNS7_10__identityEEEvT0_T1_T2_T3_T4_T6_E12temp_storage+60];
	add.f32 	%f306, %f305, %f304;
	selp.f32 	%f307, %f306, %f304, %p53;
	setp.gt.u32 	%p54, %r51, 384;
	ld.shared.f32 	%f308, [_ZZN3cub18CUB_300001_SM_10006detail6reduce28DeviceReduceSingleTileKernelINS2_10policy_hubIfjN4cuda3std3__44plusIfEEE10Policy1000EN6thrust24THRUST_300001_SM_1000_NS10device_ptrIfEEPfjS9_ffNS7_10__identityEEEvT0_T1_T2_T3_T4_T6_E12temp_storage+64];
	add.f32 	%f309, %f308, %f307;
	selp.f32 	%f310, %f309, %f307, %p54;
	setp.gt.u32 	%p55, %r51, 416;
	ld.shared.f32 	%f311, [_ZZN3cub18CUB_300001_SM_10006detail6reduce28DeviceReduceSingleTileKernelINS2_10policy_hubIfjN4cuda3std3__44plusIfEEE10Policy1000EN6thrust24THRUST_300001_SM_1000_NS10device_ptrIfEEPfjS9_ffNS7_10__identityEEEvT0_T1_T2_T3_T4_T6_E12temp_storage+68];
	add.f32 	%f312, %f311, %f310;
	selp.f32 	%f313, %f312, %f310, %p55;
	setp.gt.u32 	%p56, %r51, 448;
	ld.shared.f32 	%f314, [_ZZN3cub18CUB_300001_SM_10006detail6reduce28DeviceReduceSingleTileKernelINS2_10policy_hubIfjN4cuda3std3__44plusIfEEE10Policy1000EN6thrust24THRUST_300001_SM_1000_NS10device_ptrIfEEPfjS9_ffNS7_10__identityEEEvT0_T1_T2_T3_T4_T6_E12temp_storage+72];
	add.f32 	%f315, %f314, %f313;
	selp.f32 	%f316, %f315, %f313, %p56;
	setp.gt.u32 	%p57, %r51, 480;
	ld.shared.f32 	%f317, [_ZZN3cub18CUB_300001_SM_10006detail6reduce28DeviceReduceSingleTileKernelINS2_10policy_hubIfjN4cuda3std3__44plusIfEEE10Policy1000EN6thrust24THRUST_300001_SM_1000_NS10device_ptrIfEEPfjS9_ffNS7_10__identityEEEvT0_T1_T2_T3_T4_T6_E12temp_storage+76];
	add.f32 	%f318, %f317, %f316;
	selp.f32 	%f383, %f318, %f316, %p57;
	bra.uni 	$L__BB2_50;
$L__BB2_28:
	mov.u32 	%r21, %tid.x;
	mul.wide.u32 	%rd11, %r21, 4;
	add.s64 	%rd12, %rd2, %rd11;
	ld.global.f32 	%f43, [%rd12];
	ld.global.f32 	%f44, [%rd12+2048];
	ld.global.f32 	%f45, [%rd12+4096];
	ld.global.f32 	%f46, [%rd12+6144];
	ld.global.f32 	%f47, [%rd12+8192];
	ld.global.f32 	%f48, [%rd12+10240];
	ld.global.f32 	%f49, [%rd12+12288];
	ld.global.f32 	%f50, [%rd12+14336];
	ld.global.f32 	%f51, [%rd12+16384];
	ld.global.f32 	%f52, [%rd12+18432];
	ld.global.f32 	%f53, [%rd12+20480];
	ld.global.f32 	%f54, [%rd12+22528];
	ld.global.f32 	%f55, [%rd12+24576];
	ld.global.f32 	%f56, [%rd12+26624];
	ld.global.f32 	%f57, [%rd12+28672];
	ld.global.f32 	%f58, [%rd12+30720];
	add.f32 	%f59, %f43, %f44;
	add.f32 	%f60, %f45, %f46;
	add.f32 	%f61, %f47, %f48;
	add.f32 	%f62, %f49, %f50;
	add.f32 	%f63, %f51, %f52;
	add.f32 	%f64, %f53, %f54;
	add.f32 	%f65, %f55, %f56;
	add.f32 	%f66, %f57, %f58;
	add.f32 	%f67, %f59, %f60;
	add.f32 	%f68, %f61, %f62;
	add.f32 	%f69, %f63, %f64;
	add.f32 	%f70, %f65, %f66;
	add.f32 	%f71, %f67, %f68;
	add.f32 	%f72, %f69, %f70;
	add.f32 	%f382, %f71, %f72;
	add.s32 	%r22, %r51, -8192;
	setp.lt.u32 	%p3, %r22, 8192;
	mov.b32 	%r202, 8192;
	@%p3 bra 	$L__BB2_32;
	mov.b32 	%r202, 8192;
$L__BB2_30:
	add.s32 	%r54, %r21, %r202;
	mul.wide.u32 	%rd13, %r54, 4;
	add.s64 	%rd14, %rd2, %rd13;
	ld.global.f32 	%f73, [%rd14];
	ld.global.f32 	%f74, [%rd14+2048];
	ld.global.f32 	%f75, [%rd14+4096];
	ld.global.f32 	%f76, [%rd14+6144];
	ld.global.f32 	%f77, [%rd14+8192];
	ld.global.f32 	%f78, [%rd14+10240];
	ld.global.f32 	%f79, [%rd14+12288];
	ld.global.f32 	%f80, [%rd14+14336];
	ld.global.f32 	%f81, [%rd14+16384];
	ld.global.f32 	%f82, [%rd14+18432];
	ld.global.f32 	%f83, [%rd14+20480];
	ld.global.f32 	%f84, [%rd14+22528];
	ld.global.f32 	%f85, [%rd14+24576];
	ld.global.f32 	%f86, [%rd14+26624];
	ld.global.f32 	%f87, [%rd14+28672];
	ld.global.f32 	%f88, [%rd14+30720];
	add.f32 	%f89, %f382, %f73;
	add.f32 	%f90, %f74, %f75;
	add.f32 	%f91, %f76, %f77;
	add.f32 	%f92, %f78, %f79;
	add.f32 	%f93, %f80, %f81;
	add.f32 	%f94, %f82, %f83;
	add.f32 	%f95, %f84, %f85;
	add.f32 	%f96, %f86, %f87;
	add.f32 	%f97, %f89, %f90;
	add.f32 	%f98, %f91, %f92;
	add.f32 	%f99, %f93, %f94;
	add.f32 	%f100, %f95, %f96;
	add.f32 	%f101, %f97, %f98;
	add.f32 	%f102, %f99, %f100;
	add.f32 	%f103, %f101, %f102;
	add.f32 	%f382, %f103, %f88;
	sub.s32 	%r55, %r51, %r202;
	setp.lt.u32 	%p4, %r55, 8192;
	@%p4 bra 	$L__BB2_46;
	add.s32 	%r202, %r202, 8192;
	setp.le.u32 	%p5, %r202, %r22;
	@%p5 bra 	$L__BB2_30;
$L__BB2_32:
	setp.le.u32 	%p6, %r51, %r202;
	sub.s32 	%r56, %r51, %r202;
	setp.ge.s32 	%p7, %r21, %r56;
	or.pred  	%p8, %p6, %p7;
	@%p8 bra 	$L__BB2_46;
	not.b32 	%r58, %r21;
	add.s32 	%r59, %r51, %r58;
	sub.s32 	%r60, %r59, %r202;
	shr.u32 	%r61, %r60, 9;
	add.s32 	%r26, %r61, 1;
	and.b32  	%r27, %r26, 15;
	setp.lt.u32 	%p9, %r60, 7680;
	mov.u32 	%r207, %r21;
	@%p9 bra 	$L__BB2_37;
	or.b32  	%r205, %r21, 4096;
	add.s32 	%r204, %r21, %r202;
	and.b32  	%r62, %r26, 16777200;
	neg.s32 	%r203, %r62;
$L__BB2_35:
	.pragma "nounroll";
	mul.wide.u32 	%rd15, %r204, 4;
	add.s64 	%rd16, %rd2, %rd15;
	ld.global.f32 	%f105, [%rd16];
	add.f32 	%f106, %f382, %f105;
	add.s32 	%r63, %r204, 512;
	mul.wide.u32 	%rd17, %r63, 4;
	add.s64 	%rd18, %rd2, %rd17;
	ld.global.f32 	%f107, [%rd18];
	add.f32 	%f108, %f106, %f107;
	add.s32 	%r64, %r204, 1024;
	mul.wide.u32 	%rd19, %r64, 4;
	add.s64 	%rd20, %rd2, %rd19;
	ld.global.f32 	%f109, [%rd20];
	add.f32 	%f110, %f108, %f109;
	add.s32 	%r65, %r204, 1536;
	mul.wide.u32 	%rd21, %r65, 4;
	add.s64 	%rd22, %rd2, %rd21;
	ld.global.f32 	%f111, [%rd22];
	add.f32 	%f112, %f110, %f111;
	add.s32 	%r66, %r204, 2048;
	mul.wide.u32 	%rd23, %r66, 4;
	add.s64 	%rd24, %rd2, %rd23;
	ld.global.f32 	%f113, [%rd24];
	add.f32 	%f114, %f112, %f113;
	add.s32 	%r67, %r204, 2560;
	mul.wide.u32 	%rd25, %r67, 4;
	add.s64 	%rd26, %rd2, %rd25;
	ld.global.f32 	%f115, [%rd26];
	add.f32 	%f116, %f114, %f115;
	add.s32 	%r68, %r204, 3072;
	mul.wide.u32 	%rd27, %r68, 4;
	add.s64 	%rd28, %rd2, %rd27;
	ld.global.f32 	%f117, [%rd28];
	add.f32 	%f118, %f116, %f117;
	add.s32 	%r69, %r204, 3584;
	mul.wide.u32 	%rd29, %r69, 4;
	add.s64 	%rd30, %rd2, %rd29;
	ld.global.f32 	%f119, [%rd30];
	add.f32 	%f120, %f118, %f119;
	add.s32 	%r70, %r204, 4096;
	mul.wide.u32 	%rd31, %r70, 4;
	add.s64 	%rd32, %rd2, %rd31;
	ld.global.f32 	%f121, [%rd32];
	add.f32 	%f122, %f120, %f121;
	add.s32 	%r71, %r204, 4608;
	mul.wide.u32 	%rd33, %r71, 4;
	add.s64 	%rd34, %rd2, %rd33;
	ld.global.f32 	%f123, [%rd34];
	add.f32 	%f124, %f122, %f123;
	add.s32 	%r72, %r204, 5120;
	mul.wide.u32 	%rd35, %r72, 4;
	add.s64 	%rd36, %rd2, %rd35;
	ld.global.f32 	%f125, [%rd36];
	add.f32 	%f126, %f124, %f125;
	add.s32 	%r73, %r204, 5632;
	mul.wide.u32 	%rd37, %r73, 4;
	add.s64 	%rd38, %rd2, %rd37;
	ld.global.f32 	%f127, [%rd38];
	add.f32 	%f128, %f126, %f127;
	add.s32 	%r74, %r204, 6144;
	mul.wide.u32 	%rd39, %r74, 4;
	add.s64 	%rd40, %rd2, %rd39;
	ld.global.f32 	%f129, [%rd40];
	add.f32 	%f130, %f128, %f129;
	add.s32 	%r75, %r204, 6656;
	mul.wide.u32 	%rd41, %r75, 4;
	add.s64 	%rd42, %rd2, %rd41;
	ld.global.f32 	%f131, [%rd42];
	add.f32 	%f132, %f130, %f131;
	add.s32 	%r76, %r204, 7168;
	mul.wide.u32 	%rd43, %r76, 4;
	add.s64 	%rd44, %rd2, %rd43;
	ld.global.f32 	%f133, [%rd44];
	add.f32 	%f134, %f132, %f133;
	add.s32 	%r77, %r204, 7680;
	mul.wide.u32 	%rd45, %r77, 4;
	add.s64 	%rd46, %rd2, %rd45;
	ld.global.f32 	%f135, [%rd46];
	add.f32 	%f382, %f134, %f135;
	add.s32 	%r205, %r205, 8192;
	add.s32 	%r204, %r204, 8192;
	add.s32 	%r203, %r203, 16;
	setp.ne.s32 	%p10, %r203, 0;
	@%p10 bra 	$L__BB2_35;
	add.s32 	%r207, %r205, -4096;
$L__BB2_37:
	setp.eq.s32 	%p11, %r27, 0;
	@%p11 bra 	$L__BB2_46;
	and.b32  	%r39, %r26, 7;
	setp.lt.u32 	%p12, %r27, 8;
	@%p12 bra 	$L__BB2_40;
	add.s32 	%r78, %r207, %r202;
	mul.wide.u32 	%rd47, %r78, 4;
	add.s64 	%rd48, %rd2, %rd47;
	ld.global.f32 	%f137, [%rd48];
	add.f32 	%f138, %f382, %f137;
	add.s32 	%r79, %r78, 512;
	mul.wide.u32 	%rd49, %r79, 4;
	add.s64 	%rd50, %rd2, %rd49;
	ld.global.f32 	%f139, [%rd50];
	add.f32 	%f140, %f138, %f139;
	add.s32 	%r80, %r78, 1024;
	mul.wide.u32 	%rd51, %r80, 4;
	add.s64 	%rd52, %rd2, %rd51;
	ld.global.f32 	%f141, [%rd52];
	add.f32 	%f142, %f140, %f141;
	add.s32 	%r81, %r78, 1536;
	mul.wide.u32 	%rd53, %r81, 4;
	add.s64 	%rd54, %rd2, %rd53;
	ld.global.f32 	%f143, [%rd54];
	add.f32 	%f144, %f142, %f143;
	add.s32 	%r82, %r78, 2048;
	mul.wide.u32 	%rd55, %r82, 4;
	add.s64 	%rd56, %rd2, %rd55;
	ld.global.f32 	%f145, [%rd56];
	add.f32 	%f146, %f144, %f145;
	add.s32 	%r83, %r78, 2560;
	mul.wide.u32 	%rd57, %r83, 4;
	add.s64 	%rd58, %rd2, %rd57;
	ld.global.f32 	%f147, [%rd58];
	add.f32 	%f148, %f146, %f147;
	add.s32 	%r84, %r78, 3072;
	mul.wide.u32 	%rd59, %r84, 4;
	add.s64 	%rd60, %rd2, %rd59;
	ld.global.f32 	%f149, [%rd60];
	add.f32 	%f150, %f148, %f149;
	add.s32 	%r85, %r78, 3584;
	mul.wide.u32 	%rd61, %r85, 4;
	add.s64 	%rd62, %rd2, %rd61;
	ld.global.f32 	%f151, [%rd62];
	add.f32 	%f382, %f150, %f151;
	add.s32 	%r207, %r207, 4096;
$L__BB2_40:
	setp.eq.s32 	%p13, %r39, 0;
	@%p13 bra 	$L__BB2_46;
	and.b32  	%r42, %r26, 3;
	setp.lt.u32 	%p14, %r39, 4;
	@%p14 bra 	$L__BB2_43;
	add.s32 	%r86, %r207, %r202;
	mul.wide.u32 	%rd63, %r86, 4;
	add.s64 	%rd64, %rd2, %rd63;
	ld.global.f32 	%f153, [%rd64];
	add.f32 	%f154, %f382, %f153;
	add.s32 	%r87, %r86, 512;
	mul.wide.u32 	%rd65, %r87, 4;
	add.s64 	%rd66, %rd2, %rd65;
	ld.global.f32 	%f155, [%rd66];
	add.f32 	%f156, %f154, %f155;
	add.s32 	%r88, %r86, 1024;
	mul.wide.u32 	%rd67, %r88, 4;
	add.s64 	%rd68, %rd2, %rd67;
	ld.global.f32 	%f157, [%rd68];
	add.f32 	%f158, %f156, %f157;
	add.s32 	%r89, %r86, 1536;
	mul.wide.u32 	%rd69, %r89, 4;
	add.s64 	%rd70, %rd2, %rd69;
	ld.global.f32 	%f159, [%rd70];
	add.f32 	%f382, %f158, %f159;
	add.s32 	%r207, %r207, 2048;
$L__BB2_43:
	setp.eq.s32 	%p15, %r42, 0;
	@%p15 bra 	$L__BB2_46;
	add.s32 	%r210, %r207, %r202;
	neg.s32 	%r209, %r42;
$L__BB2_45:
	.pragma "nounroll";
	mul.wide.u32 	%rd71, %r210, 4;
	add.s64 	%rd72, %rd2, %rd71;
	ld.global.f32 	%f160, [%rd72];
	add.f32 	%f382, %f382, %f160;
	add.s32 	%r210, %r210, 512;
	add.s32 	%r209, %r209, 1;
	setp.ne.s32 	%p16, %r209, 0;
	@%p16 bra 	$L__BB2_45;
$L__BB2_46:
	// begin inline asm
	mov.u32 %r90, %laneid;
	// end inline asm
	mov.b32 	%r92, %f382;
	mov.b32 	%r93, 1;
	mov.b32 	%r114, 31;
	mov.b32 	%r115, -1;
	// begin inline asm
	shfl.sync.down.b32 %r91, %r92, %r93, %r114, %r115;
	// end inline asm
	setp.gt.s32 	%p17, %r90, 30;
	mov.b32 	%f161, %r91;
	add.f32 	%f162, %f382, %f161;
	selp.f32 	%f163, %f382, %f162, %p17;
	mov.b32 	%r97, %f163;
	mov.b32 	%r98, 2;
	// begin inline asm
	shfl.sync.down.b32 %r96, %r97, %r98, %r114, %r115;
	// end inline asm
	setp.gt.s32 	%p18, %r90, 29;
	mov.b32 	%f164, %r96;
	add.f32 	%f165, %f163, %f164;
	selp.f32 	%f166, %f163, %f165, %p18;
	mov.b32 	%r102, %f166;
	mov.b32 	%r103, 4;
	// begin inline asm
	shfl.sync.down.b32 %r101, %r102, %r103, %r114, %r115;
	// end inline asm
	setp.gt.s32 	%p19, %r90, 27;
	mov.b32 	%f167, %r101;
	add.f32 	%f168, %f166, %f167;
	selp.f32 	%f169, %f166, %f168, %p19;
	mov.b32 	%r107, %f169;
	mov.b32 	%r108, 8;
	// begin inline asm
	shfl.sync.down.b32 %r106, %r107, %r108, %r114, %r115;
	// end inline asm
	setp.gt.s32 	%p20, %r90, 23;
	mov.b32 	%f170, %r106;
	add.f32 	%f171, %f169, %f170;
	selp.f32 	%f172, %f169, %f171, %p20;
	mov.b32 	%r112, %f172;
	mov.b32 	%r113, 16;
	// begin inline asm
	shfl.sync.down.b32 %r111, %r112, %r113, %r114, %r115;
	// end inline asm
	setp.gt.s32 	%p21, %r90, 15;
	mov.b32 	%f173, %r111;
	add.f32 	%f38, %f172, %f173;
	selp.f32 	%f383, %f172, %f38, %p21;
	setp.ne.s32 	%p22, %r90, 0;
	@%p22 bra 	$L__BB2_48;
	shr.u32 	%r116, %r21, 3;
	and.b32  	%r117, %r116, 124;
	mov.u32 	%r118, _ZZN3cub18CUB_300001_SM_10006detail6reduce28DeviceReduceSingleTileKernelINS2_10policy_hubIfjN4cuda3std3__44plusIfEEE10Policy1000EN6thrust24THRUST_300001_SM_1000_NS10device_ptrIfEEPfjS9_ffNS7_10__identityEEEvT0_T1_T2_T3_T4_T6_E12temp_storage;
	add.s32 	%r119, %r118, %r117;
	st.shared.f32 	[%r119+16], %f38;
$L__BB2_48:
	bar.sync 	0;
	setp.ne.s32 	%p23, %r21, 0;
	@%p23 bra 	$L__BB2_50;
	ld.shared.f32 	%f174, [_ZZN3cub18CUB_300001_SM_10006detail6reduce28DeviceReduceSingleTileKernelINS2_10policy_hubIfjN4cuda3std3__44plusIfEEE10Policy1000EN6thrust24THRUST_300001_SM_1000_NS10device_ptrIfEEPfjS9_ffNS7_10__identityEEEvT0_T1_T2_T3_T4_T6_E12temp_storage+20];
	add.f32 	%f175, %f383, %f174;
	ld.shared.f32 	%f176, [_ZZN3cub18CUB_300001_SM_10006detail6reduce28DeviceReduceSingleTileKernelINS2_10policy_hubIfjN4cuda3std3__44plusIfEEE10Policy1000EN6thrust24THRUST_300001_SM_1000_NS10device_ptrIfEEPfjS9_ffNS7_10__identityEEEvT0_T1_T2_T3_T4_T6_E12temp_storage+24];
	add.f32 	%f177, %f175, %f176;
	ld.shared.f32 	%f178, [_ZZN3cub18CUB_300001_SM_10006detail6reduce28DeviceReduceSingleTileKernelINS2_10policy_hubIfjN4cuda3std3__44plusIfEEE10Policy1000EN6thrust24THRUST_300001_SM_1000_NS10device_ptrIfEEPfjS9_ffNS7_10__identityEEEvT0_T1_T2_T3_T4_T6_E12temp_storage+28];
	add.f32 	%f179, %f177, %f178;
	ld.shared.f32 	%f180, [_ZZN3cub18CUB_300001_SM_10006detail6reduce28DeviceReduceSingleTileKernelINS2_10policy_hubIfjN4cuda3std3__44plusIfEEE10Policy1000EN6thrust24THRUST_300001_SM_1000_NS10device_ptrIfEEPfjS9_ffNS7_10__identityEEEvT0_T1_T2_T3_T4_T6_E12temp_storage+32];
	add.f32 	%f181, %f179, %f180;
	ld.shared.f32 	%f182, [_ZZN3cub18CUB_300001_SM_10006detail6reduce28DeviceReduceSingleTileKernelINS2_10policy_hubIfjN4cuda3std3__44plusIfEEE10Policy1000EN6thrust24THRUST_300001_SM_1000_NS10device_ptrIfEEPfjS9_ffNS7_10__identityEEEvT0_T1_T2_T3_T4_T6_E12temp_storage+36];
	add.f32 	%f183, %f181, %f182;
	ld.shared.f32 	%f184, [_ZZN3cub18CUB_300001_SM_10006detail6reduce28DeviceReduceSingleTileKernelINS2_10policy_hubIfjN4cuda3std3__44plusIfEEE10Policy1000EN6thrust24THRUST_300001_SM_1000_NS10device_ptrIfEEPfjS9_ffNS7_10__identityEEEvT0_T1_T2_T3_T4_T6_E12temp_storage+40];
	add.f32 	%f185, %f183, %f184;
	ld.shared.f32 	%f186, [_ZZN3cub18CUB_300001_SM_10006detail6reduce28DeviceReduceSingleTileKernelINS2_10policy_hubIfjN4cuda3std3__44plusIfEEE10Policy1000EN6thrust24THRUST_300001_SM_1000_NS10device_ptrIfEEPfjS9_ffNS7_10__identityEEEvT0_T1_T2_T3_T4_T6_E12temp_storage+44];
	add.f32 	%f187, %f185, %f186;
	ld.shared.f32 	%f188, [_ZZN3cub18CUB_300001_SM_10006detail6reduce28DeviceReduceSingleTileKernelINS2_10policy_hubIfjN4cuda3std3__44plusIfEEE10Policy1000EN6thrust24THRUST_300001_SM_1000_NS10device_ptrIfEEPfjS9_ffNS7_10__identityEEEvT0_T1_T2_T3_T4_T6_E12temp_storage+48];
	add.f32 	%f189, %f187, %f188;
	ld.shared.f32 	%f190, [_ZZN3cub18CUB_300001_SM_10006detail6reduce28DeviceReduceSingleTileKernelINS2_10policy_hubIfjN4cuda3std3__44plusIfEEE10Policy1000EN6thrust24THRUST_300001_SM_1000_NS10device_ptrIfEEPfjS9_ffNS7_10__identityEEEvT0_T1_T2_T3_T4_T6_E12temp_storage+52];
	add.f32 	%f191, %f189, %f190;
	ld.shared.f32 	%f192, [_ZZN3cub18CUB_300001_SM_10006detail6reduce28DeviceReduceSingleTileKernelINS2_10policy_hubIfjN4cuda3std3__44plusIfEEE10Policy1000EN6thrust24THRUST_300001_SM_1000_NS10device_ptrIfEEPfjS9_ffNS7_10__identityEEEvT0_T1_T2_T3_T4_T6_E12temp_storage+56];
	add.f32 	%f193, %f191, %f192;
	ld.shared.f32 	%f194, [_ZZN3cub18CUB_300001_SM_10006detail6reduce28DeviceReduceSingleTileKernelINS2_10policy_hubIfjN4cuda3std3__44plusIfEEE10Policy1000EN6thrust24THRUST_300001_SM_1000_NS10device_ptrIfEEPfjS9_ffNS7_10__identityEEEvT0_T1_T2_T3_T4_T6_E12temp_storage+60];
	add.f32 	%f195, %f193, %f194;
	ld.shared.f32 	%f196, [_ZZN3cub18CUB_300001_SM_10006detail6reduce28DeviceReduceSingleTileKernelINS2_10policy_hubIfjN4cuda3std3__44plusIfEEE10Policy1000EN6thrust24THRUST_300001_SM_1000_NS10device_ptrIfEEPfjS9_ffNS7_10__identityEEEvT0_T1_T2_T3_T4_T6_E12temp_storage+64];
	add.f32 	%f197, %f195, %f196;
	ld.shared.f32 	%f198, [_ZZN3cub18CUB_300001_SM_10006detail6reduce28DeviceReduceSingleTileKernelINS2_10policy_hubIfjN4cuda3std3__44plusIfEEE10Policy1000EN6thrust24THRUST_300001_SM_1000_NS10device_ptrIfEEPfjS9_ffNS7_10__identityEEEvT0_T1_T2_T3_T4_T6_E12temp_storage+68];
	add.f32 	%f199, %f197, %f198;
	ld.shared.f32 	%f200, [_ZZN3cub18CUB_300001_SM_10006detail6reduce28DeviceReduceSingleTileKernelINS2_10policy_hubIfjN4cuda3std3__44plusIfEEE10Policy1000EN6thrust24THRUST_300001_SM_1000_NS10device_ptrIfEEPfjS9_ffNS7_10__identityEEEvT0_T1_T2_T3_T4_T6_E12temp_storage+72];
	add.f32 	%f201, %f199, %f200;
	ld.shared.f32 	%f202, [_ZZN3cub18CUB_300001_SM_10006detail6reduce28DeviceReduceSingleTileKernelINS2_10policy_hubIfjN4cuda3std3__44plusIfEEE10Policy1000EN6thrust24THRUST_300001_SM_1000_NS10device_ptrIfEEPfjS9_ffNS7_10__identityEEEvT0_T1_T2_T3_T4_T6_E12temp_storage+76];
	add.f32 	%f383, %f201, %f202;
$L__BB2_50:
	mov.u32 	%r192, %tid.x;
	setp.ne.s32 	%p65, %r192, 0;
	@%p65 bra 	$L__BB2_52;
	add.f32 	%f361, %f42, %f383;
	st.global.f32 	[%rd1], %f361;
$L__BB2_52:
	ret;

}
	// .globl	_ZN3cub18CUB_300001_SM_10006detail6reduce18DeviceReduceKernelINS2_10policy_hubIfjN4cuda3std3__44plusIfEEE10Policy1000EN6thrust24THRUST_300001_SM_1000_NS10device_ptrIfEEjS9_fNS7_10__identityEEEvT0_PT3_T1_NS0_13GridEvenShareISK_EET2_T4_
.visible .entry _ZN3cub18CUB_300001_SM_10006detail6reduce18DeviceReduceKernelINS2_10policy_hubIfjN4cuda3std3__44plusIfEEE10Policy1000EN6thrust24THRUST_300001_SM_1000_NS10device_ptrIfEEjS9_fNS7_10__identityEEEvT0_PT3_T1_NS0_13GridEvenShareISK_EET2_T4_(
	.param .align 8 .b8 _ZN3cub18CUB_300001_SM_10006detail6reduce18DeviceReduceKernelINS2_10policy_hubIfjN4cuda3std3__44plusIfEEE10Policy1000EN6thrust24THRUST_300001_SM_1000_NS10device_ptrIfEEjS9_fNS7_10__identityEEEvT0_PT3_T1_NS0_13GridEvenShareISK_EET2_T4__param_0[8],
	.param .u64 .ptr .align 1 _ZN3cub18CUB_300001_SM_10006detail6reduce18DeviceReduceKernelINS2_10policy_hubIfjN4cuda3std3__44plusIfEEE10Policy1000EN6thrust24THRUST_300001_SM_1000_NS10device_ptrIfEEjS9_fNS7_10__identityEEEvT0_PT3_T1_NS0_13GridEvenShareISK_EET2_T4__param_1,
	.param .u32 _ZN3cub18CUB_300001_SM_10006detail6reduce18DeviceReduceKernelINS2_10policy_hubIfjN4cuda3std3__44plusIfEEE10Policy1000EN6thrust24THRUST_300001_SM_1000_NS10device_ptrIfEEjS9_fNS7_10__identityEEEvT0_PT3_T1_NS0_13GridEvenShareISK_EET2_T4__param_2,
	.param .align 4 .b8 _ZN3cub18CUB_300001_SM_10006detail6reduce18DeviceReduceKernelINS2_10policy_hubIfjN4cuda3std3__44plusIfEEE10Policy1000EN6thrust24THRUST_300001_SM_1000_NS10device_ptrIfEEjS9_fNS7_10__identityEEEvT0_PT3_T1_NS0_13GridEvenShareISK_EET2_T4__param_3[40],
	.param .align 1 .b8 _ZN3cub18CUB_300001_SM_10006detail6reduce18DeviceReduceKernelINS2_10policy_hubIfjN4cuda3std3__44plusIfEEE10Policy1000EN6thrust24THRUST_300001_SM_1000_NS10device_ptrIfEEjS9_fNS7_10__identityEEEvT0_PT3_T1_NS0_13GridEvenShareISK_EET2_T4__param_4[1],
	.param .align 1 .b8 _ZN3cub18CUB_300001_SM_10006detail6reduce18DeviceReduceKernelINS2_10policy_hubIfjN4cuda3std3__44plusIfEEE10Policy1000EN6thrust24THRUST_300001_SM_1000_NS10device_ptrIfEEjS9_fNS7_10__identityEEEvT0_PT3_T1_NS0_13GridEvenShareISK_EET2_T4__param_5[1]
)
.maxntid 512
{
	.reg .pred 	%p<65>;
	.reg .b16 	%rs<4>;
	.reg .b32 	%r<279>;
	.reg .b32 	%f<380>;
	.reg .b64 	%rd<130>;
	// demoted variable
	.shared .align 4 .b8 _ZZN3cub18CUB_300001_SM_10006detail6reduce18DeviceReduceKernelINS2_10policy_hubIfjN4cuda3std3__44plusIfEEE10Policy1000EN6thrust24THRUST_300001_SM_1000_NS10device_ptrIfEEjS9_fNS7_10__identityEEEvT0_PT3_T1_NS0_13GridEvenShareISK_EET2_T4_E12temp_storage[84];
	ld.param.u32 	%r1, [_ZN3cub18CUB_300001_SM_10006detail6reduce18DeviceReduceKernelINS2_10policy_hubIfjN4cuda3std3__44plusIfEEE10Policy1000EN6thrust24THRUST_300001_SM_1000_NS10device_ptrIfEEjS9_fNS7_10__identityEEEvT0_PT3_T1_NS0_13GridEvenShareISK_EET2_T4__param_3+20];
	ld.param.u32 	%r2, [_ZN3cub18CUB_300001_SM_10006detail6reduce18DeviceReduceKernelINS2_10policy_hubIfjN4cuda3std3__44plusIfEEE10Policy1000EN6thrust24THRUST_300001_SM_1000_NS10device_ptrIfEEjS9_fNS7_10__identityEEEvT0_PT3_T1_NS0_13GridEvenShareISK_EET2_T4__param_3+24];
	ld.param.u64 	%rd3, [_ZN3cub18CUB_300001_SM_10006detail6reduce18DeviceReduceKernelINS2_10policy_hubIfjN4cuda3std3__44plusIfEEE10Policy1000EN6thrust24THRUST_300001_SM_1000_NS10device_ptrIfEEjS9_fNS7_10__identityEEEvT0_PT3_T1_NS0_13GridEvenShareISK_EET2_T4__param_0];
	cvta.to.global.u64 	%rd1, %rd3;
	mov.u32 	%r3, %ctaid.x;
	shl.b32 	%r4, %r2, 13;
	shl.b32 	%r270, %r3, 13;
	sub.s32 	%r6, %r1, %r270;
	setp.gt.u32 	%p1, %r6, 8191;
	@%p1 bra 	$L__BB3_26;
	mov.u32 	%r7, %tid.x;
	setp.ge.u32 	%p23, %r7, %r6;
	mov.f32 	%f368, 0f00000000;
	mov.u32 	%r261, %r7;
	@%p23 bra 	$L__BB3_3;
	add.s32 	%r155, %r270, %r7;
	mul.wide.u32 	%rd66, %r155, 4;
	add.s64 	%rd67, %rd1, %rd66;
	ld.global.f32 	%f368, [%rd67];
	add.s32 	%r261, %r7, 512;
$L__BB3_3:
	setp.ge.u32 	%p24, %r261, %r6;
	@%p24 bra 	$L__BB3_17;
	not.b32 	%r156, %r261;
	add.s32 	%r157, %r1, %r156;
	sub.s32 	%r158, %r157, %r270;
	shr.u32 	%r159, %r158, 9;
	add.s32 	%r10, %r159, 1;
	and.b32  	%r11, %r10, 15;
	setp.lt.u32 	%p25, %r158, 7680;
	@%p25 bra 	$L__BB3_8;
	or.b32  	%r260, %r261, 4096;
	add.s32 	%r259, %r261, %r270;
	and.b32  	%r160, %r10, 16777200;
	neg.s32 	%r258, %r160;
$L__BB3_6:
	.pragma "nounroll";
	mul.wide.u32 	%rd68, %r259, 4;
	add.s64 	%rd69, %rd1, %rd68;
	ld.global.f32 	%f203, [%rd69];
	add.f32 	%f204, %f368, %f203;
	add.s32 	%r161, %r259, 512;
	mul.wide.u32 	%rd70, %r161, 4;
	add.s64 	%rd71, %rd1, %rd70;
	ld.global.f32 	%f205, [%rd71];
	add.f32 	%f206, %f204, %f205;
	add.s32 	%r162, %r259, 1024;
	mul.wide.u32 	%rd72, %r162, 4;
	add.s64 	%rd73, %rd1, %rd72;
	ld.global.f32 	%f207, [%rd73];
	add.f32 	%f208, %f206, %f207;
	add.s32 	%r163, %r259, 1536;
	mul.wide.u32 	%rd74, %r163, 4;
	add.s64 	%rd75, %rd1, %rd74;
	ld.global.f32 	%f209, [%rd75];
	add.f32 	%f210, %f208, %f209;
	add.s32 	%r164, %r259, 2048;
	mul.wide.u32 	%rd76, %r164, 4;
	add.s64 	%rd77, %rd1, %rd76;
	ld.global.f32 	%f211, [%rd77];
	add.f32 	%f212, %f210, %f211;
	add.s32 	%r165, %r259, 2560;
	mul.wide.u32 	%rd78, %r165, 4;
	add.s64 	%rd79, %rd1, %rd78;
	ld.global.f32 	%f213, [%rd79];
	add.f32 	%f214, %f212, %f213;
	add.s32 	%r166, %r259, 3072;
	mul.wide.u32 	%rd80, %r166, 4;
	add.s64 	%rd81, %rd1, %rd80;
	ld.global.f32 	%f215, [%rd81];
	add.f32 	%f216, %f214, %f215;
	add.s32 	%r167, %r259, 3584;
	mul.wide.u32 	%rd82, %r167, 4;
	add.s64 	%rd83, %rd1, %rd82;
	ld.global.f32 	%f217, [%rd83];
	add.f32 	%f218, %f216, %f217;
	add.s32 	%r168, %r259, 4096;
	mul.wide.u32 	%rd84, %r168, 4;
	add.s64 	%rd85, %rd1, %rd84;
	ld.global.f32 	%f219, [%rd85];
	add.f32 	%f220, %f218, %f219;
	add.s32 	%r169, %r259, 4608;
	mul.wide.u32 	%rd86, %r169, 4;
	add.s64 	%rd87, %rd1, %rd86;
	ld.global.f32 	%f221, [%rd87];
	add.f32 	%f222, %f220, %f221;
	add.s32 	%r170, %r259, 5120;
	mul.wide.u32 	%rd88, %r170, 4;
	add.s64 	%rd89, %rd1, %rd88;
	ld.global.f32 	%f223, [%rd89];
	add.f32 	%f224, %f222, %f223;
	add.s32 	%r171, %r259, 5632;
	mul.wide.u32 	%rd90, %r171, 4;
	add.s64 	%rd91, %rd1, %rd90;
	ld.global.f32 	%f225, [%rd91];
	add.f32 	%f226, %f224, %f225;
	add.s32 	%r172, %r259, 6144;
	mul.wide.u32 	%rd92, %r172, 4;
	add.s64 	%rd93, %rd1, %rd92;
	ld.global.f32 	%f227, [%rd93];
	add.f32 	%f228, %f226, %f227;
	add.s32 	%r173, %r259, 6656;
	mul.wide.u32 	%rd94, %r173, 4;
	add.s64 	%rd95, %rd1, %rd94;
	ld.global.f32 	%f229, [%rd95];
	add.f32 	%f230, %f228, %f229;
	add.s32 	%r174, %r259, 7168;
	mul.wide.u32 	%rd96, %r174, 4;
	add.s64 	%rd97, %rd1, %rd96;
	ld.global.f32 	%f231, [%rd97];
	add.f32 	%f232, %f230, %f231;
	add.s32 	%r175, %r259, 7680;
	mul.wide.u32 	%rd98, %r175, 4;
	add.s64 	%rd99, %rd1, %rd98;
	ld.global.f32 	%f233, [%rd99];
	add.f32 	%f368, %f232, %f233;
	add.s32 	%r260, %r260, 8192;
	add.s32 	%r259, %r259, 8192;
	add.s32 	%r258, %r258, 16;
	setp.ne.s32 	%p26, %r258, 0;
	@%p26 bra 	$L__BB3_6;
	add.s32 	%r261, %r260, -4096;
$L__BB3_8:
	setp.eq.s32 	%p27, %r11, 0;
	@%p27 bra 	$L__BB3_17;
	and.b32  	%r23, %r10, 7;
	setp.lt.u32 	%p28, %r11, 8;
	@%p28 bra 	$L__BB3_11;
	add.s32 	%r176, %r270, %r261;
	mul.wide.u32 	%rd100, %r176, 4;
	add.s64 	%rd101, %rd1, %rd100;
	ld.global.f32 	%f235, [%rd101];
	add.f32 	%f236, %f368, %f235;
	add.s32 	%r177, %r176, 512;
	mul.wide.u32 	%rd102, %r177, 4;
	add.s64 	%rd103, %rd1, %rd102;
	ld.global.f32 	%f237, [%rd103];
	add.f32 	%f238, %f236, %f237;
	add.s32 	%r178, %r176, 1024;
	mul.wide.u32 	%rd104, %r178, 4;
	add.s64 	%rd105, %rd1, %rd104;
	ld.global.f32 	%f239, [%rd105];
	add.f32 	%f240, %f238, %f239;
	add.s32 	%r179, %r176, 1536;
	mul.wide.u32 	%rd106, %r179, 4;
	add.s64 	%rd107, %rd1, %rd106;
	ld.global.f32 	%f241, [%rd107];
	add.f32 	%f242, %f240, %f241;
	add.s32 	%r180, %r176, 2048;
	mul.wide.u32 	%rd108, %r180, 4;
	add.s64 	%rd109, %rd1, %rd108;
	ld.global.f32 	%f243, [%rd109];
	add.f32 	%f244, %f242, %f243;
	add.s32 	%r181, %r176, 2560;
	mul.wide.u32 	%rd110, %r181, 4;
	add.s64 	%rd111, %rd1, %rd110;
	ld.global.f32 	%f245, [%rd111];
	add.f32 	%f246, %f244, %f245;
	add.s32 	%r182, %r176, 3072;
	mul.wide.u32 	%rd112, %r182, 4;
	add.s64 	%rd113, %rd1, %rd112;
	ld.global.f32 	%f247, [%rd113];
	add.f32 	%f248, %f246, %f247;
	add.s32 	%r183, %r176, 3584;
	mul.wide.u32 	%rd114, %r183, 4;
	add.s64 	%rd115, %rd1, %rd114;
	ld.global.f32 	%f249, [%rd115];
	add.f32 	%f368, %f248, %f249;
	add.s32 	%r261, %r261, 4096;
$L__BB3_11:
	setp.eq.s32 	%p29, %r23, 0;
	@%p29 bra 	$L__BB3_17;
	and.b32  	%r26, %r10, 3;
	setp.lt.u32 	%p30, %r23, 4;
	@%p30 bra 	$L__BB3_14;
	add.s32 	%r184, %r270, %r261;
	mul.wide.u32 	%rd116, %r184, 4;
	add.s64 	%rd117, %rd1, %rd116;
	ld.global.f32 	%f251, [%rd117];
	add.f32 	%f252, %f368, %f251;
	add.s32 	%r185, %r184, 512;
	mul.wide.u32 	%rd118, %r185, 4;
	add.s64 	%rd119, %rd1, %rd118;
	ld.global.f32 	%f253, [%rd119];
	add.f32 	%f254, %f252, %f253;
	add.s32 	%r186, %r184, 1024;
	mul.wide.u32 	%rd120, %r186, 4;
	add.s64 	%rd121, %rd1, %rd120;
	ld.global.f32 	%f255, [%rd121];
	add.f32 	%f256, %f254, %f255;
	add.s32 	%r187, %r184, 1536;
	mul.wide.u32 	%rd122, %r187, 4;
	add.s64 	%rd123, %rd1, %rd122;
	ld.global.f32 	%f257, [%rd123];
	add.f32 	%f368, %f256, %f257;
	add.s32 	%r261, %r261, 2048;
$L__BB3_14:
	setp.eq.s32 	%p31, %r26, 0;
	@%p31 bra 	$L__BB3_17;
	add.s32 	%r265, %r261, %r270;
	neg.s32 	%r264, %r26;
$L__BB3_16:
	.pragma "nounroll";
	mul.wide.u32 	%rd124, %r265, 4;
	add.s64 	%rd125, %rd1, %rd124;
	ld.global.f32 	%f258, [%rd125];
	add.f32 	%f368, %f368, %f258;
	add.s32 	%r265, %r265, 512;
	add.s32 	%r264, %r264, 1;
	setp.ne.s32 	%p32, %r264, 0;
	@%p32 bra 	$L__BB3_16;
$L__BB3_17:
	setp.lt.u32 	%p33, %r6, 512;
	@%p33 bra 	$L__BB3_22;
	// begin inline asm
	mov.u32 %r226, %laneid;
	// end inline asm
	mov.b32 	%r228, %f368;
	mov.b32 	%r229, 1;
	mov.b32 	%r250, 31;
	mov.b32 	%r251, -1;
	// begin inline asm
	shfl.sync.down.b32 %r227, %r228, %r229, %r250, %r251;
	// end inline asm
	setp.gt.s32 	%p57, %r226, 30;
	mov.b32 	%f317, %r227;
	add.f32 	%f318, %f368, %f317;
	selp.f32 	%f319, %f368, %f318, %p57;
	mov.b32 	%r233, %f319;
	mov.b32 	%r234, 2;
	// begin inline asm
	shfl.sync.down.b32 %r232, %r233, %r234, %r250, %r251;
	// end inline asm
	setp.gt.s32 	%p58, %r226, 29;
	mov.b32 	%f320, %r232;
	add.f32 	%f321, %f319, %f320;
	selp.f32 	%f322, %f319, %f321, %p58;
	mov.b32 	%r238, %f322;
	mov.b32 	%r239, 4;
	// begin inline asm
	shfl.sync.down.b32 %r237, %r238, %r239, %r250, %r251;
	// end inline asm
	setp.gt.s32 	%p59, %r226, 27;
	mov.b32 	%f323, %r237;
	add.f32 	%f324, %f322, %f323;
	selp.f32 	%f325, %f322, %f324, %p59;
	mov.b32 	%r243, %f325;
	mov.b32 	%r244, 8;
	// begin inline asm
	shfl.sync.down.b32 %r242, %r243, %r244, %r250, %r251;
	// end inline asm
	setp.gt.s32 	%p60, %r226, 23;
	mov.b32 	%f326, %r242;
	add.f32 	%f327, %f325, %f326;
	selp.f32 	%f328, %f325, %f327, %p60;
	mov.b32 	%r248, %f328;
	mov.b32 	%r249, 16;
	// begin inline asm
	shfl.sync.down.b32 %r247, %r248, %r249, %r250, %r251;
	// end inline asm
	setp.gt.s32 	%p61, %r226, 15;
	mov.b32 	%f329, %r247;
	add.f32 	%f16, %f328, %f329;
	selp.f32 	%f379, %f328, %f16, %p61;
	setp.ne.s32 	%p62, %r226, 0;
	@%p62 bra 	$L__BB3_20;
	shr.u32 	%r252, %r7, 3;
	and.b32  	%r253, %r252, 124;
	mov.u32 	%r254, _ZZN3cub18CUB_300001_SM_10006detail6reduce18DeviceReduceKernelINS2_10policy_hubIfjN4cuda3std3__44plusIfEEE10Policy1000EN6thrust24THRUST_300001_SM_1000_NS10device_ptrIfEEjS9_fNS7_10__identityEEEvT0_PT3_T1_NS0_13GridEvenShareISK_EET2_T4_E12temp_storage;
	add.s32 	%r255, %r254, %r253;
	st.shared.f32 	[%r255+16], %f16;
$L__BB3_20:
	bar.sync 	0;
	setp.ne.s32 	%p63, %r7, 0;
	@%p63 bra 	$L__BB3_48;
	ld.shared.f32 	%f330, [_ZZN3cub18CUB_300001_SM_10006detail6reduce18DeviceReduceKernelINS2_10policy_hubIfjN4cuda3std3__44plusIfEEE10Policy1000EN6thrust24THRUST_300001_SM_1000_NS10device_ptrIfEEjS9_fNS7_10__identityEEEvT0_PT3_T1_NS0_13GridEvenShareISK_EET2_T4_E12temp_storage+20];
	add.f32 	%f331, %f379, %f330;
	ld.shared.f32 	%f332, [_ZZN3cub18CUB_300001_SM_10006detail6reduce18DeviceReduceKernelINS2_10policy_hubIfjN4cuda3std3__44plusIfEEE10Policy1000EN6thrust24THRUST_300001_SM_1000_NS10device_ptrIfEEjS9_fNS7_10__identityEEEvT0_PT3_T1_NS0_13GridEvenShareISK_EET2_T4_E12temp_storage+24];
	add.f32 	%f333, %f331, %f332;
	ld.shared.f32 	%f334, [_ZZN3cub18CUB_300001_SM_10006detail6reduce18DeviceReduceKernelINS2_10policy_hubIfjN4cuda3std3__44plusIfEEE10Policy1000EN6thrust24THRUST_300001_SM_1000_NS10device_ptrIfEEjS9_fNS7_10__identityEEEvT0_PT3_T1_NS0_13GridEvenShareISK_EET2_T4_E12temp_storage+28];
	add.f32 	%f335, %f333, %f334;
	ld.shared.f32 	%f336, [_ZZN3cub18CUB_300001_SM_10006detail6reduce18DeviceReduceKernelINS2_10policy_hubIfjN4cuda3std3__44plusIfEEE10Policy1000EN6thrust24THRUST_300001_SM_1000_NS10device_ptrIfEEjS9_fNS7_10__identityEEEvT0_PT3_T1_NS0_13GridEvenShareISK_EET2_T4_E12temp_storage+32];
	add.f32 	%f337, %f335, %f336;
	ld.shared.f32 	%f338, [_ZZN3cub18CUB_300001_SM_10006detail6reduce18DeviceReduceKernelINS2_10policy_hubIfjN4cuda3std3__44plusIfEEE10Policy1000EN6thrust24THRUST_300001_SM_1000_NS10device_ptrIfEEjS9_fNS7_10__identityEEEvT0_PT3_T1_NS0_13GridEvenShareISK_EET2_T4_E12temp_storage+36];
	add.f32 	%f339, %f337, %f338;
	ld.shared.f32 	%f340, [_ZZN3cub18CUB_300001_SM_10006detail6reduce18DeviceReduceKernelINS2_10policy_hubIfjN4cuda3std3__44plusIfEEE10Policy1000EN6thrust24THRUST_300001_SM_1000_NS10device_ptrIfEEjS9_fNS7_10__identityEEEvT0_PT3_T1_NS0_13GridEvenShareISK_EET2_T4_E12temp_storage+40];
	add.f32 	%f341, %f339, %f340;
	ld.shared.f32 	%f342, [_ZZN3cub18CUB_300001_SM_10006detail6reduce18DeviceReduceKernelINS2_10policy_hubIfjN4cuda3std3__44plusIfEEE10Policy1000EN6thrust24THRUST_300001_SM_1000_NS10device_ptrIfEEjS9_fNS7_10__identityEEEvT0_PT3_T1_NS0_13GridEvenShareISK_EET2_T4_E12temp_storage+44];
	add.f32 	%f343, %f341, %f342;
	ld.shared.f32 	%f344, [_ZZN3cub18CUB_300001_SM_10006detail6reduce18DeviceReduceKernelINS2_10policy_hubIfjN4cuda3std3__44plusIfEEE10Policy1000EN6thrust24THRUST_300001_SM_1000_NS10device_ptrIfEEjS9_fNS7_10__identityEEEvT0_PT3_T1_NS0_13GridEvenShareISK_EET2_T4_E12temp_storage+48];
	add.f32 	%f345, %f343, %f344;
	ld.shared.f32 	%f346, [_ZZN3cub18CUB_300001_SM_10006detail6reduce18DeviceReduceKernelINS2_10policy_hubIfjN4cuda3std3__44plusIfEEE10Policy1000EN6thrust24THRUST_300001_SM_1000_NS10device_ptrIfEEjS9_fNS7_10__identityEEEvT0_PT3_T1_NS0_13GridEvenShareISK_EET2_T4_E12temp_storage+52];
	add.f32 	%f347, %f345, %f346;
	ld.shared.f32 	%f348, [_ZZN3cub18CUB_300001_SM_10006detail6reduce18DeviceReduceKernelINS2_10policy_hubIfjN4cuda3std3__44plusIfEEE10Policy1000EN6thrust24THRUST_300001_SM_1000_NS10device_ptrIfEEjS9_fNS7_10__identityEEEvT0_PT3_T1_NS0_13GridEvenShareISK_EET2_T4_E12temp_storage+56];
	add.f32 	%f349, %f347, %f348;
	ld.shared.f32 	%f350, [_ZZN3cub18CUB_300001_SM_10006detail6reduce18DeviceReduceKernelINS2_10policy_hubIfjN4cuda3std3__44plusIfEEE10Policy1000EN6thrust24THRUST_300001_SM_1000_NS10device_ptrIfEEjS9_fNS7_10__identityEEEvT0_PT3_T1_NS0_13GridEvenShareISK_EET2_T4_E12temp_storage+60];
	add.f32 	%f351, %f349, %f350;
	ld.shared.f32 	%f352, [_ZZN3cub18CUB_300001_SM_10006detail6reduce18DeviceReduceKernelINS2_10policy_hubIfjN4cuda3std3__44plusIfEEE10Policy1000EN6thrust24THRUST_300001_SM_1000_NS10device_ptrIfEEjS9_fNS7_10__identityEEEvT0_PT3_T1_NS0_13GridEvenShareISK_EET2_T4_E12temp_storage+64];
	add.f32 	%f353, %f351, %f352;
	ld.shared.f32 	%f354, [_ZZN3cub18CUB_300001_SM_10006detail6reduce18DeviceReduceKernelINS2_10policy_hubIfjN4cuda3std3__44plusIfEEE10Policy1000EN6thrust24THRUST_300001_SM_1000_NS10device_ptrIfEEjS9_fNS7_10__identityEEEvT0_PT3_T1_NS0_13GridEvenShareISK_EET2_T4_E12temp_storage+68];
	add.f32 	%f355, %f353, %f354;
	ld.shared.f32 	%f356, [_ZZN3cub18CUB_300001_SM_10006detail6reduce18DeviceReduceKernelINS2_10policy_hubIfjN4cuda3std3__44plusIfEEE10Policy1000EN6thrust24THRUST_300001_SM_1000_NS10device_ptrIfEEjS9_fNS7_10__identityEEEvT0_PT3_T1_NS0_13GridEvenShareISK_EET2_T4_E12temp_storage+72];
	add.f32 	%f357, %f355, %f356;
	ld.shared.f32 	%f358, [_ZZN3cub18CUB_300001_SM_10006detail6reduce18DeviceReduceKernelINS2_10policy_hubIfjN4cuda3std3__44plusIfEEE10Policy1000EN6thrust24THRUST_300001_SM_1000_NS10device_ptrIfEEjS9_fNS7_10__identityEEEvT0_PT3_T1_NS0_13GridEvenShareISK_EET2_T4_E12temp_storage+76];
	add.f32 	%f379, %f357, %f358;
	bra.uni 	$L__BB3_48;
$L__BB3_22:
	// begin inline asm
	mov.u32 %r188, %laneid;
	// end inline asm
	and.b32  	%r214, %r7, 992;
	add.s32 	%r215, %r214, 32;
	setp.gt.u32 	%p34, %r215, %r6;
	not.b32 	%r216, %r214;
	add.s32 	%r217, %r6, %r216;
	selp.b32 	%r212, %r217, 31, %p34;
	mov.b32 	%r190, %f368;
	mov.b32 	%r191, 1;
	mov.b32 	%r213, -1;
	// begin inline asm
	shfl.sync.down.b32 %r189, %r190, %r191, %r212, %r213;
	// end inline asm
	setp.lt.s32 	%p35, %r188, %r212;
	mov.b32 	%f259, %r189;
	add.f32 	%f260, %f368, %f259;
	selp.f32 	%f261, %f260, %f368, %p35;
	mov.b32 	%r195, %f261;
	mov.b32 	%r196, 2;
	// begin inline asm
	shfl.sync.down.b32 %r194, %r195, %r196, %r212, %r213;
	// end inline asm
	add.s32 	%r218, %r188, 2;
	setp.gt.s32 	%p36, %r218, %r212;
	mov.b32 	%f262, %r194;
	add.f32 	%f263, %f261, %f262;
	selp.f32 	%f264, %f261, %f263, %p36;
	mov.b32 	%r200, %f264;
	mov.b32 	%r201, 4;
	// begin inline asm
	shfl.sync.down.b32 %r199, %r200, %r201, %r212, %r213;
	// end inline asm
	add.s32 	%r219, %r188, 4;
	setp.gt.s32 	%p37, %r219, %r212;
	mov.b32 	%f265, %r199;
	add.f32 	%f266, %f264, %f265;
	selp.f32 	%f267, %f264, %f266, %p37;
	mov.b32 	%r205, %f267;
	mov.b32 	%r206, 8;
	// begin inline asm
	shfl.sync.down.b32 %r204, %r205, %r206, %r212, %r213;
	// end inline asm
	add.s32 	%r220, %r188, 8;
	setp.gt.s32 	%p38, %r220, %r212;
	mov.b32 	%f268, %r204;
	add.f32 	%f269, %f267, %f268;
	selp.f32 	%f270, %f267, %f269, %p38;
	mov.b32 	%r210, %f270;
	mov.b32 	%r211, 16;
	// begin inline asm
	shfl.sync.down.b32 %r209, %r210, %r211, %r212, %r213;
	// end inline asm
	add.s32 	%r221, %r188, 16;
	setp.gt.s32 	%p39, %r221, %r212;
	mov.b32 	%f271, %r209;
	add.f32 	%f272, %f270, %f271;
	selp.f32 	%f379, %f270, %f272, %p39;
	setp.ne.s32 	%p40, %r188, 0;
	@%p40 bra 	$L__BB3_24;
	shr.u32 	%r222, %r7, 3;
	and.b32  	%r223, %r222, 124;
	mov.u32 	%r224, _ZZN3cub18CUB_300001_SM_10006detail6reduce18DeviceReduceKernelINS2_10policy_hubIfjN4cuda3std3__44plusIfEEE10Policy1000EN6thrust24THRUST_300001_SM_1000_NS10device_ptrIfEEjS9_fNS7_10__identityEEEvT0_PT3_T1_NS0_13GridEvenShareISK_EET2_T4_E12temp_storage;
	add.s32 	%r225, %r224, %r223;
	st.shared.f32 	[%r225+16], %f379;
$L__BB3_24:
	bar.sync 	0;
	setp.ne.s32 	%p41, %r7, 0;
	@%p41 bra 	$L__BB3_48;
	setp.gt.u32 	%p42, %r6, 32;
	ld.shared.f32 	%f273, [_ZZN3cub18CUB_300001_SM_10006detail6reduce18DeviceReduceKernelINS2_10policy_hubIfjN4cuda3std3__44plusIfEEE10Policy1000EN6thrust24THRUST_300001_SM_1000_NS10device_ptrIfEEjS9_fNS7_10__identityEEEvT0_PT3_T1_NS0_13GridEvenShareISK_EET2_T4_E12temp_storage+20];
	add.f32 	%f274, %f379, %f273;
	selp.f32 	%f275, %f274, %f379, %p42;
	setp.gt.u32 	%p43, %r6, 64;
	ld.shared.f32 	%f276, [_ZZN3cub18CUB_300001_SM_10006detail6reduce18DeviceReduceKernelINS2_10policy_hubIfjN4cuda3std3__44plusIfEEE10Policy1000EN6thrust24THRUST_300001_SM_1000_NS10device_ptrIfEEjS9_fNS7_10__identityEEEvT0_PT3_T1_NS0_13GridEvenShareISK_EET2_T4_E12temp_storage+24];
	add.f32 	%f277, %f276, %f275;
	selp.f32 	%f278, %f277, %f275, %p43;
	setp.gt.u32 	%p44, %r6, 96;
	ld.shared.f32 	%f279, [_ZZN3cub18CUB_300001_SM_10006detail6reduce18DeviceReduceKernelINS2_10policy_hubIfjN4cuda3std3__44plusIfEEE10Policy1000EN6thrust24THRUST_300001_SM_1000_NS10device_ptrIfEEjS9_fNS7_10__identityEEEvT0_PT3_T1_NS0_13GridEvenShareISK_EET2_T4_E12temp_storage+28];
	add.f32 	%f280, %f279, %f278;
	selp.f32 	%f281, %f280, %f278, %p44;
	setp.gt.u32 	%p45, %r6, 128;
	ld.shared.f32 	%f282, [_ZZN3cub18CUB_300001_SM_10006detail6reduce18DeviceReduceKernelINS2_10policy_hubIfjN4cuda3std3__44plusIfEEE10Policy1000EN6thrust24THRUST_300001_SM_1000_NS10device_ptrIfEEjS9_fNS7_10__identityEEEvT0_PT3_T1_NS0_13GridEvenShareISK_EET2_T4_E12temp_storage+32];
	add.f32 	%f283, %f282, %f281;
	selp.f32 	%f284, %f283, %f281, %p45;
	setp.gt.u32 	%p46, %r6, 160;
	ld.shared.f32 	%f285, [_ZZN3cub18CUB_300001_SM_10006detail6reduce18DeviceReduceKernelINS2_10policy_hubIfjN4cuda3std3__44plusIfEEE10Policy1000EN6thrust24THRUST_300001_SM_1000_NS10device_ptrIfEEjS9_fNS7_10__identityEEEvT0_PT3_T1_NS0_13GridEvenShareISK_EET2_T4_E12temp_storage+36];
	add.f32 	%f286, %f285, %f284;
	selp.f32 	%f287, %f286, %f284, %p46;
	setp.gt.u32 	%p47, %r6, 192;
	ld.shared.f32 	%f288, [_ZZN3cub18CUB_300001_SM_10006detail6reduce18DeviceReduceKernelINS2_10policy_hubIfjN4cuda3std3__44plusIfEEE10Policy1000EN6thrust24THRUST_300001_SM_1000_NS10device_ptrIfEEjS9_fNS7_10__identityEEEvT0_PT3_T1_NS0_13GridEvenShareISK_EET2_T4_E12temp_storage+40];
	add.f32 	%f289, %f288, %f287;
	selp.f32 	%f290, %f289, %f287, %p47;
	setp.gt.u32 	%p48, %r6, 224;
	ld.shared.f32 	%f291, [_ZZN3cub18CUB_300001_SM_10006detail6reduce18DeviceReduceKernelINS2_10policy_hubIfjN4cuda3std3__44plusIfEEE10Policy1000EN6thrust24THRUST_300001_SM_1000_NS10device_ptrIfEEjS9_fNS7_10__identityEEEvT0_PT3_T1_NS0_13GridEvenShareISK_EET2_T4_E12temp_storage+44];
	add.f32 	%f292, %f291, %f290;
	selp.f32 	%f293, %f292, %f290, %p48;
	setp.gt.u32 	%p49, %r6, 256;
	ld.shared.f32 	%f294, [_ZZN3cub18CUB_300001_SM_10006detail6reduce18DeviceReduceKernelINS2_10policy_hubIfjN4cuda3std3__44plusIfEEE10Policy1000EN6thrust24THRUST_300001_SM_1000_NS10device_ptrIfEEjS9_fNS7_10__identityEEEvT0_PT3_T1_NS0_13GridEvenShareISK_EET2_T4_E12temp_storage+48];
	add.f32 	%f295, %f294, %f293;
	selp.f32 	%f296, %f295, %f293, %p49;
	setp.gt.u32 	%p50, %r6, 288;
	ld.shared.f32 	%f297, [_ZZN3cub18CUB_300001_SM_10006detail6reduce18DeviceReduceKernelINS2_10policy_hubIfjN4cuda3std3__44plusIfEEE10Policy1000EN6thrust24THRUST_300001_SM_1000_NS10device_ptrIfEEjS9_fNS7_10__identityEEEvT0_PT3_T1_NS0_13GridEvenShareISK_EET2_T4_E12temp_storage+52];
	add.f32 	%f298, %f297, %f296;
	selp.f32 	%f299, %f298, %f296, %p50;
	setp.gt.u32 	%p51, %r6, 320;
	ld.shared.f32 	%f300, [_ZZN3cub18CUB_300001_SM_10006detail6reduce18DeviceReduceKernelINS2_10policy_hubIfjN4cuda3std3__44plusIfEEE10Policy1000EN6thrust24THRUST_300001_SM_1000_NS10device_ptrIfEEjS9_fNS7_10__identityEEEvT0_PT3_T1_NS0_13GridEvenShareISK_EET2_T4_E12temp_storage+56];
	add.f32 	%f301, %f300, %f299;
	selp.f32 	%f302, %f301, %f299, %p51;
	setp.gt.u32 	%p52, %r6, 352;
	ld.shared.f32 	%f303, [_ZZN3cub18CUB_300001_SM_10006detail6reduce18DeviceReduceKernelINS2_10policy_hubIfjN4cuda3std3__44plusIfEEE10Policy1000EN6thrust24THRUST_300001_SM_1000_NS10device_ptrIfEEjS9_fNS7_10__identityEEEvT0_PT3_T1_NS0_13GridEvenShareISK_EET2_T4_E12temp_storage+60];
	add.f32 	%f304, %f303, %f302;
	selp.f32 	%f305, %f304, %f302, %p52;
	setp.gt.u32 	%p53, %r6, 384;
	ld.shared.f32 	%f306, [_ZZN3cub18CUB_300001_SM_10006detail6reduce18DeviceReduceKernelINS2_10policy_hubIfjN4cuda3std3__44plusIfEEE10Policy1000EN6thrust24THRUST_300001_SM_1000_NS10device_ptrIfEEjS9_fNS7_10__identityEEEvT0_PT3_T1_NS0_13GridEvenShareISK_EET2_T4_E12temp_storage+64];
	add.f32 	%f307, %f306, %f305;
	selp.f32 	%f308, %f307, %f305, %p53;
	setp.gt.u32 	%p54, %r6, 416;
	ld.shared.f32 	%f309, [_ZZN3cub18CUB_300001_SM_10006detail6reduce18DeviceReduceKernelINS2_10policy_hubIfjN4cuda3std3__44plusIfEEE10Policy1000EN6thrust24THRUST_300001_SM_1000_NS10device_ptrIfEEjS9_fNS7_10__identityEEEvT0_PT3_T1_NS0_13GridEvenShareISK_EET2_T4_E12temp_storage+68];
	add.f32 	%f310, %f309, %f308;
	selp.f32 	%f311, %f310, %f308, %p54;
	setp.gt.u32 	%p55, %r6, 448;
	ld.shared.f32 	%f312, [_ZZN3cub18CUB_300001_SM_10006detail6reduce18DeviceReduceKernelINS2_10policy_hubIfjN4cuda3std3__44plusIfEEE10Policy1000EN6thrust24THRUST_300001_SM_1000_NS10device_ptrIfEEjS9_fNS7_10__identityEEEvT0_PT3_T1_NS0_13GridEvenShareISK_EET2_T4_E12temp_storage+72];
	add.f32 	%f313, %f312, %f311;
	selp.f32 	%f314, %f313, %f311, %p55;
	setp.gt.u32 	%p56, %r6, 480;
	ld.shared.f32 	%f315, [_ZZN3cub18CUB_300001_SM_10006detail6reduce18DeviceReduceKernelINS2_10policy_hubIfjN4cuda3std3__44plusIfEEE10Policy1000EN6thrust24THRUST_300001_SM_1000_NS10device_ptrIfEEjS9_fNS7_10__identityEEEvT0_PT3_T1_NS0_13GridEvenShareISK_EET2_T4_E12temp_storage+76];
	add.f32 	%f316, %f315, %f314;
	selp.f32 	%f379, %f316, %f314, %p56;
	bra.uni 	$L__BB3_48;
$L__BB3_26:
	mov.u32 	%r35, %tid.x;
	add.s32 	%r72, %r35, %r270;
	mul.wide.u32 	%rd4, %r72, 4;
	add.s64 	%rd5, %rd1, %rd4;
	ld.global.f32 	%f41, [%rd5];
	ld.global.f32 	%f42, [%rd5+2048];
	ld.global.f32 	%f43, [%rd5+4096];
	ld.global.f32 	%f44, [%rd5+6144];
	ld.global.f32 	%f45, [%rd5+8192];
	ld.global.f32 	%f46, [%rd5+10240];
	ld.global.f32 	%f47, [%rd5+12288];
	ld.global.f32 	%f48, [%rd5+14336];
	ld.global.f32 	%f49, [%rd5+16384];
	ld.global.f32 	%f50, [%rd5+18432];
	ld.global.f32 	%f51, [%rd5+20480];
	ld.global.f32 	%f52, [%rd5+22528];
	ld.global.f32 	%f53, [%rd5+24576];
	ld.global.f32 	%f54, [%rd5+26624];
	ld.global.f32 	%f55, [%rd5+28672];
	ld.global.f32 	%f56, [%rd5+30720];
	add.f32 	%f57, %f41, %f42;
	add.f32 	%f58, %f43, %f44;
	add.f32 	%f59, %f45, %f46;
	add.f32 	%f60, %f47, %f48;
	add.f32 	%f61, %f49, %f50;
	add.f32 	%f62, %f51, %f52;
	add.f32 	%f63, %f53, %f54;
	add.f32 	%f64, %f55, %f56;
	add.f32 	%f65, %f57, %f58;
	add.f32 	%f66, %f59, %f60;
	add.f32 	%f67, %f61, %f62;
	add.f32 	%f68, %f63, %f64;
	add.f32 	%f69, %f65, %f66;
	add.f32 	%f70, %f67, %f68;
	add.f32 	%f378, %f69, %f70;
	setp.lt.u32 	%p2, %r6, %r4;
	@%p2 bra 	$L__BB3_44;
	add.s32 	%r36, %r4, %r270;
	not.b32 	%r74, %r35;
	add.s32 	%r75, %r74, %r1;
	sub.s32 	%r76, %r75, %r4;
	sub.s32 	%r267, %r76, %r270;
	add.s32 	%r77, %r36, %r35;
	add.s32 	%r266, %r77, 4096;
	mov.b32 	%r269, 0;
	mov.u32 	%r268, %r36;
$L__BB3_28:
	add.s32 	%r270, %r270, %r4;
	add.s32 	%r79, %r1, -8192;
	setp.gt.u32 	%p3, %r270, %r79;
	@%p3 bra 	$L__BB3_30;
	add.s32 	%r80, %r35, %r270;
	mul.wide.u32 	%rd6, %r80, 4;
	add.s64 	%rd7, %rd1, %rd6;
	ld.global.f32 	%f71, [%rd7];
	ld.global.f32 	%f72, [%rd7+2048];
	ld.global.f32 	%f73, [%rd7+4096];
	ld.global.f32 	%f74, [%rd7+6144];
	ld.global.f32 	%f75, [%rd7+8192];
	ld.global.f32 	%f76, [%rd7+10240];
	ld.global.f32 	%f77, [%rd7+12288];
	ld.global.f32 	%f78, [%rd7+14336];
	ld.global.f32 	%f79, [%rd7+16384];
	ld.global.f32 	%f80, [%rd7+18432];
	ld.global.f32 	%f81, [%rd7+20480];
	ld.global.f32 	%f82, [%rd7+22528];
	ld.global.f32 	%f83, [%rd7+24576];
	ld.global.f32 	%f84, [%rd7+26624];
	ld.global.f32 	%f85, [%rd7+28672];
	ld.global.f32 	%f86, [%rd7+30720];
	add.f32 	%f87, %f378, %f71;
	add.f32 	%f88, %f72, %f73;
	add.f32 	%f89, %f74, %f75;
	add.f32 	%f90, %f76, %f77;
	add.f32 	%f91, %f78, %f79;
	add.f32 	%f92, %f80, %f81;
	add.f32 	%f93, %f82, %f83;
	add.f32 	%f94, %f84, %f85;
	add.f32 	%f95, %f87, %f88;
	add.f32 	%f96, %f89, %f90;
	add.f32 	%f97, %f91, %f92;
	add.f32 	%f98, %f93, %f94;
	add.f32 	%f99, %f95, %f96;
	add.f32 	%f100, %f97, %f98;
	add.f32 	%f101, %f99, %f100;
	add.f32 	%f378, %f101, %f86;
	sub.s32 	%r81, %r1, %r270;
	setp.lt.u32 	%p4, %r81, %r4;
	add.s32 	%r269, %r269, 1;
	add.s32 	%r268, %r268, %r4;
	sub.s32 	%r267, %r267, %r4;
	add.s32 	%r266, %r266, %r4;
	@%p4 bra 	$L__BB3_44;
	bra.uni 	$L__BB3_28;
$L__BB3_30:
	setp.le.u32 	%p5, %r1, %r270;
	sub.s32 	%r83, %r1, %r270;
	setp.ge.s32 	%p6, %r35, %r83;
	or.pred  	%p7, %p5, %p6;
	@%p7 bra 	$L__BB3_44;
	not.b32 	%r85, %r35;
	add.s32 	%r86, %r1, %r85;
	sub.s32 	%r87, %r86, %r36;
	mul.lo.s32 	%r88, %r2, %r269;
	shl.b32 	%r89, %r88, 13;
	sub.s32 	%r90, %r87, %r89;
	shr.u32 	%r91, %r90, 9;
	add.s32 	%r49, %r91, 1;
	and.b32  	%r50, %r49, 15;
	setp.lt.u32 	%p8, %r90, 7680;
	mov.u32 	%r275, %r35;
	@%p8 bra 	$L__BB3_35;
	or.b32  	%r273, %r35, 4096;
	shr.u32 	%r92, %r267, 9;
	add.s32 	%r93, %r92, 1;
	and.b32  	%r94, %r93, 16777200;
	neg.s32 	%r271, %r94;
$L__BB3_33:
	.pragma "nounroll";
	add.s32 	%r95, %r266, -4096;
	mul.wide.u32 	%rd8, %r95, 4;
	add.s64 	%rd9, %rd1, %rd8;
	ld.global.f32 	%f103, [%rd9];
	add.f32 	%f104, %f378, %f103;
	add.s32 	%r96, %r266, -3584;
	mul.wide.u32 	%rd10, %r96, 4;
	add.s64 	%rd11, %rd1, %rd10;
	ld.global.f32 	%f105, [%rd11];
	add.f32 	%f106, %f104, %f105;
	add.s32 	%r97, %r266, -3072;
	mul.wide.u32 	%rd12, %r97, 4;
	add.s64 	%rd13, %rd1, %rd12;
	ld.global.f32 	%f107, [%rd13];
	add.f32 	%f108, %f106, %f107;
	add.s32 	%r98, %r266, -2560;
	mul.wide.u32 	%rd14, %r98, 4;
	add.s64 	%rd15, %rd1, %rd14;
	ld.global.f32 	%f109, [%rd15];
	add.f32 	%f110, %f108, %f109;
	add.s32 	%r99, %r266, -2048;
	mul.wide.u32 	%rd16, %r99, 4;
	add.s64 	%rd17, %rd1, %rd16;
	ld.global.f32 	%f111, [%rd17];
	add.f32 	%f112, %f110, %f111;
	add.s32 	%r100, %r266, -1536;
	mul.wide.u32 	%rd18, %r100, 4;
	add.s64 	%rd19, %rd1, %rd18;
	ld.global.f32 	%f113, [%rd19];
	add.f32 	%f114, %f112, %f113;
	add.s32 	%r101, %r266, -1024;
	mul.wide.u32 	%rd20, %r101, 4;
	add.s64 	%rd21, %rd1, %rd20;
	ld.global.f32 	%f115, [%rd21];
	add.f32 	%f116, %f114, %f115;
	add.s32 	%r102, %r266, 3584;
	add.s32 	%r103, %r266, -512;
	mul.wide.u32 	%rd22, %r103, 4;
	add.s64 	%rd23, %rd1, %rd22;
	ld.global.f32 	%f117, [%rd23];
	add.f32 	%f118, %f116, %f117;
	mul.wide.u32 	%rd24, %r266, 4;
	add.s64 	%rd25, %rd1, %rd24;
	ld.global.f32 	%f119, [%rd25];
	add.f32 	%f120, %f118, %f119;
	add.s32 	%r104, %r266, 512;
	mul.wide.u32 	%rd26, %r104, 4;
	add.s64 	%rd27, %rd1, %rd26;
	ld.global.f32 	%f121, [%rd27];
	add.f32 	%f122, %f120, %f121;
	add.s32 	%r105, %r266, 1024;
	mul.wide.u32 	%rd28, %r105, 4;
	add.s64 	%rd29, %rd1, %rd28;
	ld.global.f32 	%f123, [%rd29];
	add.f32 	%f124, %f122, %f123;
	add.s32 	%r106, %r266, 1536;
	mul.wide.u32 	%rd30, %r106, 4;
	add.s64 	%rd31, %rd1, %rd30;
	ld.global.f32 	%f125, [%rd31];
	add.f32 	%f126, %f124, %f125;
	add.s32 	%r107, %r266, 2048;
	mul.wide.u32 	%rd32, %r107, 4;
	add.s64 	%rd33, %rd1, %rd32;
	ld.global.f32 	%f127, [%rd33];
	add.f32 	%f128, %f126, %f127;
	add.s32 	%r108, %r266, 2560;
	mul.wide.u32 	%rd34, %r108, 4;
	add.s64 	%rd35, %rd1, %rd34;
	ld.global.f32 	%f129, [%rd35];
	add.f32 	%f130, %f128, %f129;
	add.s32 	%r109, %r266, 3072;
	mul.wide.u32 	%rd36, %r109, 4;
	add.s64 	%rd37, %rd1, %rd36;
	ld.global.f32 	%f131, [%rd37];
	add.f32 	%f132, %f130, %f131;
	mul.wide.u32 	%rd38, %r102, 4;
	add.s64 	%rd39, %rd1, %rd38;
	ld.global.f32 	%f133, [%rd39];
	add.f32 	%f378, %f132, %f133;
	add.s32 	%r273, %r273, 8192;
	add.s32 	%r266, %r266, 8192;
	add.s32 	%r271, %r271, 16;
	setp.ne.s32 	%p9, %r271, 0;
	@%p9 bra 	$L__BB3_33;
	add.s32 	%r275, %r273, -4096;
$L__BB3_35:
	setp.eq.s32 	%p10, %r50, 0;
	@%p10 bra 	$L__BB3_44;
	and.b32  	%r61, %r49, 7;
	setp.lt.u32 	%p11, %r50, 8;
	@%p11 bra 	$L__BB3_38;
	add.s32 	%r110, %r275, %r270;
	mul.wide.u32 	%rd40, %r110, 4;
	add.s64 	%rd41, %rd1, %rd40;
	ld.global.f32 	%f135, [%rd41];
	add.f32 	%f136, %f378, %f135;
	add.s32 	%r111, %r110, 512;
	mul.wide.u32 	%rd42, %r111, 4;
	add.s64 	%rd43, %rd1, %rd42;
	ld.global.f32 	%f137, [%rd43];
	add.f32 	%f138, %f136, %f137;
	add.s32 	%r112, %r110, 1024;
	mul.wide.u32 	%rd44, %r112, 4;
	add.s64 	%rd45, %rd1, %rd44;
	ld.global.f32 	%f139, [%rd45];
	add.f32 	%f140, %f138, %f139;
	add.s32 	%r113, %r110, 1536;
	mul.wide.u32 	%rd46, %r113, 4;
	add.s64 	%rd47, %rd1, %rd46;
	ld.global.f32 	%f141, [%rd47];
	add.f32 	%f142, %f140, %f141;
	add.s32 	%r114, %r110, 2048;
	mul.wide.u32 	%rd48, %r114, 4;
	add.s64 	%rd49, %rd1, %rd48;
	ld.global.f32 	%f143, [%rd49];
	add.f32 	%f144, %f142, %f143;
	add.s32 	%r115, %r110, 2560;
	mul.wide.u32 	%rd50, %r115, 4;
	add.s64 	%rd51, %rd1, %rd50;
	ld.global.f32 	%f145, [%rd51];
	add.f32 	%f146, %f144, %f145;
	add.s32 	%r116, %r110, 3072;
	mul.wide.u32 	%rd52, %r116, 4;
	add.s64 	%rd53, %rd1, %rd52;
	ld.global.f32 	%f147, [%rd53];
	add.f32 	%f148, %f146, %f147;
	add.s32 	%r117, %r110, 3584;
	mul.wide.u32 	%rd54, %r117, 4;
	add.s64 	%rd55, %rd1, %rd54;
	ld.global.f32 	%f149, [%rd55];
	add.f32 	%f378, %f148, %f149;
	add.s32 	%r275, %r275, 4096;
$L__BB3_38:
	setp.eq.s32 	%p12, %r61, 0;
	@%p12 bra 	$L__BB3_44;
	setp.lt.u32 	%p13, %r61, 4;
	@%p13 bra 	$L__BB3_41;
	add.s32 	%r118, %r275, %r270;
	mul.wide.u32 	%rd56, %r118, 4;
	add.s64 	%rd57, %rd1, %rd56;
	ld.global.f32 	%f151, [%rd57];
	add.f32 	%f152, %f378, %f151;
	add.s32 	%r119, %r118, 512;
	mul.wide.u32 	%rd58, %r119, 4;
	add.s64 	%rd59, %rd1, %rd58;
	ld.global.f32 	%f153, [%rd59];
	add.f32 	%f154, %f152, %f153;
	add.s32 	%r120, %r118, 1024;
	mul.wide.u32 	%rd60, %r120, 4;
	add.s64 	%rd61, %rd1, %rd60;
	ld.global.f32 	%f155, [%rd61];
	add.f32 	%f156, %f154, %f155;
	add.s32 	%r121, %r118, 1536;
	mul.wide.u32 	%rd62, %r121, 4;
	add.s64 	%rd63, %rd1, %rd62;
	ld.global.f32 	%f157, [%rd63];
	add.f32 	%f378, %f156, %f157;
	add.s32 	%r275, %r275, 2048;
$L__BB3_41:
	and.b32  	%r122, %r49, 3;
	setp.eq.s32 	%p14, %r122, 0;
	@%p14 bra 	$L__BB3_44;
	add.s32 	%r278, %r275, %r268;
	cvt.u16.u32 	%rs1, %r267;
	shr.u16 	%rs2, %rs1, 9;
	add.s16 	%rs3, %rs2, 1;
	cvt.u32.u16 	%r123, %rs3;
	and.b32  	%r124, %r123, 3;
	neg.s32 	%r277, %r124;
$L__BB3_43:
	.pragma "nounroll";
	mul.wide.u32 	%rd64, %r278, 4;
	add.s64 	%rd65, %rd1, %rd64;
	ld.global.f32 	%f158, [%rd65];
	add.f32 	%f378, %f378, %f158;
	add.s32 	%r278, %r278, 512;
	add.s32 	%r277, %r277, 1;
	setp.ne.s32 	%p15, %r277, 0;
	@%p15 bra 	$L__BB3_43;
$L__BB3_44:
	// begin inline asm
	mov.u32 %r125, %laneid;
	// end inline asm
	mov.b32 	%r127, %f378;
	mov.b32 	%r128, 1;
	mov.b32 	%r149, 31;
	mov.b32 	%r150, -1;
	// begin inline asm
	shfl.sync.down.b32 %r126, %r127, %r128, %r149, %r150;
	// end inline asm
	setp.gt.s32 	%p16, %r125, 30;
	mov.b32 	%f159, %r126;
	add.f32 	%f160, %f378, %f159;
	selp.f32 	%f161, %f378, %f160, %p16;
	mov.b32 	%r132, %f161;
	mov.b32 	%r133, 2;
	// begin inline asm
	shfl.sync.down.b32 %r131, %r132, %r133, %r149, %r150;
	// end inline asm
	setp.gt.s32 	%p17, %r125, 29;
	mov.b32 	%f162, %r131;
	add.f32 	%f163, %f161, %f162;
	selp.f32 	%f164, %f161, %f163, %p17;
	mov.b32 	%r137, %f164;
	mov.b32 	%r138, 4;
	// begin inline asm
	shfl.sync.down.b32 %r136, %r137, %r138, %r149, %r150;
	// end inline asm
	setp.gt.s32 	%p18, %r125, 27;
	mov.b32 	%f165, %r136;
	add.f32 	%f166, %f164, %f165;
	selp.f32 	%f167, %f164, %f166, %p18;
	mov.b32 	%r142, %f167;
	mov.b32 	%r143, 8;
	// begin inline asm
	shfl.sync.down.b32 %r141, %r142, %r143, %r149, %r150;
	// end inline asm
	setp.gt.s32 	%p19, %r125, 23;
	mov.b32 	%f168, %r141;
	add.f32 	%f169, %f167, %f168;
	selp.f32 	%f170, %f167, %f169, %p19;
	mov.b32 	%r147, %f170;
	mov.b32 	%r148, 16;
	// begin inline asm
	shfl.sync.down.b32 %r146, %r147, %r148, %r149, %r150;
	// end inline asm
	setp.gt.s32 	%p20, %r125, 15;
	mov.b32 	%f171, %r146;
	add.f32 	%f37, %f170, %f171;
	selp.f32 	%f379, %f170, %f37, %p20;
	setp.ne.s32 	%p21, %r125, 0;
	@%p21 bra 	$L__BB3_46;
	shr.u32 	%r151, %r35, 3;
	and.b32  	%r152, %r151, 124;
	mov.u32 	%r153, _ZZN3cub18CUB_300001_SM_10006detail6reduce18DeviceReduceKernelINS2_10policy_hubIfjN4cuda3std3__44plusIfEEE10Policy1000EN6thrust24THRUST_300001_SM_1000_NS10device_ptrIfEEjS9_fNS7_10__identityEEEvT0_PT3_T1_NS0_13GridEvenShareISK_EET2_T4_E12temp_storage;
	add.s32 	%r154, %r153, %r152;
	st.shared.f32 	[%r154+16], %f37;
$L__BB3_46:
	bar.sync 	0;
	setp.ne.s32 	%p22, %r35, 0;
	@%p22 bra 	$L__BB3_48;
	ld.shared.f32 	%f172, [_ZZN3cub18CUB_300001_SM_10006detail6reduce18DeviceReduceKernelINS2_10policy_hubIfjN4cuda3std3__44plusIfEEE10Policy1000EN6thrust24THRUST_300001_SM_1000_NS10device_ptrIfEEjS9_fNS7_10__identityEEEvT0_PT3_T1_NS0_13GridEvenShareISK_EET2_T4_E12temp_storage+20];
	add.f32 	%f173, %f379, %f172;
	ld.shared.f32 	%f174, [_ZZN3cub18CUB_300001_SM_10006detail6reduce18DeviceReduceKernelINS2_10policy_hubIfjN4cuda3std3__44plusIfEEE10Policy1000EN6thrust24THRUST_300001_SM_1000_NS10device_ptrIfEEjS9_fNS7_10__identityEEEvT0_PT3_T1_NS0_13GridEvenShareISK_EET2_T4_E12temp_storage+24];
	add.f32 	%f175, %f173, %f174;
	ld.shared.f32 	%f176, [_ZZN3cub18CUB_300001_SM_10006detail6reduce18DeviceReduceKernelINS2_10policy_hubIfjN4cuda3std3__44plusIfEEE10Policy1000EN6thrust24THRUST_300001_SM_1000_NS10device_ptrIfEEjS9_fNS7_10__identityEEEvT0_PT3_T1_NS0_13GridEvenShareISK_EET2_T4_E12temp_storage+28];
	add.f32 	%f177, %f175, %f176;
	ld.shared.f32 	%f178, [_ZZN3cub18CUB_300001_SM_10006detail6reduce18DeviceReduceKernelINS2_10policy_hubIfjN4cuda3std3__44plusIfEEE10Policy1000EN6thrust24THRUST_300001_SM_1000_NS10device_ptrIfEEjS9_fNS7_10__identityEEEvT0_PT3_T1_NS0_13GridEvenShareISK_EET2_T4_E12temp_storage+32];
	add.f32 	%f179, %f177, %f178;
	ld.shared.f32 	%f180, [_ZZN3cub18CUB_300001_SM_10006detail6reduce18DeviceReduceKernelINS2_10policy_hubIfjN4cuda3std3__44plusIfEEE10Policy1000EN6thrust24THRUST_300001_SM_1000_NS10device_ptrIfEEjS9_fNS7_10__identityEEEvT0_PT3_T1_NS0_13GridEvenShareISK_EET2_T4_E12temp_storage+36];
	add.f32 	%f181, %f179, %f180;
	ld.shared.f32 	%f182, [_ZZN3cub18CUB_300001_SM_10006detail6reduce18DeviceReduceKernelINS2_10policy_hubIfjN4cuda3std3__44plusIfEEE10Policy1000EN6thrust24THRUST_300001_SM_1000_NS10device_ptrIfEEjS9_fNS7_10__identityEEEvT0_PT3_T1_NS0_13GridEvenShareISK_EET2_T4_E12temp_storage+40];
	add.f32 	%f183, %f181, %f182;
	ld.shared.f32 	%f184, [_ZZN3cub18CUB_300001_SM_10006detail6reduce18DeviceReduceKernelINS2_10policy_hubIfjN4cuda3std3__44plusIfEEE10Policy1000EN6thrust24THRUST_300001_SM_1000_NS10device_ptrIfEEjS9_fNS7_10__identityEEEvT0_PT3_T1_NS0_13GridEvenShareISK_EET2_T4_E12temp_storage+44];
	add.f32 	%f185, %f183, %f184;
	ld.shared.f32 	%f186, [_ZZN3cub18CUB_300001_SM_10006detail6reduce18DeviceReduceKernelINS2_10policy_hubIfjN4cuda3std3__44plusIfEEE10Policy1000EN6thrust24THRUST_300001_SM_1000_NS10device_ptrIfEEjS9_fNS7_10__identityEEEvT0_PT3_T1_NS0_13GridEvenShareISK_EET2_T4_E12temp_storage+48];
	add.f32 	%f187, %f185, %f186;
	ld.shared.f32 	%f188, [_ZZN3cub18CUB_300001_SM_10006detail6reduce18DeviceReduceKernelINS2_10policy_hubIfjN4cuda3std3__44plusIfEEE10Policy1000EN6thrust24THRUST_300001_SM_1000_NS10device_ptrIfEEjS9_fNS7_10__identityEEEvT0_PT3_T1_NS0_13GridEvenShareISK_EET2_T4_E12temp_storage+52];
	add.f32 	%f189, %f187, %f188;
	ld.shared.f32 	%f190, [_ZZN3cub18CUB_300001_SM_10006detail6reduce18DeviceReduceKernelINS2_10policy_hubIfjN4cuda3std3__44plusIfEEE10Policy1000EN6thrust24THRUST_300001_SM_1000_NS10device_ptrIfEEjS9_fNS7_10__identityEEEvT0_PT3_T1_NS0_13GridEvenShareISK_EET2_T4_E12temp_storage+56];
	add.f32 	%f191, %f189, %f190;
	ld.shared.f32 	%f192, [_ZZN3cub18CUB_300001_SM_10006detail6reduce18DeviceReduceKernelINS2_10policy_hubIfjN4cuda3std3__44plusIfEEE10Policy1000EN6thrust24THRUST_300001_SM_1000_NS10device_ptrIfEEjS9_fNS7_10__identityEEEvT0_PT3_T1_NS0_13GridEvenShareISK_EET2_T4_E12temp_storage+60];
	add.f32 	%f193, %f191, %f192;
	ld.shared.f32 	%f194, [_ZZN3cub18CUB_300001_SM_10006detail6reduce18DeviceReduceKernelINS2_10policy_hubIfjN4cuda3std3__44plusIfEEE10Policy1000EN6thrust24THRUST_300001_SM_1000_NS10device_ptrIfEEjS9_fNS7_10__identityEEEvT0_PT3_T1_NS0_13GridEvenShareISK_EET2_T4_E12temp_storage+64];
	add.f32 	%f195, %f193, %f194;
	ld.shared.f32 	%f196, [_ZZN3cub18CUB_300001_SM_10006detail6reduce18DeviceReduceKernelINS2_10policy_hubIfjN4cuda3std3__44plusIfEEE10Policy1000EN6thrust24THRUST_300001_SM_1000_NS10device_ptrIfEEjS9_fNS7_10__identityEEEvT0_PT3_T1_NS0_13GridEvenShareISK_EET2_T4_E12temp_storage+68];
	add.f32 	%f197, %f195, %f196;
	ld.shared.f32 	%f198, [_ZZN3cub18CUB_300001_SM_10006detail6reduce18DeviceReduceKernelINS2_10policy_hubIfjN4cuda3std3__44plusIfEEE10Policy1000EN6thrust24THRUST_300001_SM_1000_NS10device_ptrIfEEjS9_fNS7_10__identityEEEvT0_PT3_T1_NS0_13GridEvenShareISK_EET2_T4_E12temp_storage+72];
	add.f32 	%f199, %f197, %f198;
	ld.shared.f32 	%f200, [_ZZN3cub18CUB_300001_SM_10006detail6reduce18DeviceReduceKernelINS2_10policy_hubIfjN4cuda3std3__44plusIfEEE10Policy1000EN6thrust24THRUST_300001_SM_1000_NS10device_ptrIfEEjS9_fNS7_10__identityEEEvT0_PT3_T1_NS0_13GridEvenShareISK_EET2_T4_E12temp_storage+76];
	add.f32 	%f379, %f199, %f200;
$L__BB3_48:
	mov.u32 	%r256, %tid.x;
	setp.ne.s32 	%p64, %r256, 0;
	@%p64 bra 	$L__BB3_50;
	ld.param.u64 	%rd129, [_ZN3cub18CUB_300001_SM_10006detail6reduce18DeviceReduceKernelINS2_10policy_hubIfjN4cuda3std3__44plusIfEEE10Policy1000EN6thrust24THRUST_300001_SM_1000_NS10device_ptrIfEEjS9_fNS7_10__identityEEEvT0_PT3_T1_NS0_13GridEvenShareISK_EET2_T4__param_1];
	cvta.to.global.u64 	%rd126, %rd129;
	mul.wide.u32 	%rd127, %r3, 4;
	add.s64 	%rd128, %rd126, %rd127;
	st.global.f32 	[%rd128], %f379;
$L__BB3_50:
	ret;

}
	// .globl	_ZN3cub18CUB_300001_SM_10006detail6reduce28DeviceReduceSingleTileKernelINS2_10policy_hubIfjN4cuda3std3__44plusIfEEE10Policy1000EPfSC_iS9_ffNS7_10__identityEEEvT0_T1_T2_T3_T4_T6_
.visible .entry _ZN3cub18CUB_300001_SM_10006detail6reduce28DeviceReduceSingleTileKernelINS2_10policy_hubIfjN4cuda3std3__44plusIfEEE10Policy1000EPfSC_iS9_ffNS7_10__identityEEEvT0_T1_T2_T3_T4_T6_(
	.param .u64 .ptr .align 1 _ZN3cub18CUB_300001_SM_10006detail6reduce28DeviceReduceSingleTileKernelINS2_10policy_hubIfjN4cuda3std3__44plusIfEEE10Policy1000EPfSC_iS9_ffNS7_10__identityEEEvT0_T1_T2_T3_T4_T6__param_0,
	.param .u64 .ptr .align 1 _ZN3cub18CUB_300001_SM_10006detail6reduce28DeviceReduceSingleTileKernelINS2_10policy_hubIfjN4cuda3std3__44plusIfEEE10Policy1000EPfSC_iS9_ffNS7_10__identityEEEvT0_T1_T2_T3_T4_T6__param_1,
	.param .u32 _ZN3cub18CUB_300001_SM_10006detail6reduce28DeviceReduceSingleTileKernelINS2_10policy_hubIfjN4cuda3std3__44plusIfEEE10Policy1000EPfSC_iS9_ffNS7_10__identityEEEvT0_T1_T2_T3_T4_T6__param_2,
	.param .align 1 .b8 _ZN3cub18CUB_300001_SM_10006detail6reduce28DeviceReduceSingleTileKernelINS2_10policy_hubIfjN4cuda3std3__44plusIfEEE10Policy1000EPfSC_iS9_ffNS7_10__identityEEEvT0_T1_T2_T3_T4_T6__param_3[1],
	.param .f32 _ZN3cub18CUB_300001_SM_10006detail6reduce28DeviceReduceSingleTileKernelINS2_10policy_hubIfjN4cuda3std3__44plusIfEEE10Policy1000EPfSC_iS9_ffNS7_10__identityEEEvT0_T1_T2_T3_T4_T6__param_4,
	.param .align 1 .b8 _ZN3cub18CUB_300001_SM_10006detail6reduce28DeviceReduceSingleTileKernelINS2_10policy_hubIfjN4cuda3std3__44plusIfEEE10Policy1000EPfSC_iS9_ffNS7_10__identityEEEvT0_T1_T2_T3_T4_T6__param_5[1]
)
.maxntid 512
.minnctapersm 1
{
	.reg .pred 	%p<113>;
	.reg .b32 	%r<407>;
	.reg .b32 	%f<531>;
	.reg .b64 	%rd<133>;
	// demoted variable
	.shared .align 4 .b8 _ZZN3cub18CUB_300001_SM_10006detail6reduce28DeviceReduceSingleTileKernelINS2_10policy_hubIfjN4cuda3std3__44plusIfEEE10Policy1000EPfSC_iS9_ffNS7_10__identityEEEvT0_T1_T2_T3_T4_T6_E12temp_storage[84];
	ld.param.u64 	%rd16, [_ZN3cub18CUB_300001_SM_10006detail6reduce28DeviceReduceSingleTileKernelINS2_10policy_hubIfjN4cuda3std3__44plusIfEEE10Policy1000EPfSC_iS9_ffNS7_10__identityEEEvT0_T1_T2_T3_T4_T6__param_0];
	ld.param.u64 	%rd17, [_ZN3cub18CUB_300001_SM_10006detail6reduce28DeviceReduceSingleTileKernelINS2_10policy_hubIfjN4cuda3std3__44plusIfEEE10Policy1000EPfSC_iS9_ffNS7_10__identityEEEvT0_T1_T2_T3_T4_T6__param_1];
	ld.param.u32 	%r67, [_ZN3cub18CUB_300001_SM_10006detail6reduce28DeviceReduceSingleTileKernelINS2_10policy_hubIfjN4cuda3std3__44plusIfEEE10Policy1000EPfSC_iS9_ffNS7_10__identityEEEvT0_T1_T2_T3_T4_T6__param_2];
	ld.param.f32 	%f58, [_ZN3cub18CUB_300001_SM_10006detail6reduce28DeviceReduceSingleTileKernelINS2_10policy_hubIfjN4cuda3std3__44plusIfEEE10Policy1000EPfSC_iS9_ffNS7_10__identityEEEvT0_T1_T2_T3_T4_T6__param_4];
	cvta.to.global.u64 	%rd1, %rd17;
	setp.ne.s32 	%p1, %r67, 0;
	@%p1 bra 	$L__BB4_3;
	mov.u32 	%r380, %tid.x;
	setp.ne.s32 	%p112, %r380, 0;
	@%p112 bra 	$L__BB4_74;
	st.global.f32 	[%rd1], %f58;
	bra.uni 	$L__BB4_74;
$L__BB4_3:
	and.b64  	%rd18, %rd16, 7;
	setp.ne.s64 	%p2, %rd18, 0;
	@%p2 bra 	$L__BB4_38;
	setp.gt.s32 	%p57, %r67, 8191;
	@%p57 bra 	$L__BB4_22;
	mov.u32 	%r1, %tid.x;
	setp.ge.s32 	%p74, %r1, %r67;
	mov.f32 	%f509, 0f00000000;
	mov.u32 	%r384, %r1;
	@%p74 bra 	$L__BB4_7;
	mul.wide.u32 	%rd121, %r1, 4;
	add.s64 	%rd120, %rd16, %rd121;
	// begin inline asm
	ld.global.nc.u32 %r300, [%rd120];
	// end inline asm
	mov.b32 	%f509, %r300;
	add.s32 	%r384, %r1, 512;
$L__BB4_7:
	setp.ge.s32 	%p75, %r384, %r67;
	@%p75 bra 	$L__BB4_13;
	not.b32 	%r301, %r384;
	add.s32 	%r4, %r67, %r301;
	and.b32  	%r302, %r4, 1536;
	setp.eq.s32 	%p76, %r302, 1536;
	@%p76 bra 	$L__BB4_11;
	mul.wide.u32 	%rd122, %r384, 4;
	add.s64 	%rd129, %rd16, %rd122;
	shr.u32 	%r303, %r4, 9;
	add.s32 	%r304, %r303, 1;
	and.b32  	%r305, %r304, 3;
	neg.s32 	%r382, %r305;
$L__BB4_10:
	.pragma "nounroll";
	// begin inline asm
	ld.global.nc.u32 %r306, [%rd129];
	// end inline asm
	mov.b32 	%f395, %r306;
	add.f32 	%f509, %f509, %f395;
	add.s32 	%r384, %r384, 512;
	add.s64 	%rd129, %rd129, 2048;
	add.s32 	%r382, %r382, 1;
	setp.ne.s32 	%p77, %r382, 0;
	@%p77 bra 	$L__BB4_10;
$L__BB4_11:
	setp.lt.u32 	%p78, %r4, 1536;
	@%p78 bra 	$L__BB4_13;
$L__BB4_12:
	mul.wide.s32 	%rd128, %r384, 4;
	add.s64 	%rd124, %rd16, %rd128;
	// begin inline asm
	ld.global.nc.u32 %r307, [%rd124];
	// end inline asm
	mov.b32 	%f396, %r307;
	add.f32 	%f397, %f509, %f396;
	add.s64 	%rd125, %rd124, 2048;
	// begin inline asm
	ld.global.nc.u32 %r308, [%rd125];
	// end inline asm
	mov.b32 	%f398, %r308;
	add.f32 	%f399, %f397, %f398;
	add.s64 	%rd126, %rd124, 4096;
	// begin inline asm
	ld.global.nc.u32 %r309, [%rd126];
	// end inline asm
	mov.b32 	%f400, %r309;
	add.f32 	%f401, %f399, %f400;
	add.s64 	%rd127, %rd124, 6144;
	// begin inline asm
	ld.global.nc.u32 %r310, [%rd127];
	// end inline asm
	mov.b32 	%f402, %r310;
	add.f32 	%f509, %f401, %f402;
	add.s32 	%r384, %r384, 2048;
	setp.lt.s32 	%p79, %r384, %r67;
	@%p79 bra 	$L__BB4_12;
$L__BB4_13:
	setp.lt.s32 	%p80, %r67, 512;
	@%p80 bra 	$L__BB4_18;
	// begin inline asm
	mov.u32 %r349, %laneid;
	// end inline asm
	mov.b32 	%r351, %f509;
	mov.b32 	%r352, 1;
	mov.b32 	%r373, 31;
	mov.b32 	%r374, -1;
	// begin inline asm
	shfl.sync.down.b32 %r350, %r351, %r352, %r373, %r374;
	// end inline asm
	setp.gt.s32 	%p104, %r349, 30;
	mov.b32 	%f461, %r350;
	add.f32 	%f462, %f509, %f461;
	selp.f32 	%f463, %f509, %f462, %p104;
	mov.b32 	%r356, %f463;
	mov.b32 	%r357, 2;
	// begin inline asm
	shfl.sync.down.b32 %r355, %r356, %r357, %r373, %r374;
	// end inline asm
	setp.gt.s32 	%p105, %r349, 29;
	mov.b32 	%f464, %r355;
	add.f32 	%f465, %f463, %f464;
	selp.f32 	%f466, %f463, %f465, %p105;
	mov.b32 	%r361, %f466;
	mov.b32 	%r362, 4;
	// begin inline asm
	shfl.sync.down.b32 %r360, %r361, %r362, %r373, %r374;
	// end inline asm
	setp.gt.s32 	%p106, %r349, 27;
	mov.b32 	%f467, %r360;
	add.f32 	%f468, %f466, %f467;
	selp.f32 	%f469, %f466, %f468, %p106;
	mov.b32 	%r366, %f469;
	mov.b32 	%r367, 8;
	// begin inline asm
	shfl.sync.down.b32 %r365, %r366, %r367, %r373, %r374;
	// end inline asm
	setp.gt.s32 	%p107, %r349, 23;
	mov.b32 	%f470, %r365;
	add.f32 	%f471, %f469, %f470;
	selp.f32 	%f472, %f469, %f471, %p107;
	mov.b32 	%r371, %f472;
	mov.b32 	%r372, 16;
	// begin inline asm
	shfl.sync.down.b32 %r370, %r371, %r372, %r373, %r374;
	// end inline asm
	setp.gt.s32 	%p108, %r349, 15;
	mov.b32 	%f473, %r370;
	add.f32 	%f10, %f472, %f473;
	selp.f32 	%f530, %f472, %f10, %p108;
	setp.ne.s32 	%p109, %r349, 0;
	@%p109 bra 	$L__BB4_16;
	shr.u32 	%r375, %r1, 3;
	and.b32  	%r376, %r375, 124;
	mov.u32 	%r377, _ZZN3cub18CUB_300001_SM_10006detail6reduce28DeviceReduceSingleTileKernelINS2_10policy_hubIfjN4cuda3std3__44plusIfEEE10Policy1000EPfSC_iS9_ffNS7_10__identityEEEvT0_T1_T2_T3_T4_T6_E12temp_storage;
	add.s32 	%r378, %r377, %r376;
	st.shared.f32 	[%r378+16], %f10;
$L__BB4_16:
	bar.sync 	0;
	setp.ne.s32 	%p110, %r1, 0;
	@%p110 bra 	$L__BB4_72;
	ld.shared.f32 	%f474, [_ZZN3cub18CUB_300001_SM_10006detail6reduce28DeviceReduceSingleTileKernelINS2_10policy_hubIfjN4cuda3std3__44plusIfEEE10Policy1000EPfSC_iS9_ffNS7_10__identityEEEvT0_T1_T2_T3_T4_T6_E12temp_storage+20];
	add.f32 	%f475, %f530, %f474;
	ld.shared.f32 	%f476, [_ZZN3cub18CUB_300001_SM_10006detail6reduce28DeviceReduceSingleTileKernelINS2_10policy_hubIfjN4cuda3std3__44plusIfEEE10Policy1000EPfSC_iS9_ffNS7_10__identityEEEvT0_T1_T2_T3_T4_T6_E12temp_storage+24];
	add.f32 	%f477, %f475, %f476;
	ld.shared.f32 	%f478, [_ZZN3cub18CUB_300001_SM_10006detail6reduce28DeviceReduceSingleTileKernelINS2_10policy_hubIfjN4cuda3std3__44plusIfEEE10Policy1000EPfSC_iS9_ffNS7_10__identityEEEvT0_T1_T2_T3_T4_T6_E12temp_storage+28];
	add.f32 	%f479, %f477, %f478;
	ld.shared.f32 	%f480, [_ZZN3cub18CUB_300001_SM_10006detail6reduce28DeviceReduceSingleTileKernelINS2_10policy_hubIfjN4cuda3std3__44plusIfEEE10Policy1000EPfSC_iS9_ffNS7_10__identityEEEvT0_T1_T2_T3_T4_T6_E12temp_storage+32];
	add.f32 	%f481, %f479, %f480;
	ld.shared.f32 	%f482, [_ZZN3cub18CUB_300001_SM_10006detail6reduce28DeviceReduceSingleTileKernelINS2_10policy_hubIfjN4cuda3std3__44plusIfEEE10Policy1000EPfSC_iS9_ffNS7_10__identityEEEvT0_T1_T2_T3_T4_T6_E12temp_storage+36];
	add.f32 	%f483, %f481, %f482;
	ld.shared.f32 	%f484, [_ZZN3cub18CUB_300001_SM_10006detail6reduce28DeviceReduceSingleTileKernelINS2_10policy_hubIfjN4cuda3std3__44plusIfEEE10Policy1000EPfSC_iS9_ffNS7_10__identityEEEvT0_T1_T2_T3_T4_T6_E12temp_storage+40];
	add.f32 	%f485, %f483, %f484;
	ld.shared.f32 	%f486, [_ZZN3cub18CUB_300001_SM_10006detail6reduce28DeviceReduceSingleTileKernelINS2_10policy_hubIfjN4cuda3std3__44plusIfEEE10Policy1000EPfSC_iS9_ffNS7_10__identityEEEvT0_T1_T2_T3_T4_T6_E12temp_storage+44];
	add.f32 	%f487, %f485, %f486;
	ld.shared.f32 	%f488, [_ZZN3cub18CUB_300001_SM_10006detail6reduce28DeviceReduceSingleTileKernelINS2_10policy_hubIfjN4cuda3std3__44plusIfEEE10Policy1000EPfSC_iS9_ffNS7_10__identityEEEvT0_T1_T2_T3_T4_T6_E12temp_storage+48];
	add.f32 	%f489, %f487, %f488;
	ld.shared.f32 	%f490, [_ZZN3cub18CUB_300001_SM_10006detail6reduce28DeviceReduceSingleTileKernelINS2_10policy_hubIfjN4cuda3std3__44plusIfEEE10Policy1000EPfSC_iS9_ffNS7_10__identityEEEvT0_T1_T2_T3_T4_T6_E12temp_storage+52];
	add.f32 	%f491, %f489, %f490;
	ld.shared.f32 	%f492, [_ZZN3cub18CUB_300001_SM_10006detail6reduce28DeviceReduceSingleTileKernelINS2_10policy_hubIfjN4cuda3std3__44plusIfEEE10Policy1000EPfSC_iS9_ffNS7_10__identityEEEvT0_T1_T2_T3_T4_T6_E12temp_storage+56];
	add.f32 	%f493, %f491, %f492;
	ld.shared.f32 	%f494, [_ZZN3cub18CUB_300001_SM_10006detail6reduce28DeviceReduceSingleTileKernelINS2_10policy_hubIfjN4cuda3std3__44plusIfEEE10Policy1000EPfSC_iS9_ffNS7_10__identityEEEvT0_T1_T2_T3_T4_T6_E12temp_storage+60];
	add.f32 	%f495, %f493, %f494;
	ld.shared.f32 	%f496, [_ZZN3cub18CUB_300001_SM_10006detail6reduce28DeviceReduceSingleTileKernelINS2_10policy_hubIfjN4cuda3std3__44plusIfEEE10Policy1000EPfSC_iS9_ffNS7_10__identityEEEvT0_T1_T2_T3_T4_T6_E12temp_storage+64];
	add.f32 	%f497, %f495, %f496;
	ld.shared.f32 	%f498, [_ZZN3cub18CUB_300001_SM_10006detail6reduce28DeviceReduceSingleTileKernelINS2_10policy_hubIfjN4cuda3std3__44plusIfEEE10Policy1000EPfSC_iS9_ffNS7_10__identityEEEvT0_T1_T2_T3_T4_T6_E12temp_storage+68];
	add.f32 	%f499, %f497, %f498;
	ld.shared.f32 	%f500, [_ZZN3cub18CUB_300001_SM_10006detail6reduce28DeviceReduceSingleTileKernelINS2_10policy_hubIfjN4cuda3std3__44plusIfEEE10Policy1000EPfSC_iS9_ffNS7_10__identityEEEvT0_T1_T2_T3_T4_T6_E12temp_storage+72];
	add.f32 	%f501, %f499, %f500;
	ld.shared.f32 	%f502, [_ZZN3cub18CUB_300001_SM_10006detail6reduce28DeviceReduceSingleTileKernelINS2_10policy_hubIfjN4cuda3std3__44plusIfEEE10Policy1000EPfSC_iS9_ffNS7_10__identityEEEvT0_T1_T2_T3_T4_T6_E12temp_storage+76];
	add.f32 	%f530, %f501, %f502;
	bra.uni 	$L__BB4_72;
$L__BB4_18:
	// begin inline asm
	mov.u32 %r311, %laneid;
	// end inline asm
	and.b32  	%r337, %r1, 992;
	add.s32 	%r338, %r337, 32;
	setp.gt.s32 	%p81, %r338, %r67;
	not.b32 	%r339, %r337;
	add.s32 	%r340, %r67, %r339;
	selp.b32 	%r335, %r340, 31, %p81;
	mov.b32 	%r313, %f509;
	mov.b32 	%r314, 1;
	mov.b32 	%r336, -1;
	// begin inline asm
	shfl.sync.down.b32 %r312, %r313, %r314, %r335, %r336;
	// end inline asm
	setp.lt.s32 	%p82, %r311, %r335;
	mov.b32 	%f403, %r312;
	add.f32 	%f404, %f509, %f403;
	selp.f32 	%f405, %f404, %f509, %p82;
	mov.b32 	%r318, %f405;
	mov.b32 	%r319, 2;
	// begin inline asm
	shfl.sync.down.b32 %r317, %r318, %r319, %r335, %r336;
	// end inline asm
	add.s32 	%r341, %r311, 2;
	setp.gt.s32 	%p83, %r341, %r335;
	mov.b32 	%f406, %r317;
	add.f32 	%f407, %f405, %f406;
	selp.f32 	%f408, %f405, %f407, %p83;
	mov.b32 	%r323, %f408;
	mov.b32 	%r324, 4;
	// begin inline asm
	shfl.sync.down.b32 %r322, %r323, %r324, %r335, %r336;
	// end inline asm
	add.s32 	%r342, %r311, 4;
	setp.gt.s32 	%p84, %r342, %r335;
	mov.b32 	%f409, %r322;
	add.f32 	%f410, %f408, %f409;
	selp.f32 	%f411, %f408, %f410, %p84;
	mov.b32 	%r328, %f411;
	mov.b32 	%r329, 8;
	// begin inline asm
	shfl.sync.down.b32 %r327, %r328, %r329, %r335, %r336;
	// end inline asm
	add.s32 	%r343, %r311, 8;
	setp.gt.s32 	%p85, %r343, %r335;
	mov.b32 	%f412, %r327;
	add.f32 	%f413, %f411, %f412;
	selp.f32 	%f414, %f411, %f413, %p85;
	mov.b32 	%r333, %f414;
	mov.b32 	%r334, 16;
	// begin inline asm
	shfl.sync.down.b32 %r332, %r333, %r334, %r335, %r336;
	// end inline asm
	add.s32 	%r344, %r311, 16;
	setp.gt.s32 	%p86, %r344, %r335;
	mov.b32 	%f415, %r332;
	add.f32 	%f416, %f414, %f415;
	selp.f32 	%f530, %f414, %f416, %p86;
	setp.ne.s32 	%p87, %r311, 0;
	@%p87 bra 	$L__BB4_20;
	shr.u32 	%r345, %r1, 3;
	and.b32  	%r346, %r345, 124;
	mov.u32 	%r347, _ZZN3cub18CUB_300001_SM_10006detail6reduce28DeviceReduceSingleTileKernelINS2_10policy_hubIfjN4cuda3std3__44plusIfEEE10Policy1000EPfSC_iS9_ffNS7_10__identityEEEvT0_T1_T2_T3_T4_T6_E12temp_storage;
	add.s32 	%r348, %r347, %r346;
	st.shared.f32 	[%r348+16], %f530;
$L__BB4_20:
	bar.sync 	0;
	setp.ne.s32 	%p88, %r1, 0;
	@%p88 bra 	$L__BB4_72;
	setp.gt.s32 	%p89, %r67, 32;
	ld.shared.f32 	%f417, [_ZZN3cub18CUB_300001_SM_10006detail6reduce28DeviceReduceSingleTileKernelINS2_10policy_hubIfjN4cuda3std3__44plusIfEEE10Policy1000EPfSC_iS9_ffNS7_10__identityEEEvT0_T1_T2_T3_T4_T6_E12temp_storage+20];
	add.f32 	%f418, %f530, %f417;
	selp.f32 	%f419, %f418, %f530, %p89;
	setp.gt.s32 	%p90, %r67, 64;
	ld.shared.f32 	%f420, [_ZZN3cub18CUB_300001_SM_10006detail6reduce28DeviceReduceSingleTileKernelINS2_10policy_hubIfjN4cuda3std3__44plusIfEEE10Policy1000EPfSC_iS9_ffNS7_10__identityEEEvT0_T1_T2_T3_T4_T6_E12temp_storage+24];
	add.f32 	%f421, %f420, %f419;
	selp.f32 	%f422, %f421, %f419, %p90;
	setp.gt.s32 	%p91, %r67, 96;
	ld.shared.f32 	%f423, [_ZZN3cub18CUB_300001_SM_10006detail6reduce28DeviceReduceSingleTileKernelINS2_10policy_hubIfjN4cuda3std3__44plusIfEEE10Policy1000EPfSC_iS9_ffNS7_10__identityEEEvT0_T1_T2_T3_T4_T6_E12temp_storage+28];
	add.f32 	%f424, %f423, %f422;
	selp.f32 	%f425, %f424, %f422, %p91;
	setp.gt.s32 	%p92, %r67, 128;
	ld.shared.f32 	%f426, [_ZZN3cub18CUB_300001_SM_10006detail6reduce28DeviceReduceSingleTileKernelINS2_10policy_hubIfjN4cuda3std3__44plusIfEEE10Policy1000EPfSC_iS9_ffNS7_10__identityEEEvT0_T1_T2_T3_T4_T6_E12temp_storage+32];
	add.f32 	%f427, %f426, %f425;
	selp.f32 	%f428, %f427, %f425, %p92;
	setp.gt.s32 	%p93, %r67, 160;
	ld.shared.f32 	%f429, [_ZZN3cub18CUB_300001_SM_10006detail6reduce28DeviceReduceSingleTileKernelINS2_10policy_hubIfjN4cuda3std3__44plusIfEEE10Policy1000EPfSC_iS9_ffNS7_10__identityEEEvT0_T1_T2_T3_T4_T6_E12temp_storage+36];
	add.f32 	%f430, %f429, %f428;
	selp.f32 	%f431, %f430, %f428, %p93;
	setp.gt.s32 	%p94, %r67, 192;
	ld.shared.f32 	%f432, [_ZZN3cub18CUB_300001_SM_10006detail6reduce28DeviceReduceSingleTileKernelINS2_10policy_hubIfjN4cuda3std3__44plusIfEEE10Policy1000EPfSC_iS9_ffNS7_10__identityEEEvT0_T1_T2_T3_T4_T6_E12temp_storage+40];
	add.f32 	%f433, %f432, %f431;
	selp.f32 	%f434, %f433, %f431, %p94;
	setp.gt.s32 	%p95, %r67, 224;
	ld.shared.f32 	%f435, [_ZZN3cub18CUB_300001_SM_10006detail6reduce28DeviceReduceSingleTileKernelINS2_10policy_hubIfjN4cuda3std3__44plusIfEEE10Policy1000EPfSC_iS9_ffNS7_10__identityEEEvT0_T1_T2_T3_T4_T6_E12temp_storage+44];
	add.f32 	%f436, %f435, %f434;
	selp.f32 	%f437, %f436, %f434, %p95;
	setp.gt.s32 	%p96, %r67, 256;
	ld.shared.f32 	%f438, [_ZZN3cub18CUB_300001_SM_10006detail6reduce28DeviceReduceSingleTileKernelINS2_10policy_hubIfjN4cuda3std3__44plusIfEEE10Policy1000EPfSC_iS9_ffNS7_10__identityEEEvT0_T1_T2_T3_T4_T6_E12temp_storage+48];
	add.f32 	%f439, %f438, %f437;
	selp.f32 	%f440, %f439, %f437, %p96;
	setp.gt.s32 	%p97, %r67, 288;
	ld.shared.f32 	%f441, [_ZZN3cub18CUB_300001_SM_10006detail6reduce28DeviceReduceSingleTileKernelINS2_10policy_hubIfjN4cuda3std3__44plusIfEEE10Policy1000EPfSC_iS9_ffNS7_10__identityEEEvT0_T1_T2_T3_T4_T6_E12temp_storage+52];
	add.f32 	%f442, %f441, %f440;
	selp.f32 	%f443, %f442, %f440, %p97;
	setp.gt.s32 	%p98, %r67, 320;
	ld.shared.f32 	%f444, [_ZZN3cub18CUB_300001_SM_10006detail6reduce28DeviceReduceSingleTileKernelINS2_10policy_hubIfjN4cuda3std3__44plusIfEEE10Policy1000EPfSC_iS9_ffNS7_10__identityEEEvT0_T1_T2_T3_T4_T6_E12temp_storage+56];
	add.f32 	%f445, %f444, %f443;
	selp.f32 	%f446, %f445, %f443, %p98;
	setp.gt.s32 	%p99, %r67, 352;
	ld.shared.f32 	%f447, [_ZZN3cub18CUB_300001_SM_10006detail6reduce28DeviceReduceSingleTileKernelINS2_10policy_hubIfjN4cuda3std3__44plusIfEEE10Policy1000EPfSC_iS9_ffNS7_10__identityEEEvT0_T1_T2_T3_T4_T6_E12temp_storage+60];
	add.f32 	%f448, %f447, %f446;
	selp.f32 	%f449, %f448, %f446, %p99;
	setp.gt.s32 	%p100, %r67, 384;
	ld.shared.f32 	%f450, [_ZZN3cub18CUB_300001_SM_10006detail6reduce28DeviceReduceSingleTileKernelINS2_10policy_hubIfjN4cuda3std3__44plusIfEEE10Policy1000EPfSC_iS9_ffNS7_10__identityEEEvT0_T1_T2_T3_T4_T6_E12temp_storage+64];
	add.f32 	%f451, %f450, %f449;
	selp.f32 	%f452, %f451, %f449, %p100;
	setp.gt.s32 	%p101, %r67, 416;
	ld.shared.f32 	%f453, [_ZZN3cub18CUB_300001_SM_10006detail6reduce28DeviceReduceSingleTileKernelINS2_10policy_hubIfjN4cuda3std3__44plusIfEEE10Policy1000EPfSC_iS9_ffNS7_10__identityEEEvT0_T1_T2_T3_T4_T6_E12temp_storage+68];
	add.f32 	%f454, %f453, %f452;
	selp.f32 	%f455, %f454, %f452, %p101;
	setp.gt.s32 	%p102, %r67, 448;
	ld.shared.f32 	%f456, [_ZZN3cub18CUB_300001_SM_10006detail6reduce28DeviceReduceSingleTileKernelINS2_10policy_hubIfjN4cuda3std3__44plusIfEEE10Policy1000EPfSC_iS9_ffNS7_10__identityEEEvT0_T1_T2_T3_T4_T6_E12temp_storage+72];
	add.f32 	%f457, %f456, %f455;
	selp.f32 	%f458, %f457, %f455, %p102;
	setp.gt.s32 	%p103, %r67, 480;
	ld.shared.f32 	%f459, [_ZZN3cub18CUB_300001_SM_10006detail6reduce28DeviceReduceSingleTileKernelINS2_10policy_hubIfjN4cuda3std3__44plusIfEEE10Policy1000EPfSC_iS9_ffNS7_10__identityEEEvT0_T1_T2_T3_T4_T6_E12temp_storage+76];
	add.f32 	%f460, %f459, %f458;
	selp.f32 	%f530, %f460, %f458, %p103;
	bra.uni 	$L__BB4_72;
$L__BB4_22:
	mov.u32 	%r13, %tid.x;
	shl.b32 	%r224, %r13, 1;
	mul.wide.u32 	%rd90, %r224, 4;
	add.s64 	%rd75, %rd16, %rd90;
	// begin inline asm
	ld.global.nc.u64 %rd74, [%rd75];
	// end inline asm
	mov.b64 	{%r225, %r226}, %rd74;
	mov.b32 	%f281, %r226;
	mov.b32 	%f282, %r225;
	add.s64 	%rd77, %rd75, 4096;
	// begin inline asm
	ld.global.nc.u64 %rd76, [%rd77];
	// end inline asm
	mov.b64 	{%r227, %r228}, %rd76;
	mov.b32 	%f283, %r228;
	mov.b32 	%f284, %r227;
	add.s64 	%rd79, %rd75, 8192;
	// begin inline asm
	ld.global.nc.u64 %rd78, [%rd79];
	// end inline asm
	mov.b64 	{%r229, %r230}, %rd78;
	mov.b32 	%f285, %r230;
	mov.b32 	%f286, %r229;
	add.s64 	%rd81, %rd75, 12288;
	// begin inline asm
	ld.global.nc.u64 %rd80, [%rd81];
	// end inline asm
	mov.b64 	{%r231, %r232}, %rd80;
	mov.b32 	%f287, %r232;
	mov.b32 	%f288, %r231;
	add.s64 	%rd83, %rd75, 16384;
	// begin inline asm
	ld.global.nc.u64 %rd82, [%rd83];
	// end inline asm
	mov.b64 	{%r233, %r234}, %rd82;
	mov.b32 	%f289, %r234;
	mov.b32 	%f290, %r233;
	add.s64 	%rd85, %rd75, 20480;
	// begin inline asm
	ld.global.nc.u64 %rd84, [%rd85];
	// end inline asm
	mov.b64 	{%r235, %r236}, %rd84;
	mov.b32 	%f291, %r236;
	mov.b32 	%f292, %r235;
	add.s64 	%rd87, %rd75, 24576;
	// begin inline asm
	ld.global.nc.u64 %rd86, [%rd87];
	// end inline asm
	mov.b64 	{%r237, %r238}, %rd86;
	mov.b32 	%f293, %r238;
	mov.b32 	%f294, %r237;
	add.s64 	%rd89, %rd75, 28672;
	// begin inline asm
	ld.global.nc.u64 %rd88, [%rd89];
	// end inline asm
	mov.b64 	{%r239, %r240}, %rd88;
	mov.b32 	%f295, %r240;
	mov.b32 	%f296, %r239;
	add.f32 	%f297, %f282, %f281;
	add.f32 	%f298, %f284, %f283;
	add.f32 	%f299, %f286, %f285;
	add.f32 	%f300, %f288, %f287;
	add.f32 	%f301, %f290, %f289;
	add.f32 	%f302, %f292, %f291;
	add.f32 	%f303, %f294, %f293;
	add.f32 	%f304, %f296, %f295;
	add.f32 	%f305, %f297, %f298;
	add.f32 	%f306, %f299, %f300;
	add.f32 	%f307, %f301, %f302;
	add.f32 	%f308, %f303, %f304;
	add.f32 	%f309, %f305, %f306;
	add.f32 	%f310, %f307, %f308;
	add.f32 	%f516, %f309, %f310;
	setp.lt.u32 	%p58, %r67, 16384;
	mov.b32 	%r387, 8192;
	@%p58 bra 	$L__BB4_26;
	add.s32 	%r14, %r67, -8192;
	mov.b32 	%r387, 8192;
$L__BB4_24:
	mul.wide.s32 	%rd107, %r387, 4;
	add.s64 	%rd92, %rd75, %rd107;
	// begin inline asm
	ld.global.nc.u64 %rd91, [%rd92];
	// end inline asm
	mov.b64 	{%r242, %r243}, %rd91;
	mov.b32 	%f311, %r243;
	mov.b32 	%f312, %r242;
	add.s64 	%rd94, %rd92, 4096;
	// begin inline asm
	ld.global.nc.u64 %rd93, [%rd94];
	// end inline asm
	mov.b64 	{%r244, %r245}, %rd93;
	mov.b32 	%f313, %r245;
	mov.b32 	%f314, %r244;
	add.s64 	%rd96, %rd92, 8192;
	// begin inline asm
	ld.global.nc.u64 %rd95, [%rd96];
	// end inline asm
	mov.b64 	{%r246, %r247}, %rd95;
	mov.b32 	%f315, %r247;
	mov.b32 	%f316, %r246;
	add.s64 	%rd98, %rd92, 12288;
	// begin inline asm
	ld.global.nc.u64 %rd97, [%rd98];
	// end inline asm
	mov.b64 	{%r248, %r249}, %rd97;
	mov.b32 	%f317, %r249;
	mov.b32 	%f318, %r248;
	add.s64 	%rd100, %rd92, 16384;
	// begin inline asm
	ld.global.nc.u64 %rd99, [%rd100];
	// end inline asm
	mov.b64 	{%r250, %r251}, %rd99;
	mov.b32 	%f319, %r251;
	mov.b32 	%f320, %r250;
	add.s64 	%rd102, %rd92, 20480;
	// begin inline asm
	ld.global.nc.u64 %rd101, [%rd102];
	// end inline asm
	mov.b64 	{%r252, %r253}, %rd101;
	mov.b32 	%f321, %r253;
	mov.b32 	%f322, %r252;
	add.s64 	%rd104, %rd92, 24576;
	// begin inline asm
	ld.global.nc.u64 %rd103, [%rd104];
	// end inline asm
	mov.b64 	{%r254, %r255}, %rd103;
	mov.b32 	%f323, %r255;
	mov.b32 	%f324, %r254;
	add.s64 	%rd106, %rd92, 28672;
	// begin inline asm
	ld.global.nc.u64 %rd105, [%rd106];
	// end inline asm
	mov.b64 	{%r256, %r257}, %rd105;
	mov.b32 	%f325, %r257;
	mov.b32 	%f326, %r256;
	add.f32 	%f327, %f516, %f312;
	add.f32 	%f328, %f311, %f314;
	add.f32 	%f329, %f313, %f316;
	add.f32 	%f330, %f315, %f318;
	add.f32 	%f331, %f317, %f320;
	add.f32 	%f332, %f319, %f322;
	add.f32 	%f333, %f321, %f324;
	add.f32 	%f334, %f323, %f326;
	add.f32 	%f335, %f327, %f328;
	add.f32 	%f336, %f329, %f330;
	add.f32 	%f337, %f331, %f332;
	add.f32 	%f338, %f333, %f334;
	add.f32 	%f339, %f335, %f336;
	add.f32 	%f340, %f337, %f338;
	add.f32 	%f341, %f339, %f340;
	add.f32 	%f516, %f341, %f325;
	sub.s32 	%r258, %r67, %r387;
	setp.lt.s32 	%p59, %r258, 8192;
	@%p59 bra 	$L__BB4_34;
	add.s32 	%r387, %r387, 8192;
	setp.le.s32 	%p60, %r387, %r14;
	@%p60 bra 	$L__BB4_24;
$L__BB4_26:
	setp.le.s32 	%p61, %r67, %r387;
	@%p61 bra 	$L__BB4_34;
	sub.s32 	%r18, %r67, %r387;
	setp.ge.s32 	%p62, %r13, %r18;
	@%p62 bra 	$L__BB4_34;
	not.b32 	%r259, %r13;
	add.s32 	%r260, %r67, %r259;
	sub.s32 	%r19, %r260, %r387;
	and.b32  	%r261, %r19, 1536;
	setp.eq.s32 	%p63, %r261, 1536;
	mov.u32 	%r391, %r13;
	@%p63 bra 	$L__BB4_31;
	add.s32 	%r389, %r13, %r387;
	shr.u32 	%r262, %r19, 9;
	add.s32 	%r263, %r262, 1;
	and.b32  	%r264, %r263, 3;
	neg.s32 	%r388, %r264;
	mov.u32 	%r391, %r13;
$L__BB4_30:
	.pragma "nounroll";
	mul.wide.u32 	%rd109, %r389, 4;
	add.s64 	%rd108, %rd16, %rd109;
	// begin inline asm
	ld.global.nc.u32 %r265, [%rd108];
	// end inline asm
	mov.b32 	%f343, %r265;
	add.f32 	%f516, %f516, %f343;
	add.s32 	%r391, %r391, 512;
	add.s32 	%r389, %r389, 512;
	add.s32 	%r388, %r388, 1;
	setp.ne.s32 	%p64, %r388, 0;
	@%p64 bra 	$L__BB4_30;
$L__BB4_31:
	setp.lt.u32 	%p65, %r19, 1536;
	@%p65 bra 	$L__BB4_34;
	cvt.u64.u32 	%rd110, %r391;
	cvt.u64.u32 	%rd111, %r387;
	add.s64 	%rd112, %rd110, %rd111;
	shl.b64 	%rd113, %rd112, 2;
	add.s64 	%rd114, %rd113, %rd16;
	add.s64 	%rd130, %rd114, 4096;
	add.s32 	%r392, %r391, %r387;
$L__BB4_33:
	mul.wide.u32 	%rd119, %r392, 4;
	add.s64 	%rd115, %rd16, %rd119;
	// begin inline asm
	ld.global.nc.u32 %r266, [%rd115];
	// end inline asm
	mov.b32 	%f344, %r266;
	add.f32 	%f345, %f516, %f344;
	add.s64 	%rd116, %rd130, -2048;
	// begin inline asm
	ld.global.nc.u32 %r267, [%rd116];
	// end inline asm
	mov.b32 	%f346, %r267;
	add.f32 	%f347, %f345, %f346;
	// begin inline asm
	ld.global.nc.u32 %r268, [%rd130];
	// end inline asm
	mov.b32 	%f348, %r268;
	add.f32 	%f349, %f347, %f348;
	add.s64 	%rd118, %rd130, 2048;
	// begin inline asm
	ld.global.nc.u32 %r269, [%rd118];
	// end inline asm
	mov.b32 	%f350, %r269;
	add.f32 	%f516, %f349, %f350;
	add.s32 	%r391, %r391, 2048;
	add.s64 	%rd130, %rd130, 8192;
	add.s32 	%r392, %r392, 2048;
	setp.lt.s32 	%p66, %r391, %r18;
	@%p66 bra 	$L__BB4_33;
$L__BB4_34:
	// begin inline asm
	mov.u32 %r270, %laneid;
	// end inline asm
	mov.b32 	%r272, %f516;
	mov.b32 	%r273, 1;
	mov.b32 	%r294, 31;
	mov.b32 	%r295, -1;
	// begin inline asm
	shfl.sync.down.b32 %r271, %r272, %r273, %r294, %r295;
	// end inline asm
	setp.gt.s32 	%p67, %r270, 30;
	mov.b32 	%f351, %r271;
	add.f32 	%f352, %f516, %f351;
	selp.f32 	%f353, %f516, %f352, %p67;
	mov.b32 	%r277, %f353;
	mov.b32 	%r278, 2;
	// begin inline asm
	shfl.sync.down.b32 %r276, %r277, %r278, %r294, %r295;
	// end inline asm
	setp.gt.s32 	%p68, %r270, 29;
	mov.b32 	%f354, %r276;
	add.f32 	%f355, %f353, %f354;
	selp.f32 	%f356, %f353, %f355, %p68;
	mov.b32 	%r282, %f356;
	mov.b32 	%r283, 4;
	// begin inline asm
	shfl.sync.down.b32 %r281, %r282, %r283, %r294, %r295;
	// end inline asm
	setp.gt.s32 	%p69, %r270, 27;
	mov.b32 	%f357, %r281;
	add.f32 	%f358, %f356, %f357;
	selp.f32 	%f359, %f356, %f358, %p69;
	mov.b32 	%r287, %f359;
	mov.b32 	%r288, 8;
	// begin inline asm
	shfl.sync.down.b32 %r286, %r287, %r288, %r294, %r295;
	// end inline asm
	setp.gt.s32 	%p70, %r270, 23;
	mov.b32 	%f360, %r286;
	add.f32 	%f361, %f359, %f360;
	selp.f32 	%f362, %f359, %f361, %p70;
	mov.b32 	%r292, %f362;
	mov.b32 	%r293, 16;
	// begin inline asm
	shfl.sync.down.b32 %r291, %r292, %r293, %r294, %r295;
	// end inline asm
	setp.gt.s32 	%p71, %r270, 15;
	mov.b32 	%f363, %r291;
	add.f32 	%f26, %f362, %f363;
	selp.f32 	%f530, %f362, %f26, %p71;
	setp.ne.s32 	%p72, %r270, 0;
	@%p72 bra 	$L__BB4_36;
	shr.u32 	%r296, %r13, 3;
	and.b32  	%r297, %r296, 124;
	mov.u32 	%r298, _ZZN3cub18CUB_300001_SM_10006detail6reduce28DeviceReduceSingleTileKernelINS2_10policy_hubIfjN4cuda3std3__44plusIfEEE10Policy1000EPfSC_iS9_ffNS7_10__identityEEEvT0_T1_T2_T3_T4_T6_E12temp_storage;
	add.s32 	%r299, %r298, %r297;
	st.shared.f32 	[%r299+16], %f26;
$L__BB4_36:
	bar.sync 	0;
	setp.ne.s32 	%p73, %r13, 0;
	@%p73 bra 	$L__BB4_72;
	ld.shared.f32 	%f364, [_ZZN3cub18CUB_300001_SM_10006detail6reduce28DeviceReduceSingleTileKernelINS2_10policy_hubIfjN4cuda3std3__44plusIfEEE10Policy1000EPfSC_iS9_ffNS7_10__identityEEEvT0_T1_T2_T3_T4_T6_E12temp_storage+20];
	add.f32 	%f365, %f530, %f364;
	ld.shared.f32 	%f366, [_ZZN3cub18CUB_300001_SM_10006detail6reduce28DeviceReduceSingleTileKernelINS2_10policy_hubIfjN4cuda3std3__44plusIfEEE10Policy1000EPfSC_iS9_ffNS7_10__identityEEEvT0_T1_T2_T3_T4_T6_E12temp_storage+24];
	add.f32 	%f367, %f365, %f366;
	ld.shared.f32 	%f368, [_ZZN3cub18CUB_300001_SM_10006detail6reduce28DeviceReduceSingleTileKernelINS2_10policy_hubIfjN4cuda3std3__44plusIfEEE10Policy1000EPfSC_iS9_ffNS7_10__identityEEEvT0_T1_T2_T3_T4_T6_E12temp_storage+28];
	add.f32 	%f369, %f367, %f368;
	ld.shared.f32 	%f370, [_ZZN3cub18CUB_300001_SM_10006detail6reduce28DeviceReduceSingleTileKernelINS2_10policy_hubIfjN4cuda3std3__44plusIfEEE10Policy1000EPfSC_iS9_ffNS7_10__identityEEEvT0_T1_T2_T3_T4_T6_E12temp_storage+32];
	add.f32 	%f371, %f369, %f370;
	ld.shared.f32 	%f372, [_ZZN3cub18CUB_300001_SM_10006detail6reduce28DeviceReduceSingleTileKernelINS2_10policy_hubIfjN4cuda3std3__44plusIfEEE10Policy1000EPfSC_iS9_ffNS7_10__identityEEEvT0_T1_T2_T3_T4_T6_E12temp_storage+36];
	add.f32 	%f373, %f371, %f372;
	ld.shared.f32 	%f374, [_ZZN3cub18CUB_300001_SM_10006detail6reduce28DeviceReduceSingleTileKernelINS2_10policy_hubIfjN4cuda3std3__44plusIfEEE10Policy1000EPfSC_iS9_ffNS7_10__identityEEEvT0_T1_T2_T3_T4_T6_E12temp_storage+40];
	add.f32 	%f375, %f373, %f374;
	ld.shared.f32 	%f376, [_ZZN3cub18CUB_300001_SM_10006detail6reduce28DeviceReduceSingleTileKernelINS2_10policy_hubIfjN4cuda3std3__44plusIfEEE10Policy1000EPfSC_iS9_ffNS7_10__identityEEEvT0_T1_T2_T3_T4_T6_E12temp_storage+44];
	add.f32 	%f377, %f375, %f376;
	ld.shared.f32 	%f378, [_ZZN3cub18CUB_300001_SM_10006detail6reduce28DeviceReduceSingleTileKernelINS2_10policy_hubIfjN4cuda3std3__44plusIfEEE10Policy1000EPfSC_iS9_ffNS7_10__identityEEEvT0_T1_T2_T3_T4_T6_E12temp_storage+48];
	add.f32 	%f379, %f377, %f378;
	ld.shared.f32 	%f380, [_ZZN3cub18CUB_300001_SM_10006detail6reduce28DeviceReduceSingleTileKernelINS2_10policy_hubIfjN4cuda3std3__44plusIfEEE10Policy1000EPfSC_iS9_ffNS7_10__identityEEEvT0_T1_T2_T3_T4_T6_E12temp_storage+52];
	add.f32 	%f381, %f379, %f380;
	ld.shared.f32 	%f382, [_ZZN3cub18CUB_300001_SM_10006detail6reduce28DeviceReduceSingleTileKernelINS2_10policy_hubIfjN4cuda3std3__44plusIfEEE10Policy1000EPfSC_iS9_ffNS7_10__identityEEEvT0_T1_T2_T3_T4_T6_E12temp_storage+56];
	add.f32 	%f383, %f381, %f382;
	ld.shared.f32 	%f384, [_ZZN3cub18CUB_300001_SM_10006detail6reduce28DeviceReduceSingleTileKernelINS2_10policy_hubIfjN4cuda3std3__44plusIfEEE10Policy1000EPfSC_iS9_ffNS7_10__identityEEEvT0_T1_T2_T3_T4_T6_E12temp_storage+60];
	add.f32 	%f385, %f383, %f384;
	ld.shared.f32 	%f386, [_ZZN3cub18CUB_300001_SM_10006detail6reduce28DeviceReduceSingleTileKernelINS2_10policy_hubIfjN4cuda3std3__44plusIfEEE10Policy1000EPfSC_iS9_ffNS7_10__identityEEEvT0_T1_T2_T3_T4_T6_E12temp_storage+64];
	add.f32 	%f387, %f385, %f386;
	ld.shared.f32 	%f388, [_ZZN3cub18CUB_300001_SM_10006detail6reduce28DeviceReduceSingleTileKernelINS2_10policy_hubIfjN4cuda3std3__44plusIfEEE10Policy1000EPfSC_iS9_ffNS7_10__identityEEEvT0_T1_T2_T3_T4_T6_E12temp_storage+68];
	add.f32 	%f389, %f387, %f388;
	ld.shared.f32 	%f390, [_ZZN3cub18CUB_300001_SM_10006detail6reduce28DeviceReduceSingleTileKernelINS2_10policy_hubIfjN4cuda3std3__44plusIfEEE10Policy1000EPfSC_iS9_ffNS7_10__identityEEEvT0_T1_T2_T3_T4_T6_E12temp_storage+72];
	add.f32 	%f391, %f389, %f390;
	ld.shared.f32 	%f392, [_ZZN3cub18CUB_300001_SM_10006detail6reduce28DeviceReduceSingleTileKernelINS2_10policy_hubIfjN4cuda3std3__44plusIfEEE10Policy1000EPfSC_iS9_ffNS7_10__identityEEEvT0_T1_T2_T3_T4_T6_E12temp_storage+76];
	add.f32 	%f530, %f391, %f392;
	bra.uni 	$L__BB4_72;
$L__BB4_38:
	setp.gt.s32 	%p3, %r67, 8191;
	@%p3 bra 	$L__BB4_56;
	mov.u32 	%r34, %tid.x;
	setp.ge.s32 	%p20, %r34, %r67;
	mov.f32 	%f522, 0f00000000;
	mov.u32 	%r397, %r34;
	@%p20 bra 	$L__BB4_41;
	mul.wide.u32 	%rd66, %r34, 4;
	add.s64 	%rd65, %rd16, %rd66;
	// begin inline asm
	ld.global.nc.u32 %r144, [%rd65];
	// end inline asm
	mov.b32 	%f522, %r144;
	add.s32 	%r397, %r34, 512;
$L__BB4_41:
	setp.ge.s32 	%p21, %r397, %r67;
	@%p21 bra 	$L__BB4_47;
	not.b32 	%r145, %r397;
	add.s32 	%r37, %r67, %r145;
	and.b32  	%r146, %r37, 1536;
	setp.eq.s32 	%p22, %r146, 1536;
	@%p22 bra 	$L__BB4_45;
	mul.wide.u32 	%rd67, %r397, 4;
	add.s64 	%rd131, %rd16, %rd67;
	shr.u32 	%r147, %r37, 9;
	add.s32 	%r148, %r147, 1;
	and.b32  	%r149, %r148, 3;
	neg.s32 	%r395, %r149;
$L__BB4_44:
	.pragma "nounroll";
	// begin inline asm
	ld.global.nc.u32 %r150, [%rd131];
	// end inline asm
	mov.b32 	%f173, %r150;
	add.f32 	%f522, %f522, %f173;
	add.s32 	%r397, %r397, 512;
	add.s64 	%rd131, %rd131, 2048;
	add.s32 	%r395, %r395, 1;
	setp.ne.s32 	%p23, %r395, 0;
	@%p23 bra 	$L__BB4_44;
$L__BB4_45:
	setp.lt.u32 	%p24, %r37, 1536;
	@%p24 bra 	$L__BB4_47;
$L__BB4_46:
	mul.wide.s32 	%rd73, %r397, 4;
	add.s64 	%rd69, %rd16, %rd73;
	// begin inline asm
	ld.global.nc.u32 %r151, [%rd69];
	// end inline asm
	mov.b32 	%f174, %r151;
	add.f32 	%f175, %f522, %f174;
	add.s64 	%rd70, %rd69, 2048;
	// begin inline asm
	ld.global.nc.u32 %r152, [%rd70];
	// end inline asm
	mov.b32 	%f176, %r152;
	add.f32 	%f177, %f175, %f176;
	add.s64 	%rd71, %rd69, 4096;
	// begin inline asm
	ld.global.nc.u32 %r153, [%rd71];
	// end inline asm
	mov.b32 	%f178, %r153;
	add.f32 	%f179, %f177, %f178;
	add.s64 	%rd72, %rd69, 6144;
	// begin inline asm
	ld.global.nc.u32 %r154, [%rd72];
	// end inline asm
	mov.b32 	%f180, %r154;
	add.f32 	%f522, %f179, %f180;
	add.s32 	%r397, %r397, 2048;
	setp.lt.s32 	%p25, %r397, %r67;
	@%p25 bra 	$L__BB4_46;
$L__BB4_47:
	setp.lt.s32 	%p26, %r67, 512;
	@%p26 bra 	$L__BB4_52;
	// begin inline asm
	mov.u32 %r193, %laneid;
	// end inline asm
	mov.b32 	%r195, %f522;
	mov.b32 	%r196, 1;
	mov.b32 	%r217, 31;
	mov.b32 	%r218, -1;
	// begin inline asm
	shfl.sync.down.b32 %r194, %r195, %r196, %r217, %r218;
	// end inline asm
	setp.gt.s32 	%p50, %r193, 30;
	mov.b32 	%f239, %r194;
	add.f32 	%f240, %f522, %f239;
	selp.f32 	%f241, %f522, %f240, %p50;
	mov.b32 	%r200, %f241;
	mov.b32 	%r201, 2;
	// begin inline asm
	shfl.sync.down.b32 %r199, %r200, %r201, %r217, %r218;
	// end inline asm
	setp.gt.s32 	%p51, %r193, 29;
	mov.b32 	%f242, %r199;
	add.f32 	%f243, %f241, %f242;
	selp.f32 	%f244, %f241, %f243, %p51;
	mov.b32 	%r205, %f244;
	mov.b32 	%r206, 4;
	// begin inline asm
	shfl.sync.down.b32 %r204, %r205, %r206, %r217, %r218;
	// end inline asm
	setp.gt.s32 	%p52, %r193, 27;
	mov.b32 	%f245, %r204;
	add.f32 	%f246, %f244, %f245;
	selp.f32 	%f247, %f244, %f246, %p52;
	mov.b32 	%r210, %f247;
	mov.b32 	%r211, 8;
	// begin inline asm
	shfl.sync.down.b32 %r209, %r210, %r211, %r217, %r218;
	// end inline asm
	setp.gt.s32 	%p53, %r193, 23;
	mov.b32 	%f248, %r209;
	add.f32 	%f249, %f247, %f248;
	selp.f32 	%f250, %f247, %f249, %p53;
	mov.b32 	%r215, %f250;
	mov.b32 	%r216, 16;
	// begin inline asm
	shfl.sync.down.b32 %r214, %r215, %r216, %r217, %r218;
	// end inline asm
	setp.gt.s32 	%p54, %r193, 15;
	mov.b32 	%f251, %r214;
	add.f32 	%f38, %f250, %f251;
	selp.f32 	%f530, %f250, %f38, %p54;
	setp.ne.s32 	%p55, %r193, 0;
	@%p55 bra 	$L__BB4_50;
	shr.u32 	%r219, %r34, 3;
	and.b32  	%r220, %r219, 124;
	mov.u32 	%r221, _ZZN3cub18CUB_300001_SM_10006detail6reduce28DeviceReduceSingleTileKernelINS2_10policy_hubIfjN4cuda3std3__44plusIfEEE10Policy1000EPfSC_iS9_ffNS7_10__identityEEEvT0_T1_T2_T3_T4_T6_E12temp_storage;
	add.s32 	%r222, %r221, %r220;
	st.shared.f32 	[%r222+16], %f38;
$L__BB4_50:
	bar.sync 	0;
	setp.ne.s32 	%p56, %r34, 0;
	@%p56 bra 	$L__BB4_72;
	ld.shared.f32 	%f252, [_ZZN3cub18CUB_300001_SM_10006detail6reduce28DeviceReduceSingleTileKernelINS2_10policy_hubIfjN4cuda3std3__44plusIfEEE10Policy1000EPfSC_iS9_ffNS7_10__identityEEEvT0_T1_T2_T3_T4_T6_E12temp_storage+20];
	add.f32 	%f253, %f530, %f252;
	ld.shared.f32 	%f254, [_ZZN3cub18CUB_300001_SM_10006detail6reduce28DeviceReduceSingleTileKernelINS2_10policy_hubIfjN4cuda3std3__44plusIfEEE10Policy1000EPfSC_iS9_ffNS7_10__identityEEEvT0_T1_T2_T3_T4_T6_E12temp_storage+24];
	add.f32 	%f255, %f253, %f254;
	ld.shared.f32 	%f256, [_ZZN3cub18CUB_300001_SM_10006detail6reduce28DeviceReduceSingleTileKernelINS2_10policy_hubIfjN4cuda3std3__44plusIfEEE10Policy1000EPfSC_iS9_ffNS7_10__identityEEEvT0_T1_T2_T3_T4_T6_E12temp_storage+28];
	add.f32 	%f257, %f255, %f256;
	ld.shared.f32 	%f258, [_ZZN3cub18CUB_300001_SM_10006detail6reduce28DeviceReduceSingleTileKernelINS2_10policy_hubIfjN4cuda3std3__44plusIfEEE10Policy1000EPfSC_iS9_ffNS7_10__identityEEEvT0_T1_T2_T3_T4_T6_E12temp_storage+32];
	add.f32 	%f259, %f257, %f258;
	ld.shared.f32 	%f260, [_ZZN3cub18CUB_300001_SM_10006detail6reduce28DeviceReduceSingleTileKernelINS2_10policy_hubIfjN4cuda3std3__44plusIfEEE10Policy1000EPfSC_iS9_ffNS7_10__identityEEEvT0_T1_T2_T3_T4_T6_E12temp_storage+36];
	add.f32 	%f261, %f259, %f260;
	ld.shared.f32 	%f262, [_ZZN3cub18CUB_300001_SM_10006detail6reduce28DeviceReduceSingleTileKernelINS2_10policy_hubIfjN4cuda3std3__44plusIfEEE10Policy1000EPfSC_iS9_ffNS7_10__identityEEEvT0_T1_T2_T3_T4_T6_E12temp_storage+40];
	add.f32 	%f263, %f261, %f262;
	ld.shared.f32 	%f264, [_ZZN3cub18CUB_300001_SM_10006detail6reduce28DeviceReduceSingleTileKernelINS2_10policy_hubIfjN4cuda3std3__44plusIfEEE10Policy1000EPfSC_iS9_ffNS7_10__identityEEEvT0_T1_T2_T3_T4_T6_E12temp_storage+44];
	add.f32 	%f265, %f263, %f264;
	ld.shared.f32 	%f266, [_ZZN3cub18CUB_300001_SM_10006detail6reduce28DeviceReduceSingleTileKernelINS2_10policy_hubIfjN4cuda3std3__44plusIfEEE10Policy1000EPfSC_iS9_ffNS7_10__identityEEEvT0_T1_T2_T3_T4_T6_E12temp_storage+48];
	add.f32 	%f267, %f265, %f266;
	ld.shared.f32 	%f268, [_ZZN3cub18CUB_300001_SM_10006detail6reduce28DeviceReduceSingleTileKernelINS2_10policy_hubIfjN4cuda3std3__44plusIfEEE10Policy1000EPfSC_iS9_ffNS7_10__identityEEEvT0_T1_T2_T3_T4_T6_E12temp_storage+52];
	add.f32 	%f269, %f267, %f268;
	ld.shared.f32 	%f270, [_ZZN3cub18CUB_300001_SM_10006detail6reduce28DeviceReduceSingleTileKernelINS2_10policy_hubIfjN4cuda3std3__44plusIfEEE10Policy1000EPfSC_iS9_ffNS7_10__identityEEEvT0_T1_T2_T3_T4_T6_E12temp_storage+56];
	add.f32 	%f271, %f269, %f270;
	ld.shared.f32 	%f272, [_ZZN3cub18CUB_300001_SM_10006detail6reduce28DeviceReduceSingleTileKernelINS2_10policy_hubIfjN4cuda3std3__44plusIfEEE10Policy1000EPfSC_iS9_ffNS7_10__identityEEEvT0_T1_T2_T3_T4_T6_E12temp_storage+60];
	add.f32 	%f273, %f271, %f272;
	ld.shared.f32 	%f274, [_ZZN3cub18CUB_300001_SM_10006detail6reduce28DeviceReduceSingleTileKernelINS2_10policy_hubIfjN4cuda3std3__44plusIfEEE10Policy1000EPfSC_iS9_ffNS7_10__identityEEEvT0_T1_T2_T3_T4_T6_E12temp_storage+64];
	add.f32 	%f275, %f273, %f274;
	ld.shared.f32 	%f276, [_ZZN3cub18CUB_300001_SM_10006detail6reduce28DeviceReduceSingleTileKernelINS2_10policy_hubIfjN4cuda3std3__44plusIfEEE10Policy1000EPfSC_iS9_ffNS7_10__identityEEEvT0_T1_T2_T3_T4_T6_E12temp_storage+68];
	add.f32 	%f277, %f275, %f276;
	ld.shared.f32 	%f278, [_ZZN3cub18CUB_300001_SM_10006detail6reduce28DeviceReduceSingleTileKernelINS2_10policy_hubIfjN4cuda3std3__44plusIfEEE10Policy1000EPfSC_iS9_ffNS7_10__identityEEEvT0_T1_T2_T3_T4_T6_E12temp_storage+72];
	add.f32 	%f279, %f277, %f278;
	ld.shared.f32 	%f280, [_ZZN3cub18CUB_300001_SM_10006detail6reduce28DeviceReduceSingleTileKernelINS2_10policy_hubIfjN4cuda3std3__44plusIfEEE10Policy1000EPfSC_iS9_ffNS7_10__identityEEEvT0_T1_T2_T3_T4_T6_E12temp_storage+76];
	add.f32 	%f530, %f279, %f280;
	bra.uni 	$L__BB4_72;
$L__BB4_52:
	// begin inline asm
	mov.u32 %r155, %laneid;
	// end inline asm
	and.b32  	%r181, %r34, 992;
	add.s32 	%r182, %r181, 32;
	setp.gt.s32 	%p27, %r182, %r67;
	not.b32 	%r183, %r181;
	add.s32 	%r184, %r67, %r183;
	selp.b32 	%r179, %r184, 31, %p27;
	mov.b32 	%r157, %f522;
	mov.b32 	%r158, 1;
	mov.b32 	%r180, -1;
	// begin inline asm
	shfl.sync.down.b32 %r156, %r157, %r158, %r179, %r180;
	// end inline asm
	setp.lt.s32 	%p28, %r155, %r179;
	mov.b32 	%f181, %r156;
	add.f32 	%f182, %f522, %f181;
	selp.f32 	%f183, %f182, %f522, %p28;
	mov.b32 	%r162, %f183;
	mov.b32 	%r163, 2;
	// begin inline asm
	shfl.sync.down.b32 %r161, %r162, %r163, %r179, %r180;
	// end inline asm
	add.s32 	%r185, %r155, 2;
	setp.gt.s32 	%p29, %r185, %r179;
	mov.b32 	%f184, %r161;
	add.f32 	%f185, %f183, %f184;
	selp.f32 	%f186, %f183, %f185, %p29;
	mov.b32 	%r167, %f186;
	mov.b32 	%r168, 4;
	// begin inline asm
	shfl.sync.down.b32 %r166, %r167, %r168, %r179, %r180;
	// end inline asm
	add.s32 	%r186, %r155, 4;
	setp.gt.s32 	%p30, %r186, %r179;
	mov.b32 	%f187, %r166;
	add.f32 	%f188, %f186, %f187;
	selp.f32 	%f189, %f186, %f188, %p30;
	mov.b32 	%r172, %f189;
	mov.b32 	%r173, 8;
	// begin inline asm
	shfl.sync.down.b32 %r171, %r172, %r173, %r179, %r180;
	// end inline asm
	add.s32 	%r187, %r155, 8;
	setp.gt.s32 	%p31, %r187, %r179;
	mov.b32 	%f190, %r171;
	add.f32 	%f191, %f189, %f190;
	selp.f32 	%f192, %f189, %f191, %p31;
	mov.b32 	%r177, %f192;
	mov.b32 	%r178, 16;
	// begin inline asm
	shfl.sync.down.b32 %r176, %r177, %r178, %r179, %r180;
	// end inline asm
	add.s32 	%r188, %r155, 16;
	setp.gt.s32 	%p32, %r188, %r179;
	mov.b32 	%f193, %r176;
	add.f32 	%f194, %f192, %f193;
	selp.f32 	%f530, %f192, %f194, %p32;
	setp.ne.s32 	%p33, %r155, 0;
	@%p33 bra 	$L__BB4_54;
	shr.u32 	%r189, %r34, 3;
	and.b32  	%r190, %r189, 124;
	mov.u32 	%r191, _ZZN3cub18CUB_300001_SM_10006detail6reduce28DeviceReduceSingleTileKernelINS2_10policy_hubIfjN4cuda3std3__44plusIfEEE10Policy1000EPfSC_iS9_ffNS7_10__identityEEEvT0_T1_T2_T3_T4_T6_E12temp_storage;
	add.s32 	%r192, %r191, %r190;
	st.shared.f32 	[%r192+16], %f530;
$L__BB4_54:
	bar.sync 	0;
	setp.ne.s32 	%p34, %r34, 0;
	@%p34 bra 	$L__BB4_72;
	setp.gt.s32 	%p35, %r67, 32;
	ld.shared.f32 	%f195, [_ZZN3cub18CUB_300001_SM_10006detail6reduce28DeviceReduceSingleTileKernelINS2_10policy_hubIfjN4cuda3std3__44plusIfEEE10Policy1000EPfSC_iS9_ffNS7_10__identityEEEvT0_T1_T2_T3_T4_T6_E12temp_storage+20];
	add.f32 	%f196, %f530, %f195;
	selp.f32 	%f197, %f196, %f530, %p35;
	setp.gt.s32 	%p36, %r67, 64;
	ld.shared.f32 	%f198, [_ZZN3cub18CUB_300001_SM_10006detail6reduce28DeviceReduceSingleTileKernelINS2_10policy_hubIfjN4cuda3std3__44plusIfEEE10Policy1000EPfSC_iS9_ffNS7_10__identityEEEvT0_T1_T2_T3_T4_T6_E12temp_storage+24];
	add.f32 	%f199, %f198, %f197;
	selp.f32 	%f200, %f199, %f197, %p36;
	setp.gt.s32 	%p37, %r67, 96;
	ld.shared.f32 	%f201, [_ZZN3cub18CUB_300001_SM_10006detail6reduce28DeviceReduceSingleTileKernelINS2_10policy_hubIfjN4cuda3std3__44plusIfEEE10Policy1000EPfSC_iS9_ffNS7_10__identityEEEvT0_T1_T2_T3_T4_T6_E12temp_storage+28];
	add.f32 	%f202, %f201, %f200;
	selp.f32 	%f203, %f202, %f200, %p37;
	setp.gt.s32 	%p38, %r67, 128;
	ld.shared.f32 	%f204, [_ZZN3cub18CUB_300001_SM_10006detail6reduce28DeviceReduceSingleTileKernelINS2_10policy_hubIfjN4cuda3std3__44plusIfEEE10Policy1000EPfSC_iS9_ffNS7_10__identityEEEvT0_T1_T2_T3_T4_T6_E12temp_storage+32];
	add.f32 	%f205, %f204, %f203;
	selp.f32 	%f206, %f205, %f203, %p38;
	setp.gt.s32 	%p39, %r67, 160;
	ld.shared.f32 	%f207, [_ZZN3cub18CUB_300001_SM_10006detail6reduce28DeviceReduceSingleTileKernelINS2_10policy_hubIfjN4cuda3std3__44plusIfEEE10Policy1000EPfSC_iS9_ffNS7_10__identityEEEvT0_T1_T2_T3_T4_T6_E12temp_storage+36];
	add.f32 	%f208, %f207, %f206;
	selp.f32 	%f209, %f208, %f206, %p39;
	setp.gt.s32 	%p40, %r67, 192;
	ld.shared.f32 	%f210, [_ZZN3cub18CUB_300001_SM_10006detail6reduce28DeviceReduceSingleTileKernelINS2_10policy_hubIfjN4cuda3std3__44plusIfEEE10Policy1000EPfSC_iS9_ffNS7_10__identityEEEvT0_T1_T2_T3_T4_T6_E12temp_storage+40];
	add.f32 	%f211, %f210, %f209;
	selp.f32 	%f212, %f211, %f209, %p40;
	setp.gt.s32 	%p41, %r67, 224;
	ld.shared.f32 	%f213, [_ZZN3cub18CUB_300001_SM_10006detail6reduce28DeviceReduceSingleTileKernelINS2_10policy_hubIfjN4cuda3std3__44plusIfEEE10Policy1000EPfSC_iS9_ffNS7_10__identityEEEvT0_T1_T2_T3_T4_T6_E12temp_storage+44];
	add.f32 	%f214, %f213, %f212;
	selp.f32 	%f215, %f214, %f212, %p41;
	setp.gt.s32 	%p42, %r67, 256;
	ld.shared.f32 	%f216, [_ZZN3cub18CUB_300001_SM_10006detail6reduce28DeviceReduceSingleTileKernelINS2_10policy_hubIfjN4cuda3std3__44plusIfEEE10Policy1000EPfSC_iS9_ffNS7_10__identityEEEvT0_T1_T2_T3_T4_T6_E12temp_storage+48];
	add.f32 	%f217, %f216, %f215;
	selp.f32 	%f218, %f217, %f215, %p42;
	setp.gt.s32 	%p43, %r67, 288;
	ld.shared.f32 	%f219, [_ZZN3cub18CUB_300001_SM_10006detail6reduce28DeviceReduceSingleTileKernelINS2_10policy_hubIfjN4cuda3std3__44plusIfEEE10Policy1000EPfSC_iS9_ffNS7_10__identityEEEvT0_T1_T2_T3_T4_T6_E12temp_storage+52];
	add.f32 	%f220, %f219, %f218;
	selp.f32 	%f221, %f220, %f218, %p43;
	setp.gt.s32 	%p44, %r67, 320;
	ld.shared.f32 	%f222, [_ZZN3cub18CUB_300001_SM_10006detail6reduce28DeviceReduceSingleTileKernelINS2_10policy_hubIfjN4cuda3std3__44plusIfEEE10Policy1000EPfSC_iS9_ffNS7_10__identityEEEvT0_T1_T2_T3_T4_T6_E12temp_storage+56];
	add.f32 	%f223, %f222, %f221;
	selp.f32 	%f224, %f223, %f221, %p44;
	setp.gt.s32 	%p45, %r67, 352;
	ld.shared.f32 	%f225, [_ZZN3cub18CUB_300001_SM_10006detail6reduce28DeviceReduceSingleTileKernelINS2_10policy_hubIfjN4cuda3std3__44plusIfEEE10Policy1000EPfSC_iS9_ffNS7_10__identityEEEvT0_T1_T2_T3_T4_T6_E12temp_storage+60];
	add.f32 	%f226, %f225, %f224;
	selp.f32 	%f227, %f226, %f224, %p45;
	setp.gt.s32 	%p46, %r67, 384;
	ld.shared.f32 	%f228, [_ZZN3cub18CUB_300001_SM_10006detail6reduce28DeviceReduceSingleTileKernelINS2_10policy_hubIfjN4cuda3std3__44plusIfEEE10Policy1000EPfSC_iS9_ffNS7_10__identityEEEvT0_T1_T2_T3_T4_T6_E12temp_storage+64];
	add.f32 	%f229, %f228, %f227;
	selp.f32 	%f230, %f229, %f227, %p46;
	setp.gt.s32 	%p47, %r67, 416;
	ld.shared.f32 	%f231, [_ZZN3cub18CUB_300001_SM_10006detail6reduce28DeviceReduceSingleTileKernelINS2_10policy_hubIfjN4cuda3std3__44plusIfEEE10Policy1000EPfSC_iS9_ffNS7_10__identityEEEvT0_T1_T2_T3_T4_T6_E12temp_storage+68];
	add.f32 	%f232, %f231, %f230;
	selp.f32 	%f233, %f232, %f230, %p47;
	setp.gt.s32 	%p48, %r67, 448;
	ld.shared.f32 	%f234, [_ZZN3cub18CUB_300001_SM_10006detail6reduce28DeviceReduceSingleTileKernelINS2_10policy_hubIfjN4cuda3std3__44plusIfEEE10Policy1000EPfSC_iS9_ffNS7_10__identityEEEvT0_T1_T2_T3_T4_T6_E12temp_storage+72];
	add.f32 	%f235, %f234, %f233;
	selp.f32 	%f236, %f235, %f233, %p48;
	setp.gt.s32 	%p49, %r67, 480;
	ld.shared.f32 	%f237, [_ZZN3cub18CUB_300001_SM_10006detail6reduce28DeviceReduceSingleTileKernelINS2_10policy_hubIfjN4cuda3std3__44plusIfEEE10Policy1000EPfSC_iS9_ffNS7_10__identityEEEvT0_T1_T2_T3_T4_T6_E12temp_storage+76];
	add.f32 	%f238, %f237, %f236;
	selp.f32 	%f530, %f238, %f236, %p49;
	bra.uni 	$L__BB4_72;
$L__BB4_56:
	mov.u32 	%r46, %tid.x;
	mul.wide.u32 	%rd35, %r46, 4;
	add.s64 	%rd19, %rd16, %rd35;
	// begin inline asm
	ld.global.nc.u32 %r68, [%rd19];
	// end inline asm
	mov.b32 	%f59, %r68;
	add.s64 	%rd20, %rd19, 2048;
	// begin inline asm
	ld.global.nc.u32 %r69, [%rd20];
	// end inline asm
	mov.b32 	%f60, %r69;
	add.s64 	%rd21, %rd19, 4096;
	// begin inline asm
	ld.global.nc.u32 %r70, [%rd21];
	// end inline asm
	mov.b32 	%f61, %r70;
	add.s64 	%rd22, %rd19, 6144;
	// begin inline asm
	ld.global.nc.u32 %r71, [%rd22];
	// end inline asm
	mov.b32 	%f62, %r71;
	add.s64 	%rd23, %rd19, 8192;
	// begin inline asm
	ld.global.nc.u32 %r72, [%rd23];
	// end inline asm
	mov.b32 	%f63, %r72;
	add.s64 	%rd24, %rd19, 10240;
	// begin inline asm
	ld.global.nc.u32 %r73, [%rd24];
	// end inline asm
	mov.b32 	%f64, %r73;
	add.s64 	%rd25, %rd19, 12288;
	// begin inline asm
	ld.global.nc.u32 %r74, [%rd25];
	// end inline asm
	mov.b32 	%f65, %r74;
	add.s64 	%rd26, %rd19, 14336;
	// begin inline asm
	ld.global.nc.u32 %r75, [%rd26];
	// end inline asm
	mov.b32 	%f66, %r75;
	add.s64 	%rd27, %rd19, 16384;
	// begin inline asm
	ld.global.nc.u32 %r76, [%rd27];
	// end inline asm
	mov.b32 	%f67, %r76;
	add.s64 	%rd28, %rd19, 18432;
	// begin inline asm
	ld.global.nc.u32 %r77, [%rd28];
	// end inline asm
	mov.b32 	%f68, %r77;
	add.s64 	%rd29, %rd19, 20480;
	// begin inline asm
	ld.global.nc.u32 %r78, [%rd29];
	// end inline asm
	mov.b32 	%f69, %r78;
	add.s64 	%rd30, %rd19, 22528;
	// begin inline asm
	ld.global.nc.u32 %r79, [%rd30];
	// end inline asm
	mov.b32 	%f70, %r79;
	add.s64 	%rd31, %rd19, 24576;
	// begin inline asm
	ld.global.nc.u32 %r80, [%rd31];
	// end inline asm
	mov.b32 	%f71, %r80;
	add.s64 	%rd32, %rd19, 26624;
	// begin inline asm
	ld.global.nc.u32 %r81, [%rd32];
	// end inline asm
	mov.b32 	%f72, %r81;
	add.s64 	%rd33, %rd19, 28672;
	// begin inline asm
	ld.global.nc.u32 %r82, [%rd33];
	// end inline asm
	mov.b32 	%f73, %r82;
	add.s64 	%rd34, %rd19, 30720;
	// begin inline asm
	ld.global.nc.u32 %r83, [%rd34];
	// end inline asm
	mov.b32 	%f74, %r83;
	add.f32 	%f75, %f59, %f60;
	add.f32 	%f76, %f61, %f62;
	add.f32 	%f77, %f63, %f64;
	add.f32 	%f78, %f65, %f66;
	add.f32 	%f79, %f67, %f68;
	add.f32 	%f80, %f69, %f70;
	add.f32 	%f81, %f71, %f72;
	add.f32 	%f82, %f73, %f74;
	add.f32 	%f83, %f75, %f76;
	add.f32 	%f84, %f77, %f78;
	add.f32 	%f85, %f79, %f80;
	add.f32 	%f86, %f81, %f82;
	add.f32 	%f87, %f83, %f84;
	add.f32 	%f88, %f85, %f86;
	add.f32 	%f529, %f87, %f88;
	setp.lt.u32 	%p4, %r67, 16384;
	mov.b32 	%r400, 8192;
	@%p4 bra 	$L__BB4_60;
	add.s32 	%r47, %r67, -8192;
	mov.b32 	%r400, 8192;
$L__BB4_58:
	mul.wide.s32 	%rd52, %r400, 4;
	add.s64 	%rd36, %rd19, %rd52;
	// begin inline asm
	ld.global.nc.u32 %r86, [%rd36];
	// end inline asm
	mov.b32 	%f89, %r86;
	add.s64 	%rd37, %rd36, 2048;
	// begin inline asm
	ld.global.nc.u32 %r87, [%rd37];
	// end inline asm
	mov.b32 	%f90, %r87;
	add.s64 	%rd38, %rd36, 4096;
	// begin inline asm
	ld.global.nc.u32 %r88, [%rd38];
	// end inline asm
	mov.b32 	%f91, %r88;
	add.s64 	%rd39, %rd36, 6144;
	// begin inline asm
	ld.global.nc.u32 %r89, [%rd39];
	// end inline asm
	mov.b32 	%f92, %r89;
	add.s64 	%rd40, %rd36, 8192;
	// begin inline asm
	ld.global.nc.u32 %r90, [%rd40];
	// end inline asm
	mov.b32 	%f93, %r90;
	add.s64 	%rd41, %rd36, 10240;
	// begin inline asm
	ld.global.nc.u32 %r91, [%rd41];
	// end inline asm
	mov.b32 	%f94, %r91;
	add.s64 	%rd42, %rd36, 12288;
	// begin inline asm
	ld.global.nc.u32 %r92, [%rd42];
	// end inline asm
	mov.b32 	%f95, %r92;
	add.s64 	%rd43, %rd36, 14336;
	// begin inline asm
	ld.global.nc.u32 %r93, [%rd43];
	// end inline asm
	mov.b32 	%f96, %r93;
	add.s64 	%rd44, %rd36, 16384;
	// begin inline asm
	ld.global.nc.u32 %r94, [%rd44];
	// end inline asm
	mov.b32 	%f97, %r94;
	add.s64 	%rd45, %rd36, 18432;
	// begin inline asm
	ld.global.nc.u32 %r95, [%rd45];
	// end inline asm
	mov.b32 	%f98, %r95;
	add.s64 	%rd46, %rd36, 20480;
	// begin inline asm
	ld.global.nc.u32 %r96, [%rd46];
	// end inline asm
	mov.b32 	%f99, %r96;
	add.s64 	%rd47, %rd36, 22528;
	// begin inline asm
	ld.global.nc.u32 %r97, [%rd47];
	// end inline asm
	mov.b32 	%f100, %r97;
	add.s64 	%rd48, %rd36, 24576;
	// begin inline asm
	ld.global.nc.u32 %r98, [%rd48];
	// end inline asm
	mov.b32 	%f101, %r98;
	add.s64 	%rd49, %rd36, 26624;
	// begin inline asm
	ld.global.nc.u32 %r99, [%rd49];
	// end inline asm
	mov.b32 	%f102, %r99;
	add.s64 	%rd50, %rd36, 28672;
	// begin inline asm
	ld.global.nc.u32 %r100, [%rd50];
	// end inline asm
	mov.b32 	%f103, %r100;
	add.s64 	%rd51, %rd36, 30720;
	// begin inline asm
	ld.global.nc.u32 %r101, [%rd51];
	// end inline asm
	mov.b32 	%f104, %r101;
	add.f32 	%f105, %f529, %f89;
	add.f32 	%f106, %f90, %f91;
	add.f32 	%f107, %f92, %f93;
	add.f32 	%f108, %f94, %f95;
	add.f32 	%f109, %f96, %f97;
	add.f32 	%f110, %f98, %f99;
	add.f32 	%f111, %f100, %f101;
	add.f32 	%f112, %f102, %f103;
	add.f32 	%f113, %f105, %f106;
	add.f32 	%f114, %f107, %f108;
	add.f32 	%f115, %f109, %f110;
	add.f32 	%f116, %f111, %f112;
	add.f32 	%f117, %f113, %f114;
	add.f32 	%f118, %f115, %f116;
	add.f32 	%f119, %f117, %f118;
	add.f32 	%f529, %f119, %f104;
	sub.s32 	%r102, %r67, %r400;
	setp.lt.s32 	%p5, %r102, 8192;
	@%p5 bra 	$L__BB4_68;
	add.s32 	%r400, %r400, 8192;
	setp.le.s32 	%p6, %r400, %r47;
	@%p6 bra 	$L__BB4_58;
$L__BB4_60:
	setp.le.s32 	%p7, %r67, %r400;
	@%p7 bra 	$L__BB4_68;
	sub.s32 	%r51, %r67, %r400;
	setp.ge.s32 	%p8, %r46, %r51;
	@%p8 bra 	$L__BB4_68;
	not.b32 	%r103, %r46;
	add.s32 	%r104, %r67, %r103;
	sub.s32 	%r52, %r104, %r400;
	and.b32  	%r105, %r52, 1536;
	setp.eq.s32 	%p9, %r105, 1536;
	mov.u32 	%r404, %r46;
	@%p9 bra 	$L__BB4_65;
	add.s32 	%r402, %r46, %r400;
	shr.u32 	%r106, %r52, 9;
	add.s32 	%r107, %r106, 1;
	and.b32  	%r108, %r107, 3;
	neg.s32 	%r401, %r108;
	mov.u32 	%r404, %r46;
$L__BB4_64:
	.pragma "nounroll";
	mul.wide.u32 	%rd54, %r402, 4;
	add.s64 	%rd53, %rd16, %rd54;
	// begin inline asm
	ld.global.nc.u32 %r109, [%rd53];
	// end inline asm
	mov.b32 	%f121, %r109;
	add.f32 	%f529, %f529, %f121;
	add.s32 	%r404, %r404, 512;
	add.s32 	%r402, %r402, 512;
	add.s32 	%r401, %r401, 1;
	setp.ne.s32 	%p10, %r401, 0;
	@%p10 bra 	$L__BB4_64;
$L__BB4_65:
	setp.lt.u32 	%p11, %r52, 1536;
	@%p11 bra 	$L__BB4_68;
	cvt.u64.u32 	%rd55, %r404;
	cvt.u64.u32 	%rd56, %r400;
	add.s64 	%rd57, %rd55, %rd56;
	shl.b64 	%rd58, %rd57, 2;
	add.s64 	%rd59, %rd58, %rd16;
	add.s64 	%rd132, %rd59, 4096;
	add.s32 	%r405, %r404, %r400;
$L__BB4_67:
	mul.wide.u32 	%rd64, %r405, 4;
	add.s64 	%rd60, %rd16, %rd64;
	// begin inline asm
	ld.global.nc.u32 %r110, [%rd60];
	// end inline asm
	mov.b32 	%f122, %r110;
	add.f32 	%f123, %f529, %f122;
	add.s64 	%rd61, %rd132, -2048;
	// begin inline asm
	ld.global.nc.u32 %r111, [%rd61];
	// end inline asm
	mov.b32 	%f124, %r111;
	add.f32 	%f125, %f123, %f124;
	// begin inline asm
	ld.global.nc.u32 %r112, [%rd132];
	// end inline asm
	mov.b32 	%f126, %r112;
	add.f32 	%f127, %f125, %f126;
	add.s64 	%rd63, %rd132, 2048;
	// begin inline asm
	ld.global.nc.u32 %r113, [%rd63];
	// end inline asm
	mov.b32 	%f128, %r113;
	add.f32 	%f529, %f127, %f128;
	add.s32 	%r404, %r404, 2048;
	add.s64 	%rd132, %rd132, 8192;
	add.s32 	%r405, %r405, 2048;
	setp.lt.s32 	%p12, %r404, %r51;
	@%p12 bra 	$L__BB4_67;
$L__BB4_68:
	// begin inline asm
	mov.u32 %r114, %laneid;
	// end inline asm
	mov.b32 	%r116, %f529;
	mov.b32 	%r117, 1;
	mov.b32 	%r138, 31;
	mov.b32 	%r139, -1;
	// begin inline asm
	shfl.sync.down.b32 %r115, %r116, %r117, %r138, %r139;
	// end inline asm
	setp.gt.s32 	%p13, %r114, 30;
	mov.b32 	%f129, %r115;
	add.f32 	%f130, %f529, %f129;
	selp.f32 	%f131, %f529, %f130, %p13;
	mov.b32 	%r121, %f131;
	mov.b32 	%r122, 2;
	// begin inline asm
	shfl.sync.down.b32 %r120, %r121, %r122, %r138, %r139;
	// end inline asm
	setp.gt.s32 	%p14, %r114, 29;
	mov.b32 	%f132, %r120;
	add.f32 	%f133, %f131, %f132;
	selp.f32 	%f134, %f131, %f133, %p14;
	mov.b32 	%r126, %f134;
	mov.b32 	%r127, 4;
	// begin inline asm
	shfl.sync.down.b32 %r125, %r126, %r127, %r138, %r139;
	// end inline asm
	setp.gt.s32 	%p15, %r114, 27;
	mov.b32 	%f135, %r125;
	add.f32 	%f136, %f134, %f135;
	selp.f32 	%f137, %f134, %f136, %p15;
	mov.b32 	%r131, %f137;
	mov.b32 	%r132, 8;
	// begin inline asm
	shfl.sync.down.b32 %r130, %r131, %r132, %r138, %r139;
	// end inline asm
	setp.gt.s32 	%p16, %r114, 23;
	mov.b32 	%f138, %r130;
	add.f32 	%f139, %f137, %f138;
	selp.f32 	%f140, %f137, %f139, %p16;
	mov.b32 	%r136, %f140;
	mov.b32 	%r137, 16;
	// begin inline asm
	shfl.sync.down.b32 %r135, %r136, %r137, %r138, %r139;
	// end inline asm
	setp.gt.s32 	%p17, %r114, 15;
	mov.b32 	%f141, %r135;
	add.f32 	%f54, %f140, %f141;
	selp.f32 	%f530, %f140, %f54, %p17;
	setp.ne.s32 	%p18, %r114, 0;
	@%p18 bra 	$L__BB4_70;
	shr.u32 	%r140, %r46, 3;
	and.b32  	%r141, %r140, 124;
	mov.u32 	%r142, _ZZN3cub18CUB_300001_SM_10006detail6reduce28DeviceReduceSingleTileKernelINS2_10policy_hubIfjN4cuda3std3__44plusIfEEE10Policy1000EPfSC_iS9_ffNS7_10__identityEEEvT0_T1_T2_T3_T4_T6_E12temp_storage;
	add.s32 	%r143, %r142, %r141;
	st.shared.f32 	[%r143+16], %f54;
$L__BB4_70:
	bar.sync 	0;
	setp.ne.s32 	%p19, %r46, 0;
	@%p19 bra 	$L__BB4_72;
	ld.shared.f32 	%f142, [_ZZN3cub18CUB_300001_SM_10006detail6reduce28DeviceReduceSingleTileKernelINS2_10policy_hubIfjN4cuda3std3__44plusIfEEE10Policy1000EPfSC_iS9_ffNS7_10__identityEEEvT0_T1_T2_T3_T4_T6_E12temp_storage+20];
	add.f32 	%f143, %f530, %f142;
	ld.shared.f32 	%f144, [_ZZN3cub18CUB_300001_SM_10006detail6reduce28DeviceReduceSingleTileKernelINS2_10policy_hubIfjN4cuda3std3__44plusIfEEE10Policy1000EPfSC_iS9_ffNS7_10__identityEEEvT0_T1_T2_T3_T4_T6_E12temp_storage+24];
	add.f32 	%f145, %f143, %f144;
	ld.shared.f32 	%f146, [_ZZN3cub18CUB_300001_SM_10006detail6reduce28DeviceReduceSingleTileKernelINS2_10policy_hubIfjN4cuda3std3__44plusIfEEE10Policy1000EPfSC_iS9_ffNS7_10__identityEEEvT0_T1_T2_T3_T4_T6_E12temp_storage+28];
	add.f32 	%f147, %f145, %f146;
	ld.shared.f32 	%f148, [_ZZN3cub18CUB_300001_SM_10006detail6reduce28DeviceReduceSingleTileKernelINS2_10policy_hubIfjN4cuda3std3__44plusIfEEE10Policy1000EPfSC_iS9_ffNS7_10__identityEEEvT0_T1_T2_T3_T4_T6_E12temp_storage+32];
	add.f32 	%f149, %f147, %f148;
	ld.shared.f32 	%f150, [_ZZN3cub18CUB_300001_SM_10006detail6reduce28DeviceReduceSingleTileKernelINS2_10policy_hubIfjN4cuda3std3__44plusIfEEE10Policy1000EPfSC_iS9_ffNS7_10__identityEEEvT0_T1_T2_T3_T4_T6_E12temp_storage+36];
	add.f32 	%f151, %f149, %f150;
	ld.shared.f32 	%f152, [_ZZN3cub18CUB_300001_SM_10006detail6reduce28DeviceReduceSingleTileKernelINS2_10policy_hubIfjN4cuda3std3__44plusIfEEE10Policy1000EPfSC_iS9_ffNS7_10__identityEEEvT0_T1_T2_T3_T4_T6_E12temp_storage+40];
	add.f32 	%f153, %f151, %f152;
	ld.shared.f32 	%f154, [_ZZN3cub18CUB_300001_SM_10006detail6reduce28DeviceReduceSingleTileKernelINS2_10policy_hubIfjN4cuda3std3__44plusIfEEE10Policy1000EPfSC_iS9_ffNS7_10__identityEEEvT0_T1_T2_T3_T4_T6_E12temp_storage+44];
	add.f32 	%f155, %f153, %f154;
	ld.shared.f32 	%f156, [_ZZN3cub18CUB_300001_SM_10006detail6reduce28DeviceReduceSingleTileKernelINS2_10policy_hubIfjN4cuda3std3__44plusIfEEE10Policy1000EPfSC_iS9_ffNS7_10__identityEEEvT0_T1_T2_T3_T4_T6_E12temp_storage+48];
	add.f32 	%f157, %f155, %f156;
	ld.shared.f32 	%f158, [_ZZN3cub18CUB_300001_SM_10006detail6reduce28DeviceReduceSingleTileKernelINS2_10policy_hubIfjN4cuda3std3__44plusIfEEE10Policy1000EPfSC_iS9_ffNS7_10__identityEEEvT0_T1_T2_T3_T4_T6_E12temp_storage+52];
	add.f32 	%f159, %f157, %f158;
	ld.shared.f32 	%f160, [_ZZN3cub18CUB_300001_SM_10006detail6reduce28DeviceReduceSingleTileKernelINS2_10policy_hubIfjN4cuda3std3__44plusIfEEE10Policy1000EPfSC_iS9_ffNS7_10__identityEEEvT0_T1_T2_T3_T4_T6_E12temp_storage+56];
	add.f32 	%f161, %f159, %f160;
	ld.shared.f32 	%f162, [_ZZN3cub18CUB_300001_SM_10006detail6reduce28DeviceReduceSingleTileKernelINS2_10policy_hubIfjN4cuda3std3__44plusIfEEE10Policy1000EPfSC_iS9_ffNS7_10__identityEEEvT0_T1_T2_T3_T4_T6_E12temp_storage+60];
	add.f32 	%f163, %f161, %f162;
	ld.shared.f32 	%f164, [_ZZN3cub18CUB_300001_SM_10006detail6reduce28DeviceReduceSingleTileKernelINS2_10policy_hubIfjN4cuda3std3__44plusIfEEE10Policy1000EPfSC_iS9_ffNS7_10__identityEEEvT0_T1_T2_T3_T4_T6_E12temp_storage+64];
	add.f32 	%f165, %f163, %f164;
	ld.shared.f32 	%f166, [_ZZN3cub18CUB_300001_SM_10006detail6reduce28DeviceReduceSingleTileKernelINS2_10policy_hubIfjN4cuda3std3__44plusIfEEE10Policy1000EPfSC_iS9_ffNS7_10__identityEEEvT0_T1_T2_T3_T4_T6_E12temp_storage+68];
	add.f32 	%f167, %f165, %f166;
	ld.shared.f32 	%f168, [_ZZN3cub18CUB_300001_SM_10006detail6reduce28DeviceReduceSingleTileKernelINS2_10policy_hubIfjN4cuda3std3__44plusIfEEE10Policy1000EPfSC_iS9_ffNS7_10__identityEEEvT0_T1_T2_T3_T4_T6_E12temp_storage+72];
	add.f32 	%f169, %f167, %f168;
	ld.shared.f32 	%f170, [_ZZN3cub18CUB_300001_SM_10006detail6reduce28DeviceReduceSingleTileKernelINS2_10policy_hubIfjN4cuda3std3__44plusIfEEE10Policy1000EPfSC_iS9_ffNS7_10__identityEEEvT0_T1_T2_T3_T4_T6_E12temp_storage+76];
	add.f32 	%f530, %f169, %f170;
$L__BB4_72:
	mov.u32 	%r379, %tid.x;
	setp.ne.s32 	%p111, %r379, 0;
	@%p111 bra 	$L__BB4_74;
	add.f32 	%f503, %f58, %f530;
	st.global.f32 	[%rd1], %f503;
$L__BB4_74:
	ret;

}
	// .globl	_ZN3cub18CUB_300001_SM_10006detail6reduce28DeviceReduceSingleTileKernelINS2_10policy_hubIfyN4cuda3std3__44plusIfEEE10Policy1000EN6thrust24THRUST_300001_SM_1000_NS10device_ptrIfEEPfyS9_ffNS7_10__identityEEEvT0_T1_T2_T3_T4_T6_
.visible .entry _ZN3cub18CUB_300001_SM_10006detail6reduce28DeviceReduceSingleTileKernelINS2_10policy_hubIfyN4cuda3std3__44plusIfEEE10Policy1000EN6thrust24THRUST_300001_SM_1000_NS10device_ptrIfEEPfyS9_ffNS7_10__identityEEEvT0_T1_T2_T3_T4_T6_(
	.param .align 8 .b8 _ZN3cub18CUB_300001_SM_10006detail6reduce28DeviceReduceSingleTileKernelINS2_10policy_hubIfyN4cuda3std3__44plusIfEEE10Policy1000EN6thrust24THRUST_300001_SM_1000_NS10device_ptrIfEEPfyS9_ffNS7_10__identityEEEvT0_T1_T2_T3_T4_T6__param_0[8],
	.param .u64 .ptr .align 1 _ZN3cub18CUB_300001_SM_10006detail6reduce28DeviceReduceSingleTileKernelINS2_10policy_hubIfyN4cuda3std3__44plusIfEEE10Policy1000EN6thrust24THRUST_300001_SM_1000_NS10device_ptrIfEEPfyS9_ffNS7_10__identityEEEvT0_T1_T2_T3_T4_T6__param_1,
	.param .u64 _ZN3cub18CUB_300001_SM_10006detail6reduce28DeviceReduceSingleTileKernelINS2_10policy_hubIfyN4cuda3std3__44plusIfEEE10Policy1000EN6thrust24THRUST_300001_SM_1000_NS10device_ptrIfEEPfyS9_ffNS7_10__identityEEEvT0_T1_T2_T3_T4_T6__param_2,
	.param .align 1 .b8 _ZN3cub18CUB_300001_SM_10006detail6reduce28DeviceReduceSingleTileKernelINS2_10policy_hubIfyN4cuda3std3__44plusIfEEE10Policy1000EN6thrust24THRUST_300001_SM_1000_NS10device_ptrIfEEPfyS9_ffNS7_10__identityEEEvT0_T1_T2_T3_T4_T6__param_3[1],
	.param .f32 _ZN3cub18CUB_300001_SM_10006detail6reduce28DeviceReduceSingleTileKernelINS2_10policy_hubIfyN4cuda3std3__44plusIfEEE10Policy1000EN6thrust24THRUST_300001_SM_1000_NS10device_ptrIfEEPfyS9_ffNS7_10__identityEEEvT0_T1_T2_T3_T4_T6__param_4,
	.param .align 1 .b8 _ZN3cub18CUB_300001_SM_10006detail6reduce28DeviceReduceSingleTileKernelINS2_10policy_hubIfyN4cuda3std3__44plusIfEEE10Policy1000EN6thrust24THRUST_300001_SM_1000_NS10device_ptrIfEEPfyS9_ffNS7_10__identityEEEvT0_T1_T2_T3_T4_T6__param_5[1]
)
.maxntid 256
.minnctapersm 1
{
	.reg .pred 	%p<59>;
	.reg .b32 	%r<171>;
	.reg .b32 	%f<328>;
	.reg .b64 	%rd<56>;
	// demoted variable
	.shared .align 4 .b8 _ZZN3cub18CUB_300001_SM_10006detail6reduce28DeviceReduceSingleTileKernelINS2_10policy_hubIfyN4cuda3std3__44plusIfEEE10Policy1000EN6thrust24THRUST_300001_SM_1000_NS10device_ptrIfEEPfyS9_ffNS7_10__identityEEEvT0_T1_T2_T3_T4_T6_E12temp_storage[44];
	ld.param.u64 	%rd18, [_ZN3cub18CUB_300001_SM_10006detail6reduce28DeviceReduceSingleTileKernelINS2_10policy_hubIfyN4cuda3std3__44plusIfEEE10Policy1000EN6thrust24THRUST_300001_SM_1000_NS10device_ptrIfEEPfyS9_ffNS7_10__identityEEEvT0_T1_T2_T3_T4_T6__param_0];
	ld.param.u64 	%rd20, [_ZN3cub18CUB_300001_SM_10006detail6reduce28DeviceReduceSingleTileKernelINS2_10policy_hubIfyN4cuda3std3__44plusIfEEE10Policy1000EN6thrust24THRUST_300001_SM_1000_NS10device_ptrIfEEPfyS9_ffNS7_10__identityEEEvT0_T1_T2_T3_T4_T6__param_1];
	ld.param.u64 	%rd19, [_ZN3cub18CUB_300001_SM_10006detail6reduce28DeviceReduceSingleTileKernelINS2_10policy_hubIfyN4cuda3std3__44plusIfEEE10Policy1000EN6thrust24THRUST_300001_SM_1000_NS10device_ptrIfEEPfyS9_ffNS7_10__identityEEEvT0_T1_T2_T3_T4_T6__param_2];
	ld.param.f32 	%f42, [_ZN3cub18CUB_300001_SM_10006detail6reduce28DeviceReduceSingleTileKernelINS2_10policy_hubIfyN4cuda3std3__44plusIfEEE10Policy1000EN6thrust24THRUST_300001_SM_1000_NS10device_ptrIfEEPfyS9_ffNS7_10__identityEEEvT0_T1_T2_T3_T4_T6__param_4];
	cvta.to.global.u64 	%rd1, %rd20;
	setp.ne.s64 	%p1, %rd19, 0;
	@%p1 bra 	$L__BB5_3;
	mov.u32 	%r156, %tid.x;
	setp.ne.s32 	%p58, %r156, 0;
	@%p58 bra 	$L__BB5_51;
	st.global.f32 	[%rd1], %f42;
	bra.uni 	$L__BB5_51;
$L__BB5_3:
	cvta.to.global.u64 	%rd2, %rd18;
	setp.gt.u64 	%p2, %rd19, 4095;
	@%p2 bra 	$L__BB5_28;
	cvt.u32.u64 	%r1, %rd19;
	mov.u32 	%r2, %tid.x;
	setp.ge.u32 	%p24, %r2, %r1;
	mov.f32 	%f315, 0f00000000;
	mov.u32 	%r160, %r2;
	@%p24 bra 	$L__BB5_6;
	mul.wide.u32 	%rd41, %r2, 4;
	add.s64 	%rd42, %rd2, %rd41;
	ld.global.f32 	%f315, [%rd42];
	add.s32 	%r160, %r2, 256;
$L__BB5_6:
	setp.ge.u32 	%p25, %r160, %r1;
	@%p25 bra 	$L__BB5_19;
	not.b32 	%r83, %r160;
	add.s32 	%r84, %r83, %r1;
	shr.u32 	%r85, %r84, 8;
	add.s32 	%r5, %r85, 1;
	and.b32  	%r6, %r5, 15;
	setp.lt.u32 	%p26, %r84, 3840;
	@%p26 bra 	$L__BB5_10;
	and.b32  	%r86, %r5, 33554416;
	neg.s32 	%r158, %r86;
	mul.wide.u32 	%rd43, %r160, 4;
	add.s64 	%rd44, %rd43, %rd2;
	add.s64 	%rd51, %rd44, 8192;
$L__BB5_9:
	.pragma "nounroll";
	ld.global.f32 	%f189, [%rd51+-8192];
	add.f32 	%f190, %f315, %f189;
	ld.global.f32 	%f191, [%rd51+-7168];
	add.f32 	%f192, %f190, %f191;
	ld.global.f32 	%f193, [%rd51+-6144];
	add.f32 	%f194, %f192, %f193;
	ld.global.f32 	%f195, [%rd51+-5120];
	add.f32 	%f196, %f194, %f195;
	ld.global.f32 	%f197, [%rd51+-4096];
	add.f32 	%f198, %f196, %f197;
	ld.global.f32 	%f199, [%rd51+-3072];
	add.f32 	%f200, %f198, %f199;
	ld.global.f32 	%f201, [%rd51+-2048];
	add.f32 	%f202, %f200, %f201;
	ld.global.f32 	%f203, [%rd51+-1024];
	add.f32 	%f204, %f202, %f203;
	ld.global.f32 	%f205, [%rd51];
	add.f32 	%f206, %f204, %f205;
	ld.global.f32 	%f207, [%rd51+1024];
	add.f32 	%f208, %f206, %f207;
	ld.global.f32 	%f209, [%rd51+2048];
	add.f32 	%f210, %f208, %f209;
	ld.global.f32 	%f211, [%rd51+3072];
	add.f32 	%f212, %f210, %f211;
	ld.global.f32 	%f213, [%rd51+4096];
	add.f32 	%f214, %f212, %f213;
	ld.global.f32 	%f215, [%rd51+5120];
	add.f32 	%f216, %f214, %f215;
	ld.global.f32 	%f217, [%rd51+6144];
	add.f32 	%f218, %f216, %f217;
	ld.global.f32 	%f219, [%rd51+7168];
	add.f32 	%f315, %f218, %f219;
	add.s32 	%r160, %r160, 4096;
	add.s32 	%r158, %r158, 16;
	add.s64 	%rd51, %rd51, 16384;
	setp.ne.s32 	%p27, %r158, 0;
	@%p27 bra 	$L__BB5_9;
$L__BB5_10:
	setp.eq.s32 	%p28, %r6, 0;
	@%p28 bra 	$L__BB5_19;
	and.b32  	%r13, %r5, 7;
	setp.lt.u32 	%p29, %r6, 8;
	@%p29 bra 	$L__BB5_13;
	mul.wide.s32 	%rd45, %r160, 4;
	add.s64 	%rd46, %rd2, %rd45;
	ld.global.f32 	%f221, [%rd46];
	add.f32 	%f222, %f315, %f221;
	ld.global.f32 	%f223, [%rd46+1024];
	add.f32 	%f224, %f222, %f223;
	ld.global.f32 	%f225, [%rd46+2048];
	add.f32 	%f226, %f224, %f225;
	ld.global.f32 	%f227, [%rd46+3072];
	add.f32 	%f228, %f226, %f227;
	ld.global.f32 	%f229, [%rd46+4096];
	add.f32 	%f230, %f228, %f229;
	ld.global.f32 	%f231, [%rd46+5120];
	add.f32 	%f232, %f230, %f231;
	ld.global.f32 	%f233, [%rd46+6144];
	add.f32 	%f234, %f232, %f233;
	ld.global.f32 	%f235, [%rd46+7168];
	add.f32 	%f315, %f234, %f235;
	add.s32 	%r160, %r160, 2048;
$L__BB5_13:
	setp.eq.s32 	%p30, %r13, 0;
	@%p30 bra 	$L__BB5_19;
	and.b32  	%r16, %r5, 3;
	setp.lt.u32 	%p31, %r13, 4;
	@%p31 bra 	$L__BB5_16;
	mul.wide.s32 	%rd47, %r160, 4;
	add.s64 	%rd48, %rd2, %rd47;
	ld.global.f32 	%f237, [%rd48];
	add.f32 	%f238, %f315, %f237;
	ld.global.f32 	%f239, [%rd48+1024];
	add.f32 	%f240, %f238, %f239;
	ld.global.f32 	%f241, [%rd48+2048];
	add.f32 	%f242, %f240, %f241;
	ld.global.f32 	%f243, [%rd48+3072];
	add.f32 	%f315, %f242, %f243;
	add.s32 	%r160, %r160, 1024;
$L__BB5_16:
	setp.eq.s32 	%p32, %r16, 0;
	@%p32 bra 	$L__BB5_19;
	neg.s32 	%r163, %r16;
$L__BB5_18:
	.pragma "nounroll";
	mul.wide.s32 	%rd49, %r160, 4;
	add.s64 	%rd50, %rd2, %rd49;
	ld.global.f32 	%f244, [%rd50];
	add.f32 	%f315, %f315, %f244;
	add.s32 	%r160, %r160, 256;
	add.s32 	%r163, %r163, 1;
	setp.ne.s32 	%p33, %r163, 0;
	@%p33 bra 	$L__BB5_18;
$L__BB5_19:
	setp.lt.u64 	%p34, %rd19, 256;
	@%p34 bra 	$L__BB5_24;
	// begin inline asm
	mov.u32 %r125, %laneid;
	// end inline asm
	mov.b32 	%r127, %f315;
	mov.b32 	%r128, 1;
	mov.b32 	%r149, 31;
	mov.b32 	%r150, -1;
	// begin inline asm
	shfl.sync.down.b32 %r126, %r127, %r128, %r149, %r150;
	// end inline asm
	setp.gt.s32 	%p50, %r125, 30;
	mov.b32 	%f279, %r126;
	add.f32 	%f280, %f315, %f279;
	selp.f32 	%f281, %f315, %f280, %p50;
	mov.b32 	%r132, %f281;
	mov.b32 	%r133, 2;
	// begin inline asm
	shfl.sync.down.b32 %r131, %r132, %r133, %r149, %r150;
	// end inline asm
	setp.gt.s32 	%p51, %r125, 29;
	mov.b32 	%f282, %r131;
	add.f32 	%f283, %f281, %f282;
	selp.f32 	%f284, %f281, %f283, %p51;
	mov.b32 	%r137, %f284;
	mov.b32 	%r138, 4;
	// begin inline asm
	shfl.sync.down.b32 %r136, %r137, %r138, %r149, %r150;
	// end inline asm
	setp.gt.s32 	%p52, %r125, 27;
	mov.b32 	%f285, %r136;
	add.f32 	%f286, %f284, %f285;
	selp.f32 	%f287, %f284, %f286, %p52;
	mov.b32 	%r142, %f287;
	mov.b32 	%r143, 8;
	// begin inline asm
	shfl.sync.down.b32 %r141, %r142, %r143, %r149, %r150;
	// end inline asm
	setp.gt.s32 	%p53, %r125, 23;
	mov.b32 	%f288, %r141;
	add.f32 	%f289, %f287, %f288;
	selp.f32 	%f290, %f287, %f289, %p53;
	mov.b32 	%r147, %f290;
	mov.b32 	%r148, 16;
	// begin inline asm
	shfl.sync.down.b32 %r146, %r147, %r148, %r149, %r150;
	// end inline asm
	setp.gt.s32 	%p54, %r125, 15;
	mov.b32 	%f291, %r146;
	add.f32 	%f16, %f290, %f291;
	selp.f32 	%f327, %f290, %f16, %p54;
	setp.ne.s32 	%p55, %r125, 0;
	@%p55 bra 	$L__BB5_22;
	shr.u32 	%r151, %r2, 3;
	and.b32  	%r152, %r151, 124;
	mov.u32 	%r153, _ZZN3cub18CUB_300001_SM_10006detail6reduce28DeviceReduceSingleTileKernelINS2_10policy_hubIfyN4cuda3std3__44plusIfEEE10Policy1000EN6thrust24THRUST_300001_SM_1000_NS10device_ptrIfEEPfyS9_ffNS7_10__identityEEEvT0_T1_T2_T3_T4_T6_E12temp_storage;
	add.s32 	%r154, %r153, %r152;
	st.shared.f32 	[%r154+8], %f16;
$L__BB5_22:
	bar.sync 	0;
	setp.ne.s32 	%p56, %r2, 0;
	@%p56 bra 	$L__BB5_49;
	ld.shared.f32 	%f292, [_ZZN3cub18CUB_300001_SM_10006detail6reduce28DeviceReduceSingleTileKernelINS2_10policy_hubIfyN4cuda3std3__44plusIfEEE10Policy1000EN6thrust24THRUST_300001_SM_1000_NS10device_ptrIfEEPfyS9_ffNS7_10__identityEEEvT0_T1_T2_T3_T4_T6_E12temp_storage+12];
	add.f32 	%f293, %f327, %f292;
	ld.shared.f32 	%f294, [_ZZN3cub18CUB_300001_SM_10006detail6reduce28DeviceReduceSingleTileKernelINS2_10policy_hubIfyN4cuda3std3__44plusIfEEE10Policy1000EN6thrust24THRUST_300001_SM_1000_NS10device_ptrIfEEPfyS9_ffNS7_10__identityEEEvT0_T1_T2_T3_T4_T6_E12temp_storage+16];
	add.f32 	%f295, %f293, %f294;
	ld.shared.f32 	%f296, [_ZZN3cub18CUB_300001_SM_10006detail6reduce28DeviceReduceSingleTileKernelINS2_10policy_hubIfyN4cuda3std3__44plusIfEEE10Policy1000EN6thrust24THRUST_300001_SM_1000_NS10device_ptrIfEEPfyS9_ffNS7_10__identityEEEvT0_T1_T2_T3_T4_T6_E12temp_storage+20];
	add.f32 	%f297, %f295, %f296;
	ld.shared.f32 	%f298, [_ZZN3cub18CUB_300001_SM_10006detail6reduce28DeviceReduceSingleTileKernelINS2_10policy_hubIfyN4cuda3std3__44plusIfEEE10Policy1000EN6thrust24THRUST_300001_SM_1000_NS10device_ptrIfEEPfyS9_ffNS7_10__identityEEEvT0_T1_T2_T3_T4_T6_E12temp_storage+24];
	add.f32 	%f299, %f297, %f298;
	ld.shared.f32 	%f300, [_ZZN3cub18CUB_300001_SM_10006detail6reduce28DeviceReduceSingleTileKernelINS2_10policy_hubIfyN4cuda3std3__44plusIfEEE10Policy1000EN6thrust24THRUST_300001_SM_1000_NS10device_ptrIfEEPfyS9_ffNS7_10__identityEEEvT0_T1_T2_T3_T4_T6_E12temp_storage+28];
	add.f32 	%f301, %f299, %f300;
	ld.shared.f32 	%f302, [_ZZN3cub18CUB_300001_SM_10006detail6reduce28DeviceReduceSingleTileKernelINS2_10policy_hubIfyN4cuda3std3__44plusIfEEE10Policy1000EN6thrust24THRUST_300001_SM_1000_NS10device_ptrIfEEPfyS9_ffNS7_10__identityEEEvT0_T1_T2_T3_T4_T6_E12temp_storage+32];
	add.f32 	%f303, %f301, %f302;
	ld.shared.f32 	%f304, [_ZZN3cub18CUB_300001_SM_10006detail6reduce28DeviceReduceSingleTileKernelINS2_10policy_hubIfyN4cuda3std3__44plusIfEEE10Policy1000EN6thrust24THRUST_300001_SM_1000_NS10device_ptrIfEEPfyS9_ffNS7_10__identityEEEvT0_T1_T2_T3_T4_T6_E12temp_storage+36];
	add.f32 	%f327, %f303, %f304;
	bra.uni 	$L__BB5_49;
$L__BB5_24:
	// begin inline asm
	mov.u32 %r87, %laneid;
	// end inline asm
	and.b32  	%r113, %r2, 992;
	add.s32 	%r114, %r113, 32;
	setp.gt.u32 	%p35, %r114, %r1;
	not.b32 	%r115, %r113;
	add.s32 	%r116, %r1, %r115;
	selp.b32 	%r111, %r116, 31, %p35;
	mov.b32 	%r89, %f315;
	mov.b32 	%r90, 1;
	mov.b32 	%r112, -1;
	// begin inline asm
	shfl.sync.down.b32 %r88, %r89, %r90, %r111, %r112;
	// end inline asm
	setp.lt.s32 	%p36, %r87, %r111;
	mov.b32 	%f245, %r88;
	add.f32 	%f246, %f315, %f245;
	selp.f32 	%f247, %f246, %f315, %p36;
	mov.b32 	%r94, %f247;
	mov.b32 	%r95, 2;
	// begin inline asm
	shfl.sync.down.b32 %r93, %r94, %r95, %r111, %r112;
	// end inline asm
	add.s32 	%r117, %r87, 2;
	setp.gt.s32 	%p37, %r117, %r111;
	mov.b32 	%f248, %r93;
	add.f32 	%f249, %f247, %f248;
	selp.f32 	%f250, %f247, %f249, %p37;
	mov.b32 	%r99, %f250;
	mov.b32 	%r100, 4;
	// begin inline asm
	shfl.sync.down.b32 %r98, %r99, %r100, %r111, %r112;
	// end inline asm
	add.s32 	%r118, %r87, 4;
	setp.gt.s32 	%p38, %r118, %r111;
	mov.b32 	%f251, %r98;
	add.f32 	%f252, %f250, %f251;
	selp.f32 	%f253, %f250, %f252, %p38;
	mov.b32 	%r104, %f253;
	mov.b32 	%r105, 8;
	// begin inline asm
	shfl.sync.down.b32 %r103, %r104, %r105, %r111, %r112;
	// end inline asm
	add.s32 	%r119, %r87, 8;
	setp.gt.s32 	%p39, %r119, %r111;
	mov.b32 	%f254, %r103;
	add.f32 	%f255, %f253, %f254;
	selp.f32 	%f256, %f253, %f255, %p39;
	mov.b32 	%r109, %f256;
	mov.b32 	%r110, 16;
	// begin inline asm
	shfl.sync.down.b32 %r108, %r109, %r110, %r111, %r112;
	// end inline asm
	add.s32 	%r120, %r87, 16;
	setp.gt.s32 	%p40, %r120, %r111;
	mov.b32 	%f257, %r108;
	add.f32 	%f258, %f256, %f257;
	selp.f32 	%f327, %f256, %f258, %p40;
	setp.ne.s32 	%p41, %r87, 0;
	@%p41 bra 	$L__BB5_26;
	shr.u32 	%r121, %r2, 3;
	and.b32  	%r122, %r121, 124;
	mov.u32 	%r123, _ZZN3cub18CUB_300001_SM_10006detail6reduce28DeviceReduceSingleTileKernelINS2_10policy_hubIfyN4cuda3std3__44plusIfEEE10Policy1000EN6thrust24THRUST_300001_SM_1000_NS10device_ptrIfEEPfyS9_ffNS7_10__identityEEEvT0_T1_T2_T3_T4_T6_E12temp_storage;
	add.s32 	%r124, %r123, %r122;
	st.shared.f32 	[%r124+8], %f327;
$L__BB5_26:
	bar.sync 	0;
	setp.ne.s32 	%p42, %r2, 0;
	@%p42 bra 	$L__BB5_49;
	setp.gt.u64 	%p43, %rd19, 32;
	ld.shared.f32 	%f259, [_ZZN3cub18CUB_300001_SM_10006detail6reduce28DeviceReduceSingleTileKernelINS2_10policy_hubIfyN4cuda3std3__44plusIfEEE10Policy1000EN6thrust24THRUST_300001_SM_1000_NS10device_ptrIfEEPfyS9_ffNS7_10__identityEEEvT0_T1_T2_T3_T4_T6_E12temp_storage+12];
	add.f32 	%f260, %f327, %f259;
	selp.f32 	%f261, %f260, %f327, %p43;
	setp.gt.u64 	%p44, %rd19, 64;
	ld.shared.f32 	%f262, [_ZZN3cub18CUB_300001_SM_10006detail6reduce28DeviceReduceSingleTileKernelINS2_10policy_hubIfyN4cuda3std3__44plusIfEEE10Policy1000EN6thrust24THRUST_300001_SM_1000_NS10device_ptrIfEEPfyS9_ffNS7_10__identityEEEvT0_T1_T2_T3_T4_T6_E12temp_storage+16];
	add.f32 	%f263, %f262, %f261;
	selp.f32 	%f264, %f263, %f261, %p44;
	setp.gt.u64 	%p45, %rd19, 96;
	ld.shared.f32 	%f265, [_ZZN3cub18CUB_300001_SM_10006detail6reduce28DeviceReduceSingleTileKernelINS2_10policy_hubIfyN4cuda3std3__44plusIfEEE10Policy1000EN6thrust24THRUST_300001_SM_1000_NS10device_ptrIfEEPfyS9_ffNS7_10__identityEEEvT0_T1_T2_T3_T4_T6_E12temp_storage+20];
	add.f32 	%f266, %f265, %f264;
	selp.f32 	%f267, %f266, %f264, %p45;
	setp.gt.u64 	%p46, %rd19, 128;
	ld.shared.f32 	%f268, [_ZZN3cub18CUB_300001_SM_10006detail6reduce28DeviceReduceSingleTileKernelINS2_10policy_hubIfyN4cuda3std3__44plusIfEEE10Policy1000EN6thrust24THRUST_300001_SM_1000_NS10device_ptrIfEEPfyS9_ffNS7_10__identityEEEvT0_T1_T2_T3_T4_T6_E12temp_storage+24];
	add.f32 	%f269, %f268, %f267;
	selp.f32 	%f270, %f269, %f267, %p46;
	setp.gt.u64 	%p47, %rd19, 160;
	ld.shared.f32 	%f271, [_ZZN3cub18CUB_300001_SM_10006detail6reduce28DeviceReduceSingleTileKernelINS2_10policy_hubIfyN4cuda3std3__44plusIfEEE10Policy1000EN6thrust24THRUST_300001_SM_1000_NS10device_ptrIfEEPfyS9_ffNS7_10__identityEEEvT0_T1_T2_T3_T4_T6_E12temp_storage+28];
	add.f32 	%f272, %f271, %f270;
	selp.f32 	%f273, %f272, %f270, %p47;
	setp.gt.u64 	%p48, %rd19, 192;
	ld.shared.f32 	%f274, [_ZZN3cub18CUB_300001_SM_10006detail6reduce28DeviceReduceSingleTileKernelINS2_10policy_hubIfyN4cuda3std3__44plusIfEEE10Policy1000EN6thrust24THRUST_300001_SM_1000_NS10device_ptrIfEEPfyS9_ffNS7_10__identityEEEvT0_T1_T2_T3_T4_T6_E12temp_storage+32];
	add.f32 	%f275, %f274, %f273;
	selp.f32 	%f276, %f275, %f273, %p48;
	setp.gt.u64 	%p49, %rd19, 224;
	ld.shared.f32 	%f277, [_ZZN3cub18CUB_300001_SM_10006detail6reduce28DeviceReduceSingleTileKernelINS2_10policy_hubIfyN4cuda3std3__44plusIfEEE10Policy1000EN6thrust24THRUST_300001_SM_1000_NS10device_ptrIfEEPfyS9_ffNS7_10__identityEEEvT0_T1_T2_T3_T4_T6_E12temp_storage+36];
	add.f32 	%f278, %f277, %f276;
	selp.f32 	%f327, %f278, %f276, %p49;
	bra.uni 	$L__BB5_49;
$L__BB5_28:
	mov.u32 	%r24, %tid.x;
	cvt.u64.u32 	%rd6, %r24;
	mul.wide.u32 	%rd22, %r24, 4;
	add.s64 	%rd7, %rd2, %rd22;
	ld.global.f32 	%f43, [%rd7];
	ld.global.f32 	%f44, [%rd7+1024];
	ld.global.f32 	%f45, [%rd7+2048];
	ld.global.f32 	%f46, [%rd7+3072];
	ld.global.f32 	%f47, [%rd7+4096];
	ld.global.f32 	%f48, [%rd7+5120];
	ld.global.f32 	%f49, [%rd7+6144];
	ld.global.f32 	%f50, [%rd7+7168];
	ld.global.f32 	%f51, [%rd7+8192];
	ld.global.f32 	%f52, [%rd7+9216];
	ld.global.f32 	%f53, [%rd7+10240];
	ld.global.f32 	%f54, [%rd7+11264];
	ld.global.f32 	%f55, [%rd7+12288];
	ld.global.f32 	%f56, [%rd7+13312];
	ld.global.f32 	%f57, [%rd7+14336];
	ld.global.f32 	%f58, [%rd7+15360];
	add.f32 	%f59, %f43, %f44;
	add.f32 	%f60, %f45, %f46;
	add.f32 	%f61, %f47, %f48;
	add.f32 	%f62, %f49, %f50;
	add.f32 	%f63, %f51, %f52;
	add.f32 	%f64, %f53, %f54;
	add.f32 	%f65, %f55, %f56;
	add.f32 	%f66, %f57, %f58;
	add.f32 	%f67, %f59, %f60;
	add.f32 	%f68, %f61, %f62;
	add.f32 	%f69, %f63, %f64;
	add.f32 	%f70, %f65, %f66;
	add.f32 	%f71, %f67, %f68;
	add.f32 	%f72, %f69, %f70;
	add.f32 	%f326, %f71, %f72;
	add.s64 	%rd8, %rd19, -4096;
	setp.lt.u64 	%p3, %rd8, 4096;
	mov.b64 	%rd53, 4096;
	@%p3 bra 	$L__BB5_32;
	mov.b64 	%rd53, 4096;
$L__BB5_30:
	shl.b64 	%rd24, %rd53, 2;
	add.s64 	%rd25, %rd7, %rd24;
	ld.global.f32 	%f73, [%rd25];
	ld.global.f32 	%f74, [%rd25+1024];
	ld.global.f32 	%f75, [%rd25+2048];
	ld.global.f32 	%f76, [%rd25+3072];
	ld.global.f32 	%f77, [%rd25+4096];
	ld.global.f32 	%f78, [%rd25+5120];
	ld.global.f32 	%f79, [%rd25+6144];
	ld.global.f32 	%f80, [%rd25+7168];
	ld.global.f32 	%f81, [%rd25+8192];
	ld.global.f32 	%f82, [%rd25+9216];
	ld.global.f32 	%f83, [%rd25+10240];
	ld.global.f32 	%f84, [%rd25+11264];
	ld.global.f32 	%f85, [%rd25+12288];
	ld.global.f32 	%f86, [%rd25+13312];
	ld.global.f32 	%f87, [%rd25+14336];
	ld.global.f32 	%f88, [%rd25+15360];
	add.f32 	%f89, %f326, %f73;
	add.f32 	%f90, %f74, %f75;
	add.f32 	%f91, %f76, %f77;
	add.f32 	%f92, %f78, %f79;
	add.f32 	%f93, %f80, %f81;
	add.f32 	%f94, %f82, %f83;
	add.f32 	%f95, %f84, %f85;
	add.f32 	%f96, %f86, %f87;
	add.f32 	%f97, %f89, %f90;
	add.f32 	%f98, %f91, %f92;
	add.f32 	%f99, %f93, %f94;
	add.f32 	%f100, %f95, %f96;
	add.f32 	%f101, %f97, %f98;
	add.f32 	%f102, %f99, %f100;
	add.f32 	%f103, %f101, %f102;
	add.f32 	%f326, %f103, %f88;
	sub.s64 	%rd26, %rd19, %rd53;
	setp.lt.u64 	%p4, %rd26, 4096;
	@%p4 bra 	$L__BB5_45;
	add.s64 	%rd53, %rd53, 4096;
	setp.le.u64 	%p5, %rd53, %rd8;
	@%p5 bra 	$L__BB5_30;
$L__BB5_32:
	setp.le.u64 	%p6, %rd19, %rd53;
	cvt.u32.u64 	%r42, %rd53;
	cvt.u32.u64 	%r43, %rd19;
	sub.s32 	%r44, %r43, %r42;
	setp.ge.s32 	%p7, %r24, %r44;
	or.pred  	%p8, %p6, %p7;
	@%p8 bra 	$L__BB5_45;
	not.b32 	%r47, %r24;
	add.s32 	%r48, %r47, %r43;
	sub.s32 	%r50, %r48, %r42;
	shr.u32 	%r51, %r50, 8;
	add.s32 	%r25, %r51, 1;
	and.b32  	%r26, %r25, 15;
	setp.lt.u32 	%p9, %r50, 3840;
	mov.u32 	%r167, %r24;
	@%p9 bra 	$L__BB5_36;
	and.b32  	%r52, %r25, 33554416;
	neg.s32 	%r165, %r52;
	add.s64 	%rd27, %rd53, %rd6;
	shl.b64 	%rd28, %rd27, 2;
	add.s64 	%rd29, %rd28, %rd2;
	add.s64 	%rd54, %rd29, 8192;
	mov.u32 	%r167, %r24;
$L__BB5_35:
	.pragma "nounroll";
	ld.global.f32 	%f105, [%rd54+-8192];
	add.f32 	%f106, %f326, %f105;
	ld.global.f32 	%f107, [%rd54+-7168];
	add.f32 	%f108, %f106, %f107;
	ld.global.f32 	%f109, [%rd54+-6144];
	add.f32 	%f110, %f108, %f109;
	ld.global.f32 	%f111, [%rd54+-5120];
	add.f32 	%f112, %f110, %f111;
	ld.global.f32 	%f113, [%rd54+-4096];
	add.f32 	%f114, %f112, %f113;
	ld.global.f32 	%f115, [%rd54+-3072];
	add.f32 	%f116, %f114, %f115;
	ld.global.f32 	%f117, [%rd54+-2048];
	add.f32 	%f118, %f116, %f117;
	ld.global.f32 	%f119, [%rd54+-1024];
	add.f32 	%f120, %f118, %f119;
	ld.global.f32 	%f121, [%rd54];
	add.f32 	%f122, %f120, %f121;
	ld.global.f32 	%f123, [%rd54+1024];
	add.f32 	%f124, %f122, %f123;
	ld.global.f32 	%f125, [%rd54+2048];
	add.f32 	%f126, %f124, %f125;
	ld.global.f32 	%f127, [%rd54+3072];
	add.f32 	%f128, %f126, %f127;
	ld.global.f32 	%f129, [%rd54+4096];
	add.f32 	%f130, %f128, %f129;
	ld.global.f32 	%f131, [%rd54+5120];
	add.f32 	%f132, %f130, %f131;
	ld.global.f32 	%f133, [%rd54+6144];
	add.f32 	%f134, %f132, %f133;
	ld.global.f32 	%f135, [%rd54+7168];
	add.f32 	%f326, %f134, %f135;
	add.s32 	%r167, %r167, 4096;
	add.s32 	%r165, %r165, 16;
	add.s64 	%rd54, %rd54, 16384;
	setp.ne.s32 	%p10, %r165, 0;
	@%p10 bra 	$L__BB5_35;
$L__BB5_36:
	setp.eq.s32 	%p11, %r26, 0;
	@%p11 bra 	$L__BB5_45;
	and.b32  	%r33, %r25, 7;
	setp.lt.u32 	%p12, %r26, 8;
	@%p12 bra 	$L__BB5_39;
	cvt.u64.u32 	%rd30, %r167;
	add.s64 	%rd31, %rd53, %rd30;
	shl.b64 	%rd32, %rd31, 2;
	add.s64 	%rd33, %rd2, %rd32;
	ld.global.f32 	%f137, [%rd33];
	add.f32 	%f138, %f326, %f137;
	ld.global.f32 	%f139, [%rd33+1024];
	add.f32 	%f140, %f138, %f139;
	ld.global.f32 	%f141, [%rd33+2048];
	add.f32 	%f142, %f140, %f141;
	ld.global.f32 	%f143, [%rd33+3072];
	add.f32 	%f144, %f142, %f143;
	ld.global.f32 	%f145, [%rd33+4096];
	add.f32 	%f146, %f144, %f145;
	ld.global.f32 	%f147, [%rd33+5120];
	add.f32 	%f148, %f146, %f147;
	ld.global.f32 	%f149, [%rd33+6144];
	add.f32 	%f150, %f148, %f149;
	ld.global.f32 	%f151, [%rd33+7168];
	add.f32 	%f326, %f150, %f151;
	add.s32 	%r167, %r167, 2048;
$L__BB5_39:
	setp.eq.s32 	%p13, %r33, 0;
	@%p13 bra 	$L__BB5_45;
	and.b32  	%r36, %r25, 3;
	setp.lt.u32 	%p14, %r33, 4;
	@%p14 bra 	$L__BB5_42;
	cvt.u64.u32 	%rd34, %r167;
	add.s64 	%rd35, %rd53, %rd34;
	shl.b64 	%rd36, %rd35, 2;
	add.s64 	%rd37, %rd2, %rd36;
	ld.global.f32 	%f153, [%rd37];
	add.f32 	%f154, %f326, %f153;
	ld.global.f32 	%f155, [%rd37+1024];
	add.f32 	%f156, %f154, %f155;
	ld.global.f32 	%f157, [%rd37+2048];
	add.f32 	%f158, %f156, %f157;
	ld.global.f32 	%f159, [%rd37+3072];
	add.f32 	%f326, %f158, %f159;
	add.s32 	%r167, %r167, 1024;
$L__BB5_42:
	setp.eq.s32 	%p15, %r36, 0;
	@%p15 bra 	$L__BB5_45;
	cvt.u64.u32 	%rd38, %r167;
	add.s64 	%rd39, %rd53, %rd38;
	shl.b64 	%rd40, %rd39, 2;
	add.s64 	%rd55, %rd2, %rd40;
	neg.s32 	%r170, %r36;
$L__BB5_44:
	.pragma "nounroll";
	ld.global.f32 	%f160, [%rd55];
	add.f32 	%f326, %f326, %f160;
	add.s64 	%rd55, %rd55, 1024;
	add.s32 	%r170, %r170, 1;
	setp.ne.s32 	%p16, %r170, 0;
	@%p16 bra 	$L__BB5_44;
$L__BB5_45:
	// begin inline asm
	mov.u32 %r53, %laneid;
	// end inline asm
	mov.b32 	%r55, %f326;
	mov.b32 	%r56, 1;
	mov.b32 	%r77, 31;
	mov.b32 	%r78, -1;
	// begin inline asm
	shfl.sync.down.b32 %r54, %r55, %r56, %r77, %r78;
	// end inline asm
	setp.gt.s32 	%p17, %r53, 30;
	mov.b32 	%f161, %r54;
	add.f32 	%f162, %f326, %f161;
	selp.f32 	%f163, %f326, %f162, %p17;
	mov.b32 	%r60, %f163;
	mov.b32 	%r61, 2;
	// begin inline asm
	shfl.sync.down.b32 %r59, %r60, %r61, %r77, %r78;
	// end inline asm
	setp.gt.s32 	%p18, %r53, 29;
	mov.b32 	%f164, %r59;
	add.f32 	%f165, %f163, %f164;
	selp.f32 	%f166, %f163, %f165, %p18;
	mov.b32 	%r65, %f166;
	mov.b32 	%r66, 4;
	// begin inline asm
	shfl.sync.down.b32 %r64, %r65, %r66, %r77, %r78;
	// end inline asm
	setp.gt.s32 	%p19, %r53, 27;
	mov.b32 	%f167, %r64;
	add.f32 	%f168, %f166, %f167;
	selp.f32 	%f169, %f166, %f168, %p19;
	mov.b32 	%r70, %f169;
	mov.b32 	%r71, 8;
	// begin inline asm
	shfl.sync.down.b32 %r69, %r70, %r71, %r77, %r78;
	// end inline asm
	setp.gt.s32 	%p20, %r53, 23;
	mov.b32 	%f170, %r69;
	add.f32 	%f171, %f169, %f170;
	selp.f32 	%f172, %f169, %f171, %p20;
	mov.b32 	%r75, %f172;
	mov.b32 	%r76, 16;
	// begin inline asm
	shfl.sync.down.b32 %r74, %r75, %r76, %r77, %r78;
	// end inline asm
	setp.gt.s32 	%p21, %r53, 15;
	mov.b32 	%f173, %r74;
	add.f32 	%f38, %f172, %f173;
	selp.f32 	%f327, %f172, %f38, %p21;
	setp.ne.s32 	%p22, %r53, 0;
	@%p22 bra 	$L__BB5_47;
	shr.u32 	%r79, %r24, 3;
	and.b32  	%r80, %r79, 124;
	mov.u32 	%r81, _ZZN3cub18CUB_300001_SM_10006detail6reduce28DeviceReduceSingleTileKernelINS2_10policy_hubIfyN4cuda3std3__44plusIfEEE10Policy1000EN6thrust24THRUST_300001_SM_1000_NS10device_ptrIfEEPfyS9_ffNS7_10__identityEEEvT0_T1_T2_T3_T4_T6_E12temp_storage;
	add.s32 	%r82, %r81, %r80;
	st.shared.f32 	[%r82+8], %f38;
$L__BB5_47:
	bar.sync 	0;
	setp.ne.s32 	%p23, %r24, 0;
	@%p23 bra 	$L__BB5_49;
	ld.shared.f32 	%f174, [_ZZN3cub18CUB_300001_SM_10006detail6reduce28DeviceReduceSingleTileKernelINS2_10policy_hubIfyN4cuda3std3__44plusIfEEE10Policy1000EN6thrust24THRUST_300001_SM_1000_NS10device_ptrIfEEPfyS9_ffNS7_10__identityEEEvT0_T1_T2_T3_T4_T6_E12temp_storage+12];
	add.f32 	%f175, %f327, %f174;
	ld.shared.f32 	%f176, [_ZZN3cub18CUB_300001_SM_10006detail6reduce28DeviceReduceSingleTileKernelINS2_10policy_hubIfyN4cuda3std3__44plusIfEEE10Policy1000EN6thrust24THRUST_300001_SM_1000_NS10device_ptrIfEEPfyS9_ffNS7_10__identityEEEvT0_T1_T2_T3_T4_T6_E12temp_storage+16];
	add.f32 	%f177, %f175, %f176;
	ld.shared.f32 	%f178, [_ZZN3cub18CUB_300001_SM_10006detail6reduce28DeviceReduceSingleTileKernelINS2_10policy_hubIfyN4cuda3std3__44plusIfEEE10Policy1000EN6thrust24THRUST_300001_SM_1000_NS10device_ptrIfEEPfyS9_ffNS7_10__identityEEEvT0_T1_T2_T3_T4_T6_E12temp_storage+20];
	add.f32 	%f179, %f177, %f178;
	ld.shared.f32 	%f180, [_ZZN3cub18CUB_300001_SM_10006detail6reduce28DeviceReduceSingleTileKernelINS2_10policy_hubIfyN4cuda3std3__44plusIfEEE10Policy1000EN6thrust24THRUST_300001_SM_1000_NS10device_ptrIfEEPfyS9_ffNS7_10__identityEEEvT0_T1_T2_T3_T4_T6_E12temp_storage+24];
	add.f32 	%f181, %f179, %f180;
	ld.shared.f32 	%f182, [_ZZN3cub18CUB_300001_SM_10006detail6reduce28DeviceReduceSingleTileKernelINS2_10policy_hubIfyN4cuda3std3__44plusIfEEE10Policy1000EN6thrust24THRUST_300001_SM_1000_NS10device_ptrIfEEPfyS9_ffNS7_10__identityEEEvT0_T1_T2_T3_T4_T6_E12temp_storage+28];
	add.f32 	%f183, %f181, %f182;
	ld.shared.f32 	%f184, [_ZZN3cub18CUB_300001_SM_10006detail6reduce28DeviceReduceSingleTileKernelINS2_10policy_hubIfyN4cuda3std3__44plusIfEEE10Policy1000EN6thrust24THRUST_300001_SM_1000_NS10device_ptrIfEEPfyS9_ffNS7_10__identityEEEvT0_T1_T2_T3_T4_T6_E12temp_storage+32];
	add.f32 	%f185, %f183, %f184;
	ld.shared.f32 	%f186, [_ZZN3cub18CUB_300001_SM_10006detail6reduce28DeviceReduceSingleTileKernelINS2_10policy_hubIfyN4cuda3std3__44plusIfEEE10Policy1000EN6thrust24THRUST_300001_SM_1000_NS10device_ptrIfEEPfyS9_ffNS7_10__identityEEEvT0_T1_T2_T3_T4_T6_E12temp_storage+36];
	add.f32 	%f327, %f185, %f186;
$L__BB5_49:
	mov.u32 	%r155, %tid.x;
	setp.ne.s32 	%p57, %r155, 0;
	@%p57 bra 	$L__BB5_51;
	add.f32 	%f305, %f42, %f327;
	st.global.f32 	[%rd1], %f305;
$L__BB5_51:
	ret;

}
	// .globl	_ZN3cub18CUB_300001_SM_10006detail6reduce18DeviceReduceKernelINS2_10policy_hubIfyN4cuda3std3__44plusIfEEE10Policy1000EN6thrust24THRUST_300001_SM_1000_NS10device_ptrIfEEyS9_fNS7_10__identityEEEvT0_PT3_T1_NS0_13GridEvenShareISK_EET2_T4_
.visible .entry _ZN3cub18CUB_300001_SM_10006detail6reduce18DeviceReduceKernelINS2_10policy_hubIfyN4cuda3std3__44plusIfEEE10Policy1000EN6thrust24THRUST_300001_SM_1000_NS10device_ptrIfEEyS9_fNS7_10__identityEEEvT0_PT3_T1_NS0_13GridEvenShareISK_EET2_T4_(
	.param .align 8 .b8 _ZN3cub18CUB_300001_SM_10006detail6reduce18DeviceReduceKernelINS2_10policy_hubIfyN4cuda3std3__44plusIfEEE10Policy1000EN6thrust24THRUST_300001_SM_1000_NS10device_ptrIfEEyS9_fNS7_10__identityEEEvT0_PT3_T1_NS0_13GridEvenShareISK_EET2_T4__param_0[8],
	.param .u64 .ptr .align 1 _ZN3cub18CUB_300001_SM_10006detail6reduce18DeviceReduceKernelINS2_10policy_hubIfyN4cuda3std3__44plusIfEEE10Policy1000EN6thrust24THRUST_300001_SM_1000_NS10device_ptrIfEEyS9_fNS7_10__identityEEEvT0_PT3_T1_NS0_13GridEvenShareISK_EET2_T4__param_1,
	.param .u64 _ZN3cub18CUB_300001_SM_10006detail6reduce18DeviceReduceKernelINS2_10policy_hubIfyN4cuda3std3__44plusIfEEE10Policy1000EN6thrust24THRUST_300001_SM_1000_NS10device_ptrIfEEyS9_fNS7_10__identityEEEvT0_PT3_T1_NS0_13GridEvenShareISK_EET2_T4__param_2,
	.param .align 8 .b8 _ZN3cub18CUB_300001_SM_10006detail6reduce18DeviceReduceKernelINS2_10policy_hubIfyN4cuda3std3__44plusIfEEE10Policy1000EN6thrust24THRUST_300001_SM_1000_NS10device_ptrIfEEyS9_fNS7_10__identityEEEvT0_PT3_T1_NS0_13GridEvenShareISK_EET2_T4__param_3[72],
	.param .align 1 .b8 _ZN3cub18CUB_300001_SM_10006detail6reduce18DeviceReduceKernelINS2_10policy_hubIfyN4cuda3std3__44plusIfEEE10Policy1000EN6thrust24THRUST_300001_SM_1000_NS10device_ptrIfEEyS9_fNS7_10__identityEEEvT0_PT3_T1_NS0_13GridEvenShareISK_EET2_T4__param_4[1],
	.param .align 1 .b8 _ZN3cub18CUB_300001_SM_10006detail6reduce18DeviceReduceKernelINS2_10policy_hubIfyN4cuda3std3__44plusIfEEE10Policy1000EN6thrust24THRUST_300001_SM_1000_NS10device_ptrIfEEyS9_fNS7_10__identityEEEvT0_PT3_T1_NS0_13GridEvenShareISK_EET2_T4__param_5[1]
)
.maxntid 256
{
	.reg .pred 	%p<57>;
	.reg .b16 	%rs<4>;
	.reg .b32 	%r<206>;
	.reg .b32 	%f<324>;
	.reg .b64 	%rd<78>;
	// demoted variable
	.shared .align 4 .b8 _ZZN3cub18CUB_300001_SM_10006detail6reduce18DeviceReduceKernelINS2_10policy_hubIfyN4cuda3std3__44plusIfEEE10Policy1000EN6thrust24THRUST_300001_SM_1000_NS10device_ptrIfEEyS9_fNS7_10__identityEEEvT0_PT3_T1_NS0_13GridEvenShareISK_EET2_T4_E12temp_storage[44];
	ld.param.u64 	%rd1, [_ZN3cub18CUB_300001_SM_10006detail6reduce18DeviceReduceKernelINS2_10policy_hubIfyN4cuda3std3__44plusIfEEE10Policy1000EN6thrust24THRUST_300001_SM_1000_NS10device_ptrIfEEyS9_fNS7_10__identityEEEvT0_PT3_T1_NS0_13GridEvenShareISK_EET2_T4__param_3+32];
	ld.param.u32 	%r1, [_ZN3cub18CUB_300001_SM_10006detail6reduce18DeviceReduceKernelINS2_10policy_hubIfyN4cuda3std3__44plusIfEEE10Policy1000EN6thrust24THRUST_300001_SM_1000_NS10device_ptrIfEEyS9_fNS7_10__identityEEEvT0_PT3_T1_NS0_13GridEvenShareISK_EET2_T4__param_3+40];
	ld.param.u64 	%rd25, [_ZN3cub18CUB_300001_SM_10006detail6reduce18DeviceReduceKernelINS2_10policy_hubIfyN4cuda3std3__44plusIfEEE10Policy1000EN6thrust24THRUST_300001_SM_1000_NS10device_ptrIfEEyS9_fNS7_10__identityEEEvT0_PT3_T1_NS0_13GridEvenShareISK_EET2_T4__param_0];
	cvta.to.global.u64 	%rd2, %rd25;
	mov.u32 	%r2, %ctaid.x;
	shl.b32 	%r50, %r1, 12;
	cvt.s64.s32 	%rd3, %r50;
	shl.b32 	%r51, %r2, 12;
	cvt.u64.u32 	%rd4, %r51;
	sub.s64 	%rd5, %rd1, %rd4;
	setp.gt.u64 	%p1, %rd5, 4095;
	@%p1 bra 	$L__BB6_25;
	cvt.u32.u64 	%r112, %rd4;
	cvt.u32.u64 	%r3, %rd1;
	sub.s32 	%r4, %r3, %r112;
	mov.u32 	%r5, %tid.x;
	setp.ge.s32 	%p23, %r5, %r4;
	mov.f32 	%f312, 0f00000000;
	mov.u32 	%r193, %r5;
	@%p23 bra 	$L__BB6_3;
	add.s32 	%r114, %r112, %r5;
	mul.wide.u32 	%rd51, %r114, 4;
	add.s64 	%rd52, %rd2, %rd51;
	ld.global.f32 	%f312, [%rd52];
	add.s32 	%r193, %r5, 256;
$L__BB6_3:
	setp.ge.s32 	%p24, %r193, %r4;
	@%p24 bra 	$L__BB6_16;
	not.b32 	%r116, %r193;
	add.s32 	%r117, %r116, %r3;
	sub.s32 	%r118, %r117, %r112;
	shr.u32 	%r119, %r118, 8;
	add.s32 	%r8, %r119, 1;
	and.b32  	%r9, %r8, 15;
	setp.lt.u32 	%p25, %r118, 3840;
	@%p25 bra 	$L__BB6_7;
	and.b32  	%r120, %r8, 33554416;
	neg.s32 	%r191, %r120;
	mul.wide.u32 	%rd53, %r2, 16384;
	mul.wide.u32 	%rd54, %r193, 4;
	or.b64  	%rd55, %rd53, %rd54;
	add.s64 	%rd56, %rd55, %rd2;
	add.s64 	%rd72, %rd56, 8192;
$L__BB6_6:
	.pragma "nounroll";
	ld.global.f32 	%f187, [%rd72+-8192];
	add.f32 	%f188, %f312, %f187;
	ld.global.f32 	%f189, [%rd72+-7168];
	add.f32 	%f190, %f188, %f189;
	ld.global.f32 	%f191, [%rd72+-6144];
	add.f32 	%f192, %f190, %f191;
	ld.global.f32 	%f193, [%rd72+-5120];
	add.f32 	%f194, %f192, %f193;
	ld.global.f32 	%f195, [%rd72+-4096];
	add.f32 	%f196, %f194, %f195;
	ld.global.f32 	%f197, [%rd72+-3072];
	add.f32 	%f198, %f196, %f197;
	ld.global.f32 	%f199, [%rd72+-2048];
	add.f32 	%f200, %f198, %f199;
	ld.global.f32 	%f201, [%rd72+-1024];
	add.f32 	%f202, %f200, %f201;
	ld.global.f32 	%f203, [%rd72];
	add.f32 	%f204, %f202, %f203;
	ld.global.f32 	%f205, [%rd72+1024];
	add.f32 	%f206, %f204, %f205;
	ld.global.f32 	%f207, [%rd72+2048];
	add.f32 	%f208, %f206, %f207;
	ld.global.f32 	%f209, [%rd72+3072];
	add.f32 	%f210, %f208, %f209;
	ld.global.f32 	%f211, [%rd72+4096];
	add.f32 	%f212, %f210, %f211;
	ld.global.f32 	%f213, [%rd72+5120];
	add.f32 	%f214, %f212, %f213;
	ld.global.f32 	%f215, [%rd72+6144];
	add.f32 	%f216, %f214, %f215;
	ld.global.f32 	%f217, [%rd72+7168];
	add.f32 	%f312, %f216, %f217;
	add.s32 	%r193, %r193, 4096;
	add.s32 	%r191, %r191, 16;
	add.s64 	%rd72, %rd72, 16384;
	setp.ne.s32 	%p26, %r191, 0;
	@%p26 bra 	$L__BB6_6;
$L__BB6_7:
	setp.eq.s32 	%p27, %r9, 0;
	@%p27 bra 	$L__BB6_16;
	and.b32  	%r16, %r8, 7;
	setp.lt.u32 	%p28, %r9, 8;
	@%p28 bra 	$L__BB6_10;
	cvt.s64.s32 	%rd57, %r193;
	add.s64 	%rd58, %rd57, %rd4;
	shl.b64 	%rd59, %rd58, 2;
	add.s64 	%rd60, %rd2, %rd59;
	ld.global.f32 	%f219, [%rd60];
	add.f32 	%f220, %f312, %f219;
	ld.global.f32 	%f221, [%rd60+1024];
	add.f32 	%f222, %f220, %f221;
	ld.global.f32 	%f223, [%rd60+2048];
	add.f32 	%f224, %f222, %f223;
	ld.global.f32 	%f225, [%rd60+3072];
	add.f32 	%f226, %f224, %f225;
	ld.global.f32 	%f227, [%rd60+4096];
	add.f32 	%f228, %f226, %f227;
	ld.global.f32 	%f229, [%rd60+5120];
	add.f32 	%f230, %f228, %f229;
	ld.global.f32 	%f231, [%rd60+6144];
	add.f32 	%f232, %f230, %f231;
	ld.global.f32 	%f233, [%rd60+7168];
	add.f32 	%f312, %f232, %f233;
	add.s32 	%r193, %r193, 2048;
$L__BB6_10:
	setp.eq.s32 	%p29, %r16, 0;
	@%p29 bra 	$L__BB6_16;
	and.b32  	%r19, %r8, 3;
	setp.lt.u32 	%p30, %r16, 4;
	@%p30 bra 	$L__BB6_13;
	cvt.s64.s32 	%rd61, %r193;
	add.s64 	%rd62, %rd61, %rd4;
	shl.b64 	%rd63, %rd62, 2;
	add.s64 	%rd64, %rd2, %rd63;
	ld.global.f32 	%f235, [%rd64];
	add.f32 	%f236, %f312, %f235;
	ld.global.f32 	%f237, [%rd64+1024];
	add.f32 	%f238, %f236, %f237;
	ld.global.f32 	%f239, [%rd64+2048];
	add.f32 	%f240, %f238, %f239;
	ld.global.f32 	%f241, [%rd64+3072];
	add.f32 	%f312, %f240, %f241;
	add.s32 	%r193, %r193, 1024;
$L__BB6_13:
	setp.eq.s32 	%p31, %r19, 0;
	@%p31 bra 	$L__BB6_16;
	mul.wide.u32 	%rd65, %r2, 16384;
	add.s64 	%rd9, %rd2, %rd65;
	neg.s32 	%r196, %r19;
$L__BB6_15:
	.pragma "nounroll";
	mul.wide.s32 	%rd66, %r193, 4;
	add.s64 	%rd67, %rd9, %rd66;
	ld.global.f32 	%f242, [%rd67];
	add.f32 	%f312, %f312, %f242;
	add.s32 	%r193, %r193, 256;
	add.s32 	%r196, %r196, 1;
	setp.ne.s32 	%p32, %r196, 0;
	@%p32 bra 	$L__BB6_15;
$L__BB6_16:
	setp.lt.s32 	%p33, %r4, 256;
	@%p33 bra 	$L__BB6_21;
	// begin inline asm
	mov.u32 %r159, %laneid;
	// end inline asm
	mov.b32 	%r161, %f312;
	mov.b32 	%r162, 1;
	mov.b32 	%r183, 31;
	mov.b32 	%r184, -1;
	// begin inline asm
	shfl.sync.down.b32 %r160, %r161, %r162, %r183, %r184;
	// end inline asm
	setp.gt.s32 	%p49, %r159, 30;
	mov.b32 	%f277, %r160;
	add.f32 	%f278, %f312, %f277;
	selp.f32 	%f279, %f312, %f278, %p49;
	mov.b32 	%r166, %f279;
	mov.b32 	%r167, 2;
	// begin inline asm
	shfl.sync.down.b32 %r165, %r166, %r167, %r183, %r184;
	// end inline asm
	setp.gt.s32 	%p50, %r159, 29;
	mov.b32 	%f280, %r165;
	add.f32 	%f281, %f279, %f280;
	selp.f32 	%f282, %f279, %f281, %p50;
	mov.b32 	%r171, %f282;
	mov.b32 	%r172, 4;
	// begin inline asm
	shfl.sync.down.b32 %r170, %r171, %r172, %r183, %r184;
	// end inline asm
	setp.gt.s32 	%p51, %r159, 27;
	mov.b32 	%f283, %r170;
	add.f32 	%f284, %f282, %f283;
	selp.f32 	%f285, %f282, %f284, %p51;
	mov.b32 	%r176, %f285;
	mov.b32 	%r177, 8;
	// begin inline asm
	shfl.sync.down.b32 %r175, %r176, %r177, %r183, %r184;
	// end inline asm
	setp.gt.s32 	%p52, %r159, 23;
	mov.b32 	%f286, %r175;
	add.f32 	%f287, %f285, %f286;
	selp.f32 	%f288, %f285, %f287, %p52;
	mov.b32 	%r181, %f288;
	mov.b32 	%r182, 16;
	// begin inline asm
	shfl.sync.down.b32 %r180, %r181, %r182, %r183, %r184;
	// end inline asm
	setp.gt.s32 	%p53, %r159, 15;
	mov.b32 	%f289, %r180;
	add.f32 	%f16, %f288, %f289;
	selp.f32 	%f323, %f288, %f16, %p53;
	setp.ne.s32 	%p54, %r159, 0;
	@%p54 bra 	$L__BB6_19;
	shr.u32 	%r185, %r5, 3;
	and.b32  	%r186, %r185, 124;
	mov.u32 	%r187, _ZZN3cub18CUB_300001_SM_10006detail6reduce18DeviceReduceKernelINS2_10policy_hubIfyN4cuda3std3__44plusIfEEE10Policy1000EN6thrust24THRUST_300001_SM_1000_NS10device_ptrIfEEyS9_fNS7_10__identityEEEvT0_PT3_T1_NS0_13GridEvenShareISK_EET2_T4_E12temp_storage;
	add.s32 	%r188, %r187, %r186;
	st.shared.f32 	[%r188+8], %f16;
$L__BB6_19:
	bar.sync 	0;
	setp.ne.s32 	%p55, %r5, 0;
	@%p55 bra 	$L__BB6_46;
	ld.shared.f32 	%f290, [_ZZN3cub18CUB_300001_SM_10006detail6reduce18DeviceReduceKernelINS2_10policy_hubIfyN4cuda3std3__44plusIfEEE10Policy1000EN6thrust24THRUST_300001_SM_1000_NS10device_ptrIfEEyS9_fNS7_10__identityEEEvT0_PT3_T1_NS0_13GridEvenShareISK_EET2_T4_E12temp_storage+12];
	add.f32 	%f291, %f323, %f290;
	ld.shared.f32 	%f292, [_ZZN3cub18CUB_300001_SM_10006detail6reduce18DeviceReduceKernelINS2_10policy_hubIfyN4cuda3std3__44plusIfEEE10Policy1000EN6thrust24THRUST_300001_SM_1000_NS10device_ptrIfEEyS9_fNS7_10__identityEEEvT0_PT3_T1_NS0_13GridEvenShareISK_EET2_T4_E12temp_storage+16];
	add.f32 	%f293, %f291, %f292;
	ld.shared.f32 	%f294, [_ZZN3cub18CUB_300001_SM_10006detail6reduce18DeviceReduceKernelINS2_10policy_hubIfyN4cuda3std3__44plusIfEEE10Policy1000EN6thrust24THRUST_300001_SM_1000_NS10device_ptrIfEEyS9_fNS7_10__identityEEEvT0_PT3_T1_NS0_13GridEvenShareISK_EET2_T4_E12temp_storage+20];
	add.f32 	%f295, %f293, %f294;
	ld.shared.f32 	%f296, [_ZZN3cub18CUB_300001_SM_10006detail6reduce18DeviceReduceKernelINS2_10policy_hubIfyN4cuda3std3__44plusIfEEE10Policy1000EN6thrust24THRUST_300001_SM_1000_NS10device_ptrIfEEyS9_fNS7_10__identityEEEvT0_PT3_T1_NS0_13GridEvenShareISK_EET2_T4_E12temp_storage+24];
	add.f32 	%f297, %f295, %f296;
	ld.shared.f32 	%f298, [_ZZN3cub18CUB_300001_SM_10006detail6reduce18DeviceReduceKernelINS2_10policy_hubIfyN4cuda3std3__44plusIfEEE10Policy1000EN6thrust24THRUST_300001_SM_1000_NS10device_ptrIfEEyS9_fNS7_10__identityEEEvT0_PT3_T1_NS0_13GridEvenShareISK_EET2_T4_E12temp_storage+28];
	add.f32 	%f299, %f297, %f298;
	ld.shared.f32 	%f300, [_ZZN3cub18CUB_300001_SM_10006detail6reduce18DeviceReduceKernelINS2_10policy_hubIfyN4cuda3std3__44plusIfEEE10Policy1000EN6thrust24THRUST_300001_SM_1000_NS10device_ptrIfEEyS9_fNS7_10__identityEEEvT0_PT3_T1_NS0_13GridEvenShareISK_EET2_T4_E12temp_storage+32];
	add.f32 	%f301, %f299, %f300;
	ld.shared.f32 	%f302, [_ZZN3cub18CUB_300001_SM_10006detail6reduce18DeviceReduceKernelINS2_10policy_hubIfyN4cuda3std3__44plusIfEEE10Policy1000EN6thrust24THRUST_300001_SM_1000_NS10device_ptrIfEEyS9_fNS7_10__identityEEEvT0_PT3_T1_NS0_13GridEvenShareISK_EET2_T4_E12temp_storage+36];
	add.f32 	%f323, %f301, %f302;
	bra.uni 	$L__BB6_46;
$L__BB6_21:
	// begin inline asm
	mov.u32 %r121, %laneid;
	// end inline asm
	and.b32  	%r147, %r5, 992;
	add.s32 	%r148, %r147, 32;
	setp.gt.s32 	%p34, %r148, %r4;
	not.b32 	%r149, %r147;
	add.s32 	%r150, %r4, %r149;
	selp.b32 	%r145, %r150, 31, %p34;
	mov.b32 	%r123, %f312;
	mov.b32 	%r124, 1;
	mov.b32 	%r146, -1;
	// begin inline asm
	shfl.sync.down.b32 %r122, %r123, %r124, %r145, %r146;
	// end inline asm
	setp.lt.s32 	%p35, %r121, %r145;
	mov.b32 	%f243, %r122;
	add.f32 	%f244, %f312, %f243;
	selp.f32 	%f245, %f244, %f312, %p35;
	mov.b32 	%r128, %f245;
	mov.b32 	%r129, 2;
	// begin inline asm
	shfl.sync.down.b32 %r127, %r128, %r129, %r145, %r146;
	// end inline asm
	add.s32 	%r151, %r121, 2;
	setp.gt.s32 	%p36, %r151, %r145;
	mov.b32 	%f246, %r127;
	add.f32 	%f247, %f245, %f246;
	selp.f32 	%f248, %f245, %f247, %p36;
	mov.b32 	%r133, %f248;
	mov.b32 	%r134, 4;
	// begin inline asm
	shfl.sync.down.b32 %r132, %r133, %r134, %r145, %r146;
	// end inline asm
	add.s32 	%r152, %r121, 4;
	setp.gt.s32 	%p37, %r152, %r145;
	mov.b32 	%f249, %r132;
	add.f32 	%f250, %f248, %f249;
	selp.f32 	%f251, %f248, %f250, %p37;
	mov.b32 	%r138, %f251;
	mov.b32 	%r139, 8;
	// begin inline asm
	shfl.sync.down.b32 %r137, %r138, %r139, %r145, %r146;
	// end inline asm
	add.s32 	%r153, %r121, 8;
	setp.gt.s32 	%p38, %r153, %r145;
	mov.b32 	%f252, %r137;
	add.f32 	%f253, %f251, %f252;
	selp.f32 	%f254, %f251, %f253, %p38;
	mov.b32 	%r143, %f254;
	mov.b32 	%r144, 16;
	// begin inline asm
	shfl.sync.down.b32 %r142, %r143, %r144, %r145, %r146;
	// end inline asm
	add.s32 	%r154, %r121, 16;
	setp.gt.s32 	%p39, %r154, %r145;
	mov.b32 	%f255, %r142;
	add.f32 	%f256, %f254, %f255;
	selp.f32 	%f323, %f254, %f256, %p39;
	setp.ne.s32 	%p40, %r121, 0;
	@%p40 bra 	$L__BB6_23;
	shr.u32 	%r155, %r5, 3;
	and.b32  	%r156, %r155, 124;
	mov.u32 	%r157, _ZZN3cub18CUB_300001_SM_10006detail6reduce18DeviceReduceKernelINS2_10policy_hubIfyN4cuda3std3__44plusIfEEE10Policy1000EN6thrust24THRUST_300001_SM_1000_NS10device_ptrIfEEyS9_fNS7_10__identityEEEvT0_PT3_T1_NS0_13GridEvenShareISK_EET2_T4_E12temp_storage;
	add.s32 	%r158, %r157, %r156;
	st.shared.f32 	[%r158+8], %f323;
$L__BB6_23:
	bar.sync 	0;
	setp.ne.s32 	%p41, %r5, 0;
	@%p41 bra 	$L__BB6_46;
	setp.gt.s32 	%p42, %r4, 32;
	ld.shared.f32 	%f257, [_ZZN3cub18CUB_300001_SM_10006detail6reduce18DeviceReduceKernelINS2_10policy_hubIfyN4cuda3std3__44plusIfEEE10Policy1000EN6thrust24THRUST_300001_SM_1000_NS10device_ptrIfEEyS9_fNS7_10__identityEEEvT0_PT3_T1_NS0_13GridEvenShareISK_EET2_T4_E12temp_storage+12];
	add.f32 	%f258, %f323, %f257;
	selp.f32 	%f259, %f258, %f323, %p42;
	setp.gt.s32 	%p43, %r4, 64;
	ld.shared.f32 	%f260, [_ZZN3cub18CUB_300001_SM_10006detail6reduce18DeviceReduceKernelINS2_10policy_hubIfyN4cuda3std3__44plusIfEEE10Policy1000EN6thrust24THRUST_300001_SM_1000_NS10device_ptrIfEEyS9_fNS7_10__identityEEEvT0_PT3_T1_NS0_13GridEvenShareISK_EET2_T4_E12temp_storage+16];
	add.f32 	%f261, %f260, %f259;
	selp.f32 	%f262, %f261, %f259, %p43;
	setp.gt.s32 	%p44, %r4, 96;
	ld.shared.f32 	%f263, [_ZZN3cub18CUB_300001_SM_10006detail6reduce18DeviceReduceKernelINS2_10policy_hubIfyN4cuda3std3__44plusIfEEE10Policy1000EN6thrust24THRUST_300001_SM_1000_NS10device_ptrIfEEyS9_fNS7_10__identityEEEvT0_PT3_T1_NS0_13GridEvenShareISK_EET2_T4_E12temp_storage+20];
	add.f32 	%f264, %f263, %f262;
	selp.f32 	%f265, %f264, %f262, %p44;
	setp.gt.s32 	%p45, %r4, 128;
	ld.shared.f32 	%f266, [_ZZN3cub18CUB_300001_SM_10006detail6reduce18DeviceReduceKernelINS2_10policy_hubIfyN4cuda3std3__44plusIfEEE10Policy1000EN6thrust24THRUST_300001_SM_1000_NS10device_ptrIfEEyS9_fNS7_10__identityEEEvT0_PT3_T1_NS0_13GridEvenShareISK_EET2_T4_E12temp_storage+24];
	add.f32 	%f267, %f266, %f265;
	selp.f32 	%f268, %f267, %f265, %p45;
	setp.gt.s32 	%p46, %r4, 160;
	ld.shared.f32 	%f269, [_ZZN3cub18CUB_300001_SM_10006detail6reduce18DeviceReduceKernelINS2_10policy_hubIfyN4cuda3std3__44plusIfEEE10Policy1000EN6thrust24THRUST_300001_SM_1000_NS10device_ptrIfEEyS9_fNS7_10__identityEEEvT0_PT3_T1_NS0_13GridEvenShareISK_EET2_T4_E12temp_storage+28];
	add.f32 	%f270, %f269, %f268;
	selp.f32 	%f271, %f270, %f268, %p46;
	setp.gt.s32 	%p47, %r4, 192;
	ld.shared.f32 	%f272, [_ZZN3cub18CUB_300001_SM_10006detail6reduce18DeviceReduceKernelINS2_10policy_hubIfyN4cuda3std3__44plusIfEEE10Policy1000EN6thrust24THRUST_300001_SM_1000_NS10device_ptrIfEEyS9_fNS7_10__identityEEEvT0_PT3_T1_NS0_13GridEvenShareISK_EET2_T4_E12temp_storage+32];
	add.f32 	%f273, %f272, %f271;
	selp.f32 	%f274, %f273, %f271, %p47;
	setp.gt.s32 	%p48, %r4, 224;
	ld.shared.f32 	%f275, [_ZZN3cub18CUB_300001_SM_10006detail6reduce18DeviceReduceKernelINS2_10policy_hubIfyN4cuda3std3__44plusIfEEE10Policy1000EN6thrust24THRUST_300001_SM_1000_NS10device_ptrIfEEyS9_fNS7_10__identityEEEvT0_PT3_T1_NS0_13GridEvenShareISK_EET2_T4_E12temp_storage+36];
	add.f32 	%f276, %f275, %f274;
	selp.f32 	%f323, %f276, %f274, %p48;
	bra.uni 	$L__BB6_46;
$L__BB6_25:
	cvt.u32.u64 	%r52, %rd4;
	mov.u32 	%r27, %tid.x;
	add.s32 	%r53, %r27, %r52;
	mul.wide.u32 	%rd26, %r53, 4;
	add.s64 	%rd27, %rd2, %rd26;
	ld.global.f32 	%f41, [%rd27];
	ld.global.f32 	%f42, [%rd27+1024];
	ld.global.f32 	%f43, [%rd27+2048];
	ld.global.f32 	%f44, [%rd27+3072];
	ld.global.f32 	%f45, [%rd27+4096];
	ld.global.f32 	%f46, [%rd27+5120];
	ld.global.f32 	%f47, [%rd27+6144];
	ld.global.f32 	%f48, [%rd27+7168];
	ld.global.f32 	%f49, [%rd27+8192];
	ld.global.f32 	%f50, [%rd27+9216];
	ld.global.f32 	%f51, [%rd27+10240];
	ld.global.f32 	%f52, [%rd27+11264];
	ld.global.f32 	%f53, [%rd27+12288];
	ld.global.f32 	%f54, [%rd27+13312];
	ld.global.f32 	%f55, [%rd27+14336];
	ld.global.f32 	%f56, [%rd27+15360];
	add.f32 	%f57, %f41, %f42;
	add.f32 	%f58, %f43, %f44;
	add.f32 	%f59, %f45, %f46;
	add.f32 	%f60, %f47, %f48;
	add.f32 	%f61, %f49, %f50;
	add.f32 	%f62, %f51, %f52;
	add.f32 	%f63, %f53, %f54;
	add.f32 	%f64, %f55, %f56;
	add.f32 	%f65, %f57, %f58;
	add.f32 	%f66, %f59, %f60;
	add.f32 	%f67, %f61, %f62;
	add.f32 	%f68, %f63, %f64;
	add.f32 	%f69, %f65, %f66;
	add.f32 	%f70, %f67, %f68;
	add.f32 	%f322, %f69, %f70;
	setp.lt.u64 	%p2, %rd5, %rd3;
	@%p2 bra 	$L__BB6_42;
	cvt.u32.u64 	%r55, %rd3;
	cvt.u64.u32 	%rd28, %r27;
	add.s64 	%rd74, %rd4, %rd3;
	cvt.u32.u64 	%r28, %rd1;
	not.b32 	%r57, %r27;
	add.s32 	%r58, %r57, %r28;
	sub.s32 	%r59, %r58, %r55;
	sub.s32 	%r198, %r59, %r52;
	add.s64 	%rd29, %rd74, %rd28;
	shl.b64 	%rd30, %rd29, 2;
	add.s64 	%rd31, %rd30, %rd2;
	add.s64 	%rd73, %rd31, 8192;
	mov.b32 	%r199, 0;
	shl.b32 	%r60, %r1, 12;
	mov.u64 	%rd75, %rd4;
$L__BB6_27:
	cvt.s64.s32 	%rd15, %r60;
	add.s64 	%rd75, %rd75, %rd15;
	add.s64 	%rd32, %rd1, -4096;
	setp.gt.u64 	%p3, %rd75, %rd32;
	@%p3 bra 	$L__BB6_29;
	shl.b32 	%r61, %r1, 12;
	cvt.s64.s32 	%rd33, %r61;
	cvt.u64.u32 	%rd34, %r27;
	add.s64 	%rd35, %rd75, %rd34;
	shl.b64 	%rd36, %rd35, 2;
	add.s64 	%rd37, %rd2, %rd36;
	ld.global.f32 	%f71, [%rd37];
	ld.global.f32 	%f72, [%rd37+1024];
	ld.global.f32 	%f73, [%rd37+2048];
	ld.global.f32 	%f74, [%rd37+3072];
	ld.global.f32 	%f75, [%rd37+4096];
	ld.global.f32 	%f76, [%rd37+5120];
	ld.global.f32 	%f77, [%rd37+6144];
	ld.global.f32 	%f78, [%rd37+7168];
	ld.global.f32 	%f79, [%rd37+8192];
	ld.global.f32 	%f80, [%rd37+9216];
	ld.global.f32 	%f81, [%rd37+10240];
	ld.global.f32 	%f82, [%rd37+11264];
	ld.global.f32 	%f83, [%rd37+12288];
	ld.global.f32 	%f84, [%rd37+13312];
	ld.global.f32 	%f85, [%rd37+14336];
	ld.global.f32 	%f86, [%rd37+15360];
	add.f32 	%f87, %f322, %f71;
	add.f32 	%f88, %f72, %f73;
	add.f32 	%f89, %f74, %f75;
	add.f32 	%f90, %f76, %f77;
	add.f32 	%f91, %f78, %f79;
	add.f32 	%f92, %f80, %f81;
	add.f32 	%f93, %f82, %f83;
	add.f32 	%f94, %f84, %f85;
	add.f32 	%f95, %f87, %f88;
	add.f32 	%f96, %f89, %f90;
	add.f32 	%f97, %f91, %f92;
	add.f32 	%f98, %f93, %f94;
	add.f32 	%f99, %f95, %f96;
	add.f32 	%f100, %f97, %f98;
	add.f32 	%f101, %f99, %f100;
	add.f32 	%f322, %f101, %f86;
	sub.s64 	%rd38, %rd1, %rd75;
	setp.lt.u64 	%p4, %rd38, %rd33;
	add.s32 	%r199, %r199, 1;
	add.s64 	%rd74, %rd74, %rd33;
	sub.s32 	%r198, %r198, %r61;
	mul.wide.s32 	%rd39, %r61, 4;
	add.s64 	%rd73, %rd73, %rd39;
	@%p4 bra 	$L__BB6_42;
	bra.uni 	$L__BB6_27;
$L__BB6_29:
	setp.le.u64 	%p5, %rd1, %rd75;
	cvt.u32.u64 	%r62, %rd75;
	cvt.u32.u64 	%r63, %rd1;
	sub.s32 	%r64, %r63, %r62;
	setp.ge.s32 	%p6, %r27, %r64;
	or.pred  	%p7, %p5, %p6;
	@%p7 bra 	$L__BB6_42;
	cvt.u32.u64 	%r66, %rd15;
	cvt.u32.u64 	%r67, %rd4;
	not.b32 	%r68, %r27;
	add.s32 	%r69, %r68, %r28;
	add.s32 	%r70, %r66, %r67;
	sub.s32 	%r71, %r69, %r70;
	mul.lo.s32 	%r72, %r1, %r199;
	shl.b32 	%r73, %r72, 12;
	sub.s32 	%r74, %r71, %r73;
	shr.u32 	%r75, %r74, 8;
	add.s32 	%r34, %r75, 1;
	and.b32  	%r35, %r34, 15;
	setp.lt.u32 	%p8, %r74, 3840;
	mov.u32 	%r202, %r27;
	@%p8 bra 	$L__BB6_33;
	shr.u32 	%r76, %r198, 8;
	add.s32 	%r77, %r76, 1;
	and.b32  	%r78, %r77, 33554416;
	neg.s32 	%r200, %r78;
	mov.u32 	%r202, %r27;
$L__BB6_32:
	.pragma "nounroll";
	ld.global.f32 	%f103, [%rd73+-8192];
	add.f32 	%f104, %f322, %f103;
	ld.global.f32 	%f105, [%rd73+-7168];
	add.f32 	%f106, %f104, %f105;
	ld.global.f32 	%f107, [%rd73+-6144];
	add.f32 	%f108, %f106, %f107;
	ld.global.f32 	%f109, [%rd73+-5120];
	add.f32 	%f110, %f108, %f109;
	ld.global.f32 	%f111, [%rd73+-4096];
	add.f32 	%f112, %f110, %f111;
	ld.global.f32 	%f113, [%rd73+-3072];
	add.f32 	%f114, %f112, %f113;
	ld.global.f32 	%f115, [%rd73+-2048];
	add.f32 	%f116, %f114, %f115;
	ld.global.f32 	%f117, [%rd73+-1024];
	add.f32 	%f118, %f116, %f117;
	ld.global.f32 	%f119, [%rd73];
	add.f32 	%f120, %f118, %f119;
	ld.global.f32 	%f121, [%rd73+1024];
	add.f32 	%f122, %f120, %f121;
	ld.global.f32 	%f123, [%rd73+2048];
	add.f32 	%f124, %f122, %f123;
	ld.global.f32 	%f125, [%rd73+3072];
	add.f32 	%f126, %f124, %f125;
	ld.global.f32 	%f127, [%rd73+4096];
	add.f32 	%f128, %f126, %f127;
	ld.global.f32 	%f129, [%rd73+5120];
	add.f32 	%f130, %f128, %f129;
	ld.global.f32 	%f131, [%rd73+6144];
	add.f32 	%f132, %f130, %f131;
	ld.global.f32 	%f133, [%rd73+7168];
	add.f32 	%f322, %f132, %f133;
	add.s32 	%r202, %r202, 4096;
	add.s32 	%r200, %r200, 16;
	add.s64 	%rd73, %rd73, 16384;
	setp.ne.s32 	%p9, %r200, 0;
	@%p9 bra 	$L__BB6_32;
$L__BB6_33:
	setp.eq.s32 	%p10, %r35, 0;
	@%p10 bra 	$L__BB6_42;
	and.b32  	%r42, %r34, 7;
	setp.lt.u32 	%p11, %r35, 8;
	@%p11 bra 	$L__BB6_36;
	cvt.u64.u32 	%rd40, %r202;
	add.s64 	%rd41, %rd75, %rd40;
	shl.b64 	%rd42, %rd41, 2;
	add.s64 	%rd43, %rd2, %rd42;
	ld.global.f32 	%f135, [%rd43];
	add.f32 	%f136, %f322, %f135;
	ld.global.f32 	%f137, [%rd43+1024];
	add.f32 	%f138, %f136, %f137;
	ld.global.f32 	%f139, [%rd43+2048];
	add.f32 	%f140, %f138, %f139;
	ld.global.f32 	%f141, [%rd43+3072];
	add.f32 	%f142, %f140, %f141;
	ld.global.f32 	%f143, [%rd43+4096];
	add.f32 	%f144, %f142, %f143;
	ld.global.f32 	%f145, [%rd43+5120];
	add.f32 	%f146, %f144, %f145;
	ld.global.f32 	%f147, [%rd43+6144];
	add.f32 	%f148, %f146, %f147;
	ld.global.f32 	%f149, [%rd43+7168];
	add.f32 	%f322, %f148, %f149;
	add.s32 	%r202, %r202, 2048;
$L__BB6_36:
	setp.eq.s32 	%p12, %r42, 0;
	@%p12 bra 	$L__BB6_42;
	setp.lt.u32 	%p13, %r42, 4;
	@%p13 bra 	$L__BB6_39;
	cvt.u64.u32 	%rd44, %r202;
	add.s64 	%rd45, %rd75, %rd44;
	shl.b64 	%rd46, %rd45, 2;
	add.s64 	%rd47, %rd2, %rd46;
	ld.global.f32 	%f151, [%rd47];
	add.f32 	%f152, %f322, %f151;
	ld.global.f32 	%f153, [%rd47+1024];
	add.f32 	%f154, %f152, %f153;
	ld.global.f32 	%f155, [%rd47+2048];
	add.f32 	%f156, %f154, %f155;
	ld.global.f32 	%f157, [%rd47+3072];
	add.f32 	%f322, %f156, %f157;
	add.s32 	%r202, %r202, 1024;
$L__BB6_39:
	and.b32  	%r79, %r34, 3;
	setp.eq.s32 	%p14, %r79, 0;
	@%p14 bra 	$L__BB6_42;
	cvt.u64.u32 	%rd48, %r202;
	add.s64 	%rd49, %rd48, %rd74;
	shl.b64 	%rd50, %rd49, 2;
	add.s64 	%rd77, %rd2, %rd50;
	cvt.u16.u32 	%rs1, %r198;
	shr.u16 	%rs2, %rs1, 8;
	add.s16 	%rs3, %rs2, 1;
	cvt.u32.u16 	%r80, %rs3;
	and.b32  	%r81, %r80, 3;
	neg.s32 	%r205, %r81;
$L__BB6_41:
	.pragma "nounroll";
	ld.global.f32 	%f158, [%rd77];
	add.f32 	%f322, %f322, %f158;
	add.s64 	%rd77, %rd77, 1024;
	add.s32 	%r205, %r205, 1;
	setp.ne.s32 	%p15, %r205, 0;
	@%p15 bra 	$L__BB6_41;
$L__BB6_42:
	// begin inline asm
	mov.u32 %r82, %laneid;
	// end inline asm
	mov.b32 	%r84, %f322;
	mov.b32 	%r85, 1;
	mov.b32 	%r106, 31;
	mov.b32 	%r107, -1;
	// begin inline asm
	shfl.sync.down.b32 %r83, %r84, %r85, %r106, %r107;
	// end inline asm
	setp.gt.s32 	%p16, %r82, 30;
	mov.b32 	%f159, %r83;
	add.f32 	%f160, %f322, %f159;
	selp.f32 	%f161, %f322, %f160, %p16;
	mov.b32 	%r89, %f161;
	mov.b32 	%r90, 2;
	// begin inline asm
	shfl.sync.down.b32 %r88, %r89, %r90, %r106, %r107;
	// end inline asm
	setp.gt.s32 	%p17, %r82, 29;
	mov.b32 	%f162, %r88;
	add.f32 	%f163, %f161, %f162;
	selp.f32 	%f164, %f161, %f163, %p17;
	mov.b32 	%r94, %f164;
	mov.b32 	%r95, 4;
	// begin inline asm
	shfl.sync.down.b32 %r93, %r94, %r95, %r106, %r107;
	// end inline asm
	setp.gt.s32 	%p18, %r82, 27;
	mov.b32 	%f165, %r93;
	add.f32 	%f166, %f164, %f165;
	selp.f32 	%f167, %f164, %f166, %p18;
	mov.b32 	%r99, %f167;
	mov.b32 	%r100, 8;
	// begin inline asm
	shfl.sync.down.b32 %r98, %r99, %r100, %r106, %r107;
	// end inline asm
	setp.gt.s32 	%p19, %r82, 23;
	mov.b32 	%f168, %r98;
	add.f32 	%f169, %f167, %f168;
	selp.f32 	%f170, %f167, %f169, %p19;
	mov.b32 	%r104, %f170;
	mov.b32 	%r105, 16;
	// begin inline asm
	shfl.sync.down.b32 %r103, %r104, %r105, %r106, %r107;
	// end inline asm
	setp.gt.s32 	%p20, %r82, 15;
	mov.b32 	%f171, %r103;
	add.f32 	%f37, %f170, %f171;
	selp.f32 	%f323, %f170, %f37, %p20;
	setp.ne.s32 	%p21, %r82, 0;
	@%p21 bra 	$L__BB6_44;
	shr.u32 	%r108, %r27, 3;
	and.b32  	%r109, %r108, 124;
	mov.u32 	%r110, _ZZN3cub18CUB_300001_SM_10006detail6reduce18DeviceReduceKernelINS2_10policy_hubIfyN4cuda3std3__44plusIfEEE10Policy1000EN6thrust24THRUST_300001_SM_1000_NS10device_ptrIfEEyS9_fNS7_10__identityEEEvT0_PT3_T1_NS0_13GridEvenShareISK_EET2_T4_E12temp_storage;
	add.s32 	%r111, %r110, %r109;
	st.shared.f32 	[%r111+8], %f37;
$L__BB6_44:
	bar.sync 	0;
	setp.ne.s32 	%p22, %r27, 0;
	@%p22 bra 	$L__BB6_46;
	ld.shared.f32 	%f172, [_ZZN3cub18CUB_300001_SM_10006detail6reduce18DeviceReduceKernelINS2_10policy_hubIfyN4cuda3std3__44plusIfEEE10Policy1000EN6thrust24THRUST_300001_SM_1000_NS10device_ptrIfEEyS9_fNS7_10__identityEEEvT0_PT3_T1_NS0_13GridEvenShareISK_EET2_T4_E12temp_storage+12];
	add.f32 	%f173, %f323, %f172;
	ld.shared.f32 	%f174, [_ZZN3cub18CUB_300001_SM_10006detail6reduce18DeviceReduceKernelINS2_10policy_hubIfyN4cuda3std3__44plusIfEEE10Policy1000EN6thrust24THRUST_300001_SM_1000_NS10device_ptrIfEEyS9_fNS7_10__identityEEEvT0_PT3_T1_NS0_13GridEvenShareISK_EET2_T4_E12temp_storage+16];
	add.f32 	%f175, %f173, %f174;
	ld.shared.f32 	%f176, [_ZZN3cub18CUB_300001_SM_10006detail6reduce18DeviceReduceKernelINS2_10policy_hubIfyN4cuda3std3__44plusIfEEE10Policy1000EN6thrust24THRUST_300001_SM_1000_NS10device_ptrIfEEyS9_fNS7_10__identityEEEvT0_PT3_T1_NS0_13GridEvenShareISK_EET2_T4_E12temp_storage+20];
	add.f32 	%f177, %f175, %f176;
	ld.shared.f32 	%f178, [_ZZN3cub18CUB_300001_SM_10006detail6reduce18DeviceReduceKernelINS2_10policy_hubIfyN4cuda3std3__44plusIfEEE10Policy1000EN6thrust24THRUST_300001_SM_1000_NS10device_ptrIfEEyS9_fNS7_10__identityEEEvT0_PT3_T1_NS0_13GridEvenShareISK_EET2_T4_E12temp_storage+24];
	add.f32 	%f179, %f177, %f178;
	ld.shared.f32 	%f180, [_ZZN3cub18CUB_300001_SM_10006detail6reduce18DeviceReduceKernelINS2_10policy_hubIfyN4cuda3std3__44plusIfEEE10Policy1000EN6thrust24THRUST_300001_SM_1000_NS10device_ptrIfEEyS9_fNS7_10__identityEEEvT0_PT3_T1_NS0_13GridEvenShareISK_EET2_T4_E12temp_storage+28];
	add.f32 	%f181, %f179, %f180;
	ld.shared.f32 	%f182, [_ZZN3cub18CUB_300001_SM_10006detail6reduce18DeviceReduceKernelINS2_10policy_hubIfyN4cuda3std3__44plusIfEEE10Policy1000EN6thrust24THRUST_300001_SM_1000_NS10device_ptrIfEEyS9_fNS7_10__identityEEEvT0_PT3_T1_NS0_13GridEvenShareISK_EET2_T4_E12temp_storage+32];
	add.f32 	%f183, %f181, %f182;
	ld.shared.f32 	%f184, [_ZZN3cub18CUB_300001_SM_10006detail6reduce18DeviceReduceKernelINS2_10policy_hubIfyN4cuda3std3__44plusIfEEE10Policy1000EN6thrust24THRUST_300001_SM_1000_NS10device_ptrIfEEyS9_fNS7_10__identityEEEvT0_PT3_T1_NS0_13GridEvenShareISK_EET2_T4_E12temp_storage+36];
	add.f32 	%f323, %f183, %f184;
$L__BB6_46:
	mov.u32 	%r189, %tid.x;
	setp.ne.s32 	%p56, %r189, 0;
	@%p56 bra 	$L__BB6_48;
	ld.param.u64 	%rd71, [_ZN3cub18CUB_300001_SM_10006detail6reduce18DeviceReduceKernelINS2_10policy_hubIfyN4cuda3std3__44plusIfEEE10Policy1000EN6thrust24THRUST_300001_SM_1000_NS10device_ptrIfEEyS9_fNS7_10__identityEEEvT0_PT3_T1_NS0_13GridEvenShareISK_EET2_T4__param_1];
	cvta.to.global.u64 	%rd68, %rd71;
	mul.wide.u32 	%rd69, %r2, 4;
	add.s64 	%rd70, %rd68, %rd69;
	st.global.f32 	[%rd70], %f323;
$L__BB6_48:
	ret;

}
	// .globl	_ZN3cub18CUB_300001_SM_10006detail6reduce28DeviceReduceSingleTileKernelINS2_10policy_hubIfyN4cuda3std3__44plusIfEEE10Policy1000EPfSC_iS9_ffNS7_10__identityEEEvT0_T1_T2_T3_T4_T6_
.visible .entry _ZN3cub18CUB_300001_SM_10006detail6reduce28DeviceReduceSingleTileKernelINS2_10policy_hubIfyN4cuda3std3__44plusIfEEE10Policy1000EPfSC_iS9_ffNS7_10__identityEEEvT0_T1_T2_T3_T4_T6_(
	.param .u64 .ptr .align 1 _ZN3cub18CUB_300001_SM_10006detail6reduce28DeviceReduceSingleTileKernelINS2_10policy_hubIfyN4cuda3std3__44plusIfEEE10Policy1000EPfSC_iS9_ffNS7_10__identityEEEvT0_T1_T2_T3_T4_T6__param_0,
	.param .u64 .ptr .align 1 _ZN3cub18CUB_300001_SM_10006detail6reduce28DeviceReduceSingleTileKernelINS2_10policy_hubIfyN4cuda3std3__44plusIfEEE10Policy1000EPfSC_iS9_ffNS7_10__identityEEEvT0_T1_T2_T3_T4_T6__param_1,
	.param .u32 _ZN3cub18CUB_300001_SM_10006detail6reduce28DeviceReduceSingleTileKernelINS2_10policy_hubIfyN4cuda3std3__44plusIfEEE10Policy1000EPfSC_iS9_ffNS7_10__identityEEEvT0_T1_T2_T3_T4_T6__param_2,
	.param .align 1 .b8 _ZN3cub18CUB_300001_SM_10006detail6reduce28DeviceReduceSingleTileKernelINS2_10policy_hubIfyN4cuda3std3__44plusIfEEE10Policy1000EPfSC_iS9_ffNS7_10__identityEEEvT0_T1_T2_T3_T4_T6__param_3[1],
	.param .f32 _ZN3cub18CUB_300001_SM_10006detail6reduce28DeviceReduceSingleTileKernelINS2_10policy_hubIfyN4cuda3std3__44plusIfEEE10Policy1000EPfSC_iS9_ffNS7_10__identityEEEvT0_T1_T2_T3_T4_T6__param_4,
	.param .align 1 .b8 _ZN3cub18CUB_300001_SM_10006detail6reduce28DeviceReduceSingleTileKernelINS2_10policy_hubIfyN4cuda3std3__44plusIfEEE10Policy1000EPfSC_iS9_ffNS7_10__identityEEEvT0_T1_T2_T3_T4_T6__param_5[1]
)
.maxntid 256
.minnctapersm 1
{
	.reg .pred 	%p<97>;
	.reg .b32 	%r<407>;
	.reg .b32 	%f<419>;
	.reg .b64 	%rd<125>;
	// demoted variable
	.shared .align 4 .b8 _ZZN3cub18CUB_300001_SM_10006detail6reduce28DeviceReduceSingleTileKernelINS2_10policy_hubIfyN4cuda3std3__44plusIfEEE10Policy1000EPfSC_iS9_ffNS7_10__identityEEEvT0_T1_T2_T3_T4_T6_E12temp_storage[44];
	ld.param.u64 	%rd16, [_ZN3cub18CUB_300001_SM_10006detail6reduce28DeviceReduceSingleTileKernelINS2_10policy_hubIfyN4cuda3std3__44plusIfEEE10Policy1000EPfSC_iS9_ffNS7_10__identityEEEvT0_T1_T2_T3_T4_T6__param_0];
	ld.param.u64 	%rd17, [_ZN3cub18CUB_300001_SM_10006detail6reduce28DeviceReduceSingleTileKernelINS2_10policy_hubIfyN4cuda3std3__44plusIfEEE10Policy1000EPfSC_iS9_ffNS7_10__identityEEEvT0_T1_T2_T3_T4_T6__param_1];
	ld.param.u32 	%r67, [_ZN3cub18CUB_300001_SM_10006detail6reduce28DeviceReduceSingleTileKernelINS2_10policy_hubIfyN4cuda3std3__44plusIfEEE10Policy1000EPfSC_iS9_ffNS7_10__identityEEEvT0_T1_T2_T3_T4_T6__param_2];
	ld.param.f32 	%f58, [_ZN3cub18CUB_300001_SM_10006detail6reduce28DeviceReduceSingleTileKernelINS2_10policy_hubIfyN4cuda3std3__44plusIfEEE10Policy1000EPfSC_iS9_ffNS7_10__identityEEEvT0_T1_T2_T3_T4_T6__param_4];
	cvta.to.global.u64 	%rd1, %rd17;
	setp.ne.s32 	%p1, %r67, 0;
	@%p1 bra 	$L__BB7_3;
	mov.u32 	%r380, %tid.x;
	setp.ne.s32 	%p96, %r380, 0;
	@%p96 bra 	$L__BB7_74;
	st.global.f32 	[%rd1], %f58;
	bra.uni 	$L__BB7_74;
$L__BB7_3:
	and.b64  	%rd18, %rd16, 15;
	setp.ne.s64 	%p2, %rd18, 0;
	@%p2 bra 	$L__BB7_38;
	setp.gt.s32 	%p49, %r67, 4095;
	@%p49 bra 	$L__BB7_22;
	mov.u32 	%r1, %tid.x;
	setp.ge.s32 	%p66, %r1, %r67;
	mov.f32 	%f397, 0f00000000;
	mov.u32 	%r384, %r1;
	@%p66 bra 	$L__BB7_7;
	mul.wide.u32 	%rd113, %r1, 4;
	add.s64 	%rd112, %rd16, %rd113;
	// begin inline asm
	ld.global.nc.u32 %r300, [%rd112];
	// end inline asm
	mov.b32 	%f397, %r300;
	add.s32 	%r384, %r1, 256;
$L__BB7_7:
	setp.ge.s32 	%p67, %r384, %r67;
	@%p67 bra 	$L__BB7_13;
	not.b32 	%r301, %r384;
	add.s32 	%r4, %r67, %r301;
	and.b32  	%r302, %r4, 768;
	setp.eq.s32 	%p68, %r302, 768;
	@%p68 bra 	$L__BB7_11;
	mul.wide.u32 	%rd114, %r384, 4;
	add.s64 	%rd121, %rd16, %rd114;
	shr.u32 	%r303, %r4, 8;
	add.s32 	%r304, %r303, 1;
	and.b32  	%r305, %r304, 3;
	neg.s32 	%r382, %r305;
$L__BB7_10:
	.pragma "nounroll";
	// begin inline asm
	ld.global.nc.u32 %r306, [%rd121];
	// end inline asm
	mov.b32 	%f323, %r306;
	add.f32 	%f397, %f397, %f323;
	add.s32 	%r384, %r384, 256;
	add.s64 	%rd121, %rd121, 1024;
	add.s32 	%r382, %r382, 1;
	setp.ne.s32 	%p69, %r382, 0;
	@%p69 bra 	$L__BB7_10;
$L__BB7_11:
	setp.lt.u32 	%p70, %r4, 768;
	@%p70 bra 	$L__BB7_13;
$L__BB7_12:
	mul.wide.s32 	%rd120, %r384, 4;
	add.s64 	%rd116, %rd16, %rd120;
	// begin inline asm
	ld.global.nc.u32 %r307, [%rd116];
	// end inline asm
	mov.b32 	%f324, %r307;
	add.f32 	%f325, %f397, %f324;
	add.s64 	%rd117, %rd116, 1024;
	// begin inline asm
	ld.global.nc.u32 %r308, [%rd117];
	// end inline asm
	mov.b32 	%f326, %r308;
	add.f32 	%f327, %f325, %f326;
	add.s64 	%rd118, %rd116, 2048;
	// begin inline asm
	ld.global.nc.u32 %r309, [%rd118];
	// end inline asm
	mov.b32 	%f328, %r309;
	add.f32 	%f329, %f327, %f328;
	add.s64 	%rd119, %rd116, 3072;
	// begin inline asm
	ld.global.nc.u32 %r310, [%rd119];
	// end inline asm
	mov.b32 	%f330, %r310;
	add.f32 	%f397, %f329, %f330;
	add.s32 	%r384, %r384, 1024;
	setp.lt.s32 	%p71, %r384, %r67;
	@%p71 bra 	$L__BB7_12;
$L__BB7_13:
	setp.lt.s32 	%p72, %r67, 256;
	@%p72 bra 	$L__BB7_18;
	// begin inline asm
	mov.u32 %r349, %laneid;
	// end inline asm
	mov.b32 	%r351, %f397;
	mov.b32 	%r352, 1;
	mov.b32 	%r373, 31;
	mov.b32 	%r374, -1;
	// begin inline asm
	shfl.sync.down.b32 %r350, %r351, %r352, %r373, %r374;
	// end inline asm
	setp.gt.s32 	%p88, %r349, 30;
	mov.b32 	%f365, %r350;
	add.f32 	%f366, %f397, %f365;
	selp.f32 	%f367, %f397, %f366, %p88;
	mov.b32 	%r356, %f367;
	mov.b32 	%r357, 2;
	// begin inline asm
	shfl.sync.down.b32 %r355, %r356, %r357, %r373, %r374;
	// end inline asm
	setp.gt.s32 	%p89, %r349, 29;
	mov.b32 	%f368, %r355;
	add.f32 	%f369, %f367, %f368;
	selp.f32 	%f370, %f367, %f369, %p89;
	mov.b32 	%r361, %f370;
	mov.b32 	%r362, 4;
	// begin inline asm
	shfl.sync.down.b32 %r360, %r361, %r362, %r373, %r374;
	// end inline asm
	setp.gt.s32 	%p90, %r349, 27;
	mov.b32 	%f371, %r360;
	add.f32 	%f372, %f370, %f371;
	selp.f32 	%f373, %f370, %f372, %p90;
	mov.b32 	%r366, %f373;
	mov.b32 	%r367, 8;
	// begin inline asm
	shfl.sync.down.b32 %r365, %r366, %r367, %r373, %r374;
	// end inline asm
	setp.gt.s32 	%p91, %r349, 23;
	mov.b32 	%f374, %r365;
	add.f32 	%f375, %f373, %f374;
	selp.f32 	%f376, %f373, %f375, %p91;
	mov.b32 	%r371, %f376;
	mov.b32 	%r372, 16;
	// begin inline asm
	shfl.sync.down.b32 %r370, %r371, %r372, %r373, %r374;
	// end inline asm
	setp.gt.s32 	%p92, %r349, 15;
	mov.b32 	%f377, %r370;
	add.f32 	%f10, %f376, %f377;
	selp.f32 	%f418, %f376, %f10, %p92;
	setp.ne.s32 	%p93, %r349, 0;
	@%p93 bra 	$L__BB7_16;
	shr.u32 	%r375, %r1, 3;
	and.b32  	%r376, %r375, 124;
	mov.u32 	%r377, _ZZN3cub18CUB_300001_SM_10006detail6reduce28DeviceReduceSingleTileKernelINS2_10policy_hubIfyN4cuda3std3__44plusIfEEE10Policy1000EPfSC_iS9_ffNS7_10__identityEEEvT0_T1_T2_T3_T4_T6_E12temp_storage;
	add.s32 	%r378, %r377, %r376;
	st.shared.f32 	[%r378+8], %f10;
$L__BB7_16:
	bar.sync 	0;
	setp.ne.s32 	%p94, %r1, 0;
	@%p94 bra 	$L__BB7_72;
	ld.shared.f32 	%f378, [_ZZN3cub18CUB_300001_SM_10006detail6reduce28DeviceReduceSingleTileKernelINS2_10policy_hubIfyN4cuda3std3__44plusIfEEE10Policy1000EPfSC_iS9_ffNS7_10__identityEEEvT0_T1_T2_T3_T4_T6_E12temp_storage+12];
	add.f32 	%f379, %f418, %f378;
	ld.shared.f32 	%f380, [_ZZN3cub18CUB_300001_SM_10006detail6reduce28DeviceReduceSingleTileKernelINS2_10policy_hubIfyN4cuda3std3__44plusIfEEE10Policy1000EPfSC_iS9_ffNS7_10__identityEEEvT0_T1_T2_T3_T4_T6_E12temp_storage+16];
	add.f32 	%f381, %f379, %f380;
	ld.shared.f32 	%f382, [_ZZN3cub18CUB_300001_SM_10006detail6reduce28DeviceReduceSingleTileKernelINS2_10policy_hubIfyN4cuda3std3__44plusIfEEE10Policy1000EPfSC_iS9_ffNS7_10__identityEEEvT0_T1_T2_T3_T4_T6_E12temp_storage+20];
	add.f32 	%f383, %f381, %f382;
	ld.shared.f32 	%f384, [_ZZN3cub18CUB_300001_SM_10006detail6reduce28DeviceReduceSingleTileKernelINS2_10policy_hubIfyN4cuda3std3__44plusIfEEE10Policy1000EPfSC_iS9_ffNS7_10__identityEEEvT0_T1_T2_T3_T4_T6_E12temp_storage+24];
	add.f32 	%f385, %f383, %f384;
	ld.shared.f32 	%f386, [_ZZN3cub18CUB_300001_SM_10006detail6reduce28DeviceReduceSingleTileKernelINS2_10policy_hubIfyN4cuda3std3__44plusIfEEE10Policy1000EPfSC_iS9_ffNS7_10__identityEEEvT0_T1_T2_T3_T4_T6_E12temp_storage+28];
	add.f32 	%f387, %f385, %f386;
	ld.shared.f32 	%f388, [_ZZN3cub18CUB_300001_SM_10006detail6reduce28DeviceReduceSingleTileKernelINS2_10policy_hubIfyN4cuda3std3__44plusIfEEE10Policy1000EPfSC_iS9_ffNS7_10__identityEEEvT0_T1_T2_T3_T4_T6_E12temp_storage+32];
	add.f32 	%f389, %f387, %f388;
	ld.shared.f32 	%f390, [_ZZN3cub18CUB_300001_SM_10006detail6reduce28DeviceReduceSingleTileKernelINS2_10policy_hubIfyN4cuda3std3__44plusIfEEE10Policy1000EPfSC_iS9_ffNS7_10__identityEEEvT0_T1_T2_T3_T4_T6_E12temp_storage+36];
	add.f32 	%f418, %f389, %f390;
	bra.uni 	$L__BB7_72;
$L__BB7_18:
	// begin inline asm
	mov.u32 %r311, %laneid;
	// end inline asm
	and.b32  	%r337, %r1, 992;
	add.s32 	%r338, %r337, 32;
	setp.gt.s32 	%p73, %r338, %r67;
	not.b32 	%r339, %r337;
	add.s32 	%r340, %r67, %r339;
	selp.b32 	%r335, %r340, 31, %p73;
	mov.b32 	%r313, %f397;
	mov.b32 	%r314, 1;
	mov.b32 	%r336, -1;
	// begin inline asm
	shfl.sync.down.b32 %r312, %r313, %r314, %r335, %r336;
	// end inline asm
	setp.lt.s32 	%p74, %r311, %r335;
	mov.b32 	%f331, %r312;
	add.f32 	%f332, %f397, %f331;
	selp.f32 	%f333, %f332, %f397, %p74;
	mov.b32 	%r318, %f333;
	mov.b32 	%r319, 2;
	// begin inline asm
	shfl.sync.down.b32 %r317, %r318, %r319, %r335, %r336;
	// end inline asm
	add.s32 	%r341, %r311, 2;
	setp.gt.s32 	%p75, %r341, %r335;
	mov.b32 	%f334, %r317;
	add.f32 	%f335, %f333, %f334;
	selp.f32 	%f336, %f333, %f335, %p75;
	mov.b32 	%r323, %f336;
	mov.b32 	%r324, 4;
	// begin inline asm
	shfl.sync.down.b32 %r322, %r323, %r324, %r335, %r336;
	// end inline asm
	add.s32 	%r342, %r311, 4;
	setp.gt.s32 	%p76, %r342, %r335;
	mov.b32 	%f337, %r322;
	add.f32 	%f338, %f336, %f337;
	selp.f32 	%f339, %f336, %f338, %p76;
	mov.b32 	%r328, %f339;
	mov.b32 	%r329, 8;
	// begin inline asm
	shfl.sync.down.b32 %r327, %r328, %r329, %r335, %r336;
	// end inline asm
	add.s32 	%r343, %r311, 8;
	setp.gt.s32 	%p77, %r343, %r335;
	mov.b32 	%f340, %r327;
	add.f32 	%f341, %f339, %f340;
	selp.f32 	%f342, %f339, %f341, %p77;
	mov.b32 	%r333, %f342;
	mov.b32 	%r334, 16;
	// begin inline asm
	shfl.sync.down.b32 %r332, %r333, %r334, %r335, %r336;
	// end inline asm
	add.s32 	%r344, %r311, 16;
	setp.gt.s32 	%p78, %r344, %r335;
	mov.b32 	%f343, %r332;
	add.f32 	%f344, %f342, %f343;
	selp.f32 	%f418, %f342, %f344, %p78;
	setp.ne.s32 	%p79, %r311, 0;
	@%p79 bra 	$L__BB7_20;
	shr.u32 	%r345, %r1, 3;
	and.b32  	%r346, %r345, 124;
	mov.u32 	%r347, _ZZN3cub18CUB_300001_SM_10006detail6reduce28DeviceReduceSingleTileKernelINS2_10policy_hubIfyN4cuda3std3__44plusIfEEE10Policy1000EPfSC_iS9_ffNS7_10__identityEEEvT0_T1_T2_T3_T4_T6_E12temp_storage;
	add.s32 	%r348, %r347, %r346;
	st.shared.f32 	[%r348+8], %f418;
$L__BB7_20:
	bar.sync 	0;
	setp.ne.s32 	%p80, %r1, 0;
	@%p80 bra 	$L__BB7_72;
	setp.gt.s32 	%p81, %r67, 32;
	ld.shared.f32 	%f345, [_ZZN3cub18CUB_300001_SM_10006detail6reduce28DeviceReduceSingleTileKernelINS2_10policy_hubIfyN4cuda3std3__44plusIfEEE10Policy1000EPfSC_iS9_ffNS7_10__identityEEEvT0_T1_T2_T3_T4_T6_E12temp_storage+12];
	add.f32 	%f346, %f418, %f345;
	selp.f32 	%f347, %f346, %f418, %p81;
	setp.gt.s32 	%p82, %r67, 64;
	ld.shared.f32 	%f348, [_ZZN3cub18CUB_300001_SM_10006detail6reduce28DeviceReduceSingleTileKernelINS2_10policy_hubIfyN4cuda3std3__44plusIfEEE10Policy1000EPfSC_iS9_ffNS7_10__identityEEEvT0_T1_T2_T3_T4_T6_E12temp_storage+16];
	add.f32 	%f349, %f348, %f347;
	selp.f32 	%f350, %f349, %f347, %p82;
	setp.gt.s32 	%p83, %r67, 96;
	ld.shared.f32 	%f351, [_ZZN3cub18CUB_300001_SM_10006detail6reduce28DeviceReduceSingleTileKernelINS2_10policy_hubIfyN4cuda3std3__44plusIfEEE10Policy1000EPfSC_iS9_ffNS7_10__identityEEEvT0_T1_T2_T3_T4_T6_E12temp_storage+20];
	add.f32 	%f352, %f351, %f350;
	selp.f32 	%f353, %f352, %f350, %p83;
	setp.gt.s32 	%p84, %r67, 128;
	ld.shared.f32 	%f354, [_ZZN3cub18CUB_300001_SM_10006detail6reduce28DeviceReduceSingleTileKernelINS2_10policy_hubIfyN4cuda3std3__44plusIfEEE10Policy1000EPfSC_iS9_ffNS7_10__identityEEEvT0_T1_T2_T3_T4_T6_E12temp_storage+24];
	add.f32 	%f355, %f354, %f353;
	selp.f32 	%f356, %f355, %f353, %p84;
	setp.gt.s32 	%p85, %r67, 160;
	ld.shared.f32 	%f357, [_ZZN3cub18CUB_300001_SM_10006detail6reduce28DeviceReduceSingleTileKernelINS2_10policy_hubIfyN4cuda3std3__44plusIfEEE10Policy1000EPfSC_iS9_ffNS7_10__identityEEEvT0_T1_T2_T3_T4_T6_E12temp_storage+28];
	add.f32 	%f358, %f357, %f356;
	selp.f32 	%f359, %f358, %f356, %p85;
	setp.gt.s32 	%p86, %r67, 192;
	ld.shared.f32 	%f360, [_ZZN3cub18CUB_300001_SM_10006detail6reduce28DeviceReduceSingleTileKernelINS2_10policy_hubIfyN4cuda3std3__44plusIfEEE10Policy1000EPfSC_iS9_ffNS7_10__identityEEEvT0_T1_T2_T3_T4_T6_E12temp_storage+32];
	add.f32 	%f361, %f360, %f359;
	selp.f32 	%f362, %f361, %f359, %p86;
	setp.gt.s32 	%p87, %r67, 224;
	ld.shared.f32 	%f363, [_ZZN3cub18CUB_300001_SM_10006detail6reduce28DeviceReduceSingleTileKernelINS2_10policy_hubIfyN4cuda3std3__44plusIfEEE10Policy1000EPfSC_iS9_ffNS7_10__identityEEEvT0_T1_T2_T3_T4_T6_E12temp_storage+36];
	add.f32 	%f364, %f363, %f362;
	selp.f32 	%f418, %f364, %f362, %p87;
	bra.uni 	$L__BB7_72;
$L__BB7_22:
	mov.u32 	%r13, %tid.x;
	shl.b32 	%r224, %r13, 2;
	mul.wide.u32 	%rd86, %r224, 4;
	add.s64 	%rd76, %rd16, %rd86;
	// begin inline asm
	ld.global.nc.v2.u64 {%rd74, %rd75}, [%rd76];
	// end inline asm
	mov.b64 	{%r225, %r226}, %rd75;
	mov.b64 	{%r227, %r228}, %rd74;
	mov.b32 	%f225, %r228;
	mov.b32 	%f226, %r227;
	mov.b32 	%f227, %r226;
	mov.b32 	%f228, %r225;
	add.s64 	%rd79, %rd76, 4096;
	// begin inline asm
	ld.global.nc.v2.u64 {%rd77, %rd78}, [%rd79];
	// end inline asm
	mov.b64 	{%r229, %r230}, %rd78;
	mov.b64 	{%r231, %r232}, %rd77;
	mov.b32 	%f229, %r232;
	mov.b32 	%f230, %r231;
	mov.b32 	%f231, %r230;
	mov.b32 	%f232, %r229;
	add.s64 	%rd82, %rd76, 8192;
	// begin inline asm
	ld.global.nc.v2.u64 {%rd80, %rd81}, [%rd82];
	// end inline asm
	mov.b64 	{%r233, %r234}, %rd81;
	mov.b64 	{%r235, %r236}, %rd80;
	mov.b32 	%f233, %r236;
	mov.b32 	%f234, %r235;
	mov.b32 	%f235, %r234;
	mov.b32 	%f236, %r233;
	add.s64 	%rd85, %rd76, 12288;
	// begin inline asm
	ld.global.nc.v2.u64 {%rd83, %rd84}, [%rd85];
	// end inline asm
	mov.b64 	{%r237, %r238}, %rd84;
	mov.b64 	{%r239, %r240}, %rd83;
	mov.b32 	%f237, %r240;
	mov.b32 	%f238, %r239;
	mov.b32 	%f239, %r238;
	mov.b32 	%f240, %r237;
	add.f32 	%f241, %f226, %f225;
	add.f32 	%f242, %f228, %f227;
	add.f32 	%f243, %f230, %f229;
	add.f32 	%f244, %f232, %f231;
	add.f32 	%f245, %f234, %f233;
	add.f32 	%f246, %f236, %f235;
	add.f32 	%f247, %f238, %f237;
	add.f32 	%f248, %f240, %f239;
	add.f32 	%f249, %f241, %f242;
	add.f32 	%f250, %f243, %f244;
	add.f32 	%f251, %f245, %f246;
	add.f32 	%f252, %f247, %f248;
	add.f32 	%f253, %f249, %f250;
	add.f32 	%f254, %f251, %f252;
	add.f32 	%f404, %f253, %f254;
	setp.lt.u32 	%p50, %r67, 8192;
	mov.b32 	%r387, 4096;
	@%p50 bra 	$L__BB7_26;
	add.s32 	%r14, %r67, -4096;
	mov.b32 	%r387, 4096;
$L__BB7_24:
	mul.wide.s32 	%rd99, %r387, 4;
	add.s64 	%rd89, %rd76, %rd99;
	// begin inline asm
	ld.global.nc.v2.u64 {%rd87, %rd88}, [%rd89];
	// end inline asm
	mov.b64 	{%r242, %r243}, %rd88;
	mov.b64 	{%r244, %r245}, %rd87;
	mov.b32 	%f255, %r245;
	mov.b32 	%f256, %r244;
	mov.b32 	%f257, %r243;
	mov.b32 	%f258, %r242;
	add.s64 	%rd92, %rd89, 4096;
	// begin inline asm
	ld.global.nc.v2.u64 {%rd90, %rd91}, [%rd92];
	// end inline asm
	mov.b64 	{%r246, %r247}, %rd91;
	mov.b64 	{%r248, %r249}, %rd90;
	mov.b32 	%f259, %r249;
	mov.b32 	%f260, %r248;
	mov.b32 	%f261, %r247;
	mov.b32 	%f262, %r246;
	add.s64 	%rd95, %rd89, 8192;
	// begin inline asm
	ld.global.nc.v2.u64 {%rd93, %rd94}, [%rd95];
	// end inline asm
	mov.b64 	{%r250, %r251}, %rd94;
	mov.b64 	{%r252, %r253}, %rd93;
	mov.b32 	%f263, %r253;
	mov.b32 	%f264, %r252;
	mov.b32 	%f265, %r251;
	mov.b32 	%f266, %r250;
	add.s64 	%rd98, %rd89, 12288;
	// begin inline asm
	ld.global.nc.v2.u64 {%rd96, %rd97}, [%rd98];
	// end inline asm
	mov.b64 	{%r254, %r255}, %rd97;
	mov.b64 	{%r256, %r257}, %rd96;
	mov.b32 	%f267, %r257;
	mov.b32 	%f268, %r256;
	mov.b32 	%f269, %r255;
	mov.b32 	%f270, %r254;
	add.f32 	%f271, %f404, %f256;
	add.f32 	%f272, %f255, %f258;
	add.f32 	%f273, %f257, %f260;
	add.f32 	%f274, %f259, %f262;
	add.f32 	%f275, %f261, %f264;
	add.f32 	%f276, %f263, %f266;
	add.f32 	%f277, %f265, %f268;
	add.f32 	%f278, %f267, %f270;
	add.f32 	%f279, %f271, %f272;
	add.f32 	%f280, %f273, %f274;
	add.f32 	%f281, %f275, %f276;
	add.f32 	%f282, %f277, %f278;
	add.f32 	%f283, %f279, %f280;
	add.f32 	%f284, %f281, %f282;
	add.f32 	%f285, %f283, %f284;
	add.f32 	%f404, %f285, %f269;
	sub.s32 	%r258, %r67, %r387;
	setp.lt.s32 	%p51, %r258, 4096;
	@%p51 bra 	$L__BB7_34;
	add.s32 	%r387, %r387, 4096;
	setp.le.s32 	%p52, %r387, %r14;
	@%p52 bra 	$L__BB7_24;
$L__BB7_26:
	setp.le.s32 	%p53, %r67, %r387;
	@%p53 bra 	$L__BB7_34;
	sub.s32 	%r18, %r67, %r387;
	setp.ge.s32 	%p54, %r13, %r18;
	@%p54 bra 	$L__BB7_34;
	not.b32 	%r259, %r13;
	add.s32 	%r260, %r67, %r259;
	sub.s32 	%r19, %r260, %r387;
	and.b32  	%r261, %r19, 768;
	setp.eq.s32 	%p55, %r261, 768;
	mov.u32 	%r391, %r13;
	@%p55 bra 	$L__BB7_31;
	add.s32 	%r389, %r13, %r387;
	shr.u32 	%r262, %r19, 8;
	add.s32 	%r263, %r262, 1;
	and.b32  	%r264, %r263, 3;
	neg.s32 	%r388, %r264;
	mov.u32 	%r391, %r13;
$L__BB7_30:
	.pragma "nounroll";
	mul.wide.u32 	%rd101, %r389, 4;
	add.s64 	%rd100, %rd16, %rd101;
	// begin inline asm
	ld.global.nc.u32 %r265, [%rd100];
	// end inline asm
	mov.b32 	%f287, %r265;
	add.f32 	%f404, %f404, %f287;
	add.s32 	%r391, %r391, 256;
	add.s32 	%r389, %r389, 256;
	add.s32 	%r388, %r388, 1;
	setp.ne.s32 	%p56, %r388, 0;
	@%p56 bra 	$L__BB7_30;
$L__BB7_31:
	setp.lt.u32 	%p57, %r19, 768;
	@%p57 bra 	$L__BB7_34;
	cvt.u64.u32 	%rd102, %r391;
	cvt.u64.u32 	%rd103, %r387;
	add.s64 	%rd104, %rd102, %rd103;
	shl.b64 	%rd105, %rd104, 2;
	add.s64 	%rd106, %rd105, %rd16;
	add.s64 	%rd122, %rd106, 2048;
	add.s32 	%r392, %r391, %r387;
$L__BB7_33:
	mul.wide.u32 	%rd111, %r392, 4;
	add.s64 	%rd107, %rd16, %rd111;
	// begin inline asm
	ld.global.nc.u32 %r266, [%rd107];
	// end inline asm
	mov.b32 	%f288, %r266;
	add.f32 	%f289, %f404, %f288;
	add.s64 	%rd108, %rd122, -1024;
	// begin inline asm
	ld.global.nc.u32 %r267, [%rd108];
	// end inline asm
	mov.b32 	%f290, %r267;
	add.f32 	%f291, %f289, %f290;
	// begin inline asm
	ld.global.nc.u32 %r268, [%rd122];
	// end inline asm
	mov.b32 	%f292, %r268;
	add.f32 	%f293, %f291, %f292;
	add.s64 	%rd110, %rd122, 1024;
	// begin inline asm
	ld.global.nc.u32 %r269, [%rd110];
	// end inline asm
	mov.b32 	%f294, %r269;
	add.f32 	%f404, %f293, %f294;
	add.s32 	%r391, %r391, 1024;
	add.s64 	%rd122, %rd122, 4096;
	add.s32 	%r392, %r392, 1024;
	setp.lt.s32 	%p58, %r391, %r18;
	@%p58 bra 	$L__BB7_33;
$L__BB7_34:
	// begin inline asm
	mov.u32 %r270, %laneid;
	// end inline asm
	mov.b32 	%r272, %f404;
	mov.b32 	%r273, 1;
	mov.b32 	%r294, 31;
	mov.b32 	%r295, -1;
	// begin inline asm
	shfl.sync.down.b32 %r271, %r272, %r273, %r294, %r295;
	// end inline asm
	setp.gt.s32 	%p59, %r270, 30;
	mov.b32 	%f295, %r271;
	add.f32 	%f296, %f404, %f295;
	selp.f32 	%f297, %f404, %f296, %p59;
	mov.b32 	%r277, %f297;
	mov.b32 	%r278, 2;
	// begin inline asm
	shfl.sync.down.b32 %r276, %r277, %r278, %r294, %r295;
	// end inline asm
	setp.gt.s32 	%p60, %r270, 29;
	mov.b32 	%f298, %r276;
	add.f32 	%f299, %f297, %f298;
	selp.f32 	%f300, %f297, %f299, %p60;
	mov.b32 	%r282, %f300;
	mov.b32 	%r283, 4;
	// begin inline asm
	shfl.sync.down.b32 %r281, %r282, %r283, %r294, %r295;
	// end inline asm
	setp.gt.s32 	%p61, %r270, 27;
	mov.b32 	%f301, %r281;
	add.f32 	%f302, %f300, %f301;
	selp.f32 	%f303, %f300, %f302, %p61;
	mov.b32 	%r287, %f303;
	mov.b32 	%r288, 8;
	// begin inline asm
	shfl.sync.down.b32 %r286, %r287, %r288, %r294, %r295;
	// end inline asm
	setp.gt.s32 	%p62, %r270, 23;
	mov.b32 	%f304, %r286;
	add.f32 	%f305, %f303, %f304;
	selp.f32 	%f306, %f303, %f305, %p62;
	mov.b32 	%r292, %f306;
	mov.b32 	%r293, 16;
	// begin inline asm
	shfl.sync.down.b32 %r291, %r292, %r293, %r294, %r295;
	// end inline asm
	setp.gt.s32 	%p63, %r270, 15;
	mov.b32 	%f307, %r291;
	add.f32 	%f26, %f306, %f307;
	selp.f32 	%f418, %f306, %f26, %p63;
	setp.ne.s32 	%p64, %r270, 0;
	@%p64 bra 	$L__BB7_36;
	shr.u32 	%r296, %r13, 3;
	and.b32  	%r297, %r296, 124;
	mov.u32 	%r298, _ZZN3cub18CUB_300001_SM_10006detail6reduce28DeviceReduceSingleTileKernelINS2_10policy_hubIfyN4cuda3std3__44plusIfEEE10Policy1000EPfSC_iS9_ffNS7_10__identityEEEvT0_T1_T2_T3_T4_T6_E12temp_storage;
	add.s32 	%r299, %r298, %r297;
	st.shared.f32 	[%r299+8], %f26;
$L__BB7_36:
	bar.sync 	0;
	setp.ne.s32 	%p65, %r13, 0;
	@%p65 bra 	$L__BB7_72;
	ld.shared.f32 	%f308, [_ZZN3cub18CUB_300001_SM_10006detail6reduce28DeviceReduceSingleTileKernelINS2_10policy_hubIfyN4cuda3std3__44plusIfEEE10Policy1000EPfSC_iS9_ffNS7_10__identityEEEvT0_T1_T2_T3_T4_T6_E12temp_storage+12];
	add.f32 	%f309, %f418, %f308;
	ld.shared.f32 	%f310, [_ZZN3cub18CUB_300001_SM_10006detail6reduce28DeviceReduceSingleTileKernelINS2_10policy_hubIfyN4cuda3std3__44plusIfEEE10Policy1000EPfSC_iS9_ffNS7_10__identityEEEvT0_T1_T2_T3_T4_T6_E12temp_storage+16];
	add.f32 	%f311, %f309, %f310;
	ld.shared.f32 	%f312, [_ZZN3cub18CUB_300001_SM_10006detail6reduce28DeviceReduceSingleTileKernelINS2_10policy_hubIfyN4cuda3std3__44plusIfEEE10Policy1000EPfSC_iS9_ffNS7_10__identityEEEvT0_T1_T2_T3_T4_T6_E12temp_storage+20];
	add.f32 	%f313, %f311, %f312;
	ld.shared.f32 	%f314, [_ZZN3cub18CUB_300001_SM_10006detail6reduce28DeviceReduceSingleTileKernelINS2_10policy_hubIfyN4cuda3std3__44plusIfEEE10Policy1000EPfSC_iS9_ffNS7_10__identityEEEvT0_T1_T2_T3_T4_T6_E12temp_storage+24];
	add.f32 	%f315, %f313, %f314;
	ld.shared.f32 	%f316, [_ZZN3cub18CUB_300001_SM_10006detail6reduce28DeviceReduceSingleTileKernelINS2_10policy_hubIfyN4cuda3std3__44plusIfEEE10Policy1000EPfSC_iS9_ffNS7_10__identityEEEvT0_T1_T2_T3_T4_T6_E12temp_storage+28];
	add.f32 	%f317, %f315, %f316;
	ld.shared.f32 	%f318, [_ZZN3cub18CUB_300001_SM_10006detail6reduce28DeviceReduceSingleTileKernelINS2_10policy_hubIfyN4cuda3std3__44plusIfEEE10Policy1000EPfSC_iS9_ffNS7_10__identityEEEvT0_T1_T2_T3_T4_T6_E12temp_storage+32];
	add.f32 	%f319, %f317, %f318;
	ld.shared.f32 	%f320, [_ZZN3cub18CUB_300001_SM_10006detail6reduce28DeviceReduceSingleTileKernelINS2_10policy_hubIfyN4cuda3std3__44plusIfEEE10Policy1000EPfSC_iS9_ffNS7_10__identityEEEvT0_T1_T2_T3_T4_T6_E12temp_storage+36];
	add.f32 	%f418, %f319, %f320;
	bra.uni 	$L__BB7_72;
$L__BB7_38:
	setp.gt.s32 	%p3, %r67, 4095;
	@%p3 bra 	$L__BB7_56;
	mov.u32 	%r34, %tid.x;
	setp.ge.s32 	%p20, %r34, %r67;
	mov.f32 	%f410, 0f00000000;
	mov.u32 	%r397, %r34;
	@%p20 bra 	$L__BB7_41;
	mul.wide.u32 	%rd66, %r34, 4;
	add.s64 	%rd65, %rd16, %rd66;
	// begin inline asm
	ld.global.nc.u32 %r144, [%rd65];
	// end inline asm
	mov.b32 	%f410, %r144;
	add.s32 	%r397, %r34, 256;
$L__BB7_41:
	setp.ge.s32 	%p21, %r397, %r67;
	@%p21 bra 	$L__BB7_47;
	not.b32 	%r145, %r397;
	add.s32 	%r37, %r67, %r145;
	and.b32  	%r146, %r37, 768;
	setp.eq.s32 	%p22, %r146, 768;
	@%p22 bra 	$L__BB7_45;
	mul.wide.u32 	%rd67, %r397, 4;
	add.s64 	%rd123, %rd16, %rd67;
	shr.u32 	%r147, %r37, 8;
	add.s32 	%r148, %r147, 1;
	and.b32  	%r149, %r148, 3;
	neg.s32 	%r395, %r149;
$L__BB7_44:
	.pragma "nounroll";
	// begin inline asm
	ld.global.nc.u32 %r150, [%rd123];
	// end inline asm
	mov.b32 	%f157, %r150;
	add.f32 	%f410, %f410, %f157;
	add.s32 	%r397, %r397, 256;
	add.s64 	%rd123, %rd123, 1024;
	add.s32 	%r395, %r395, 1;
	setp.ne.s32 	%p23, %r395, 0;
	@%p23 bra 	$L__BB7_44;
$L__BB7_45:
	setp.lt.u32 	%p24, %r37, 768;
	@%p24 bra 	$L__BB7_47;
$L__BB7_46:
	mul.wide.s32 	%rd73, %r397, 4;
	add.s64 	%rd69, %rd16, %rd73;
	// begin inline asm
	ld.global.nc.u32 %r151, [%rd69];
	// end inline asm
	mov.b32 	%f158, %r151;
	add.f32 	%f159, %f410, %f158;
	add.s64 	%rd70, %rd69, 1024;
	// begin inline asm
	ld.global.nc.u32 %r152, [%rd70];
	// end inline asm
	mov.b32 	%f160, %r152;
	add.f32 	%f161, %f159, %f160;
	add.s64 	%rd71, %rd69, 2048;
	// begin inline asm
	ld.global.nc.u32 %r153, [%rd71];
	// end inline asm
	mov.b32 	%f162, %r153;
	add.f32 	%f163, %f161, %f162;
	add.s64 	%rd72, %rd69, 3072;
	// begin inline asm
	ld.global.nc.u32 %r154, [%rd72];
	// end inline asm
	mov.b32 	%f164, %r154;
	add.f32 	%f410, %f163, %f164;
	add.s32 	%r397, %r397, 1024;
	setp.lt.s32 	%p25, %r397, %r67;
	@%p25 bra 	$L__BB7_46;
$L__BB7_47:
	setp.lt.s32 	%p26, %r67, 256;
	@%p26 bra 	$L__BB7_52;
	// begin inline asm
	mov.u32 %r193, %laneid;
	// end inline asm
	mov.b32 	%r195, %f410;
	mov.b32 	%r196, 1;
	mov.b32 	%r217, 31;
	mov.b32 	%r218, -1;
	// begin inline asm
	shfl.sync.down.b32 %r194, %r195, %r196, %r217, %r218;
	// end inline asm
	setp.gt.s32 	%p42, %r193, 30;
	mov.b32 	%f199, %r194;
	add.f32 	%f200, %f410, %f199;
	selp.f32 	%f201, %f410, %f200, %p42;
	mov.b32 	%r200, %f201;
	mov.b32 	%r201, 2;
	// begin inline asm
	shfl.sync.down.b32 %r199, %r200, %r201, %r217, %r218;
	// end inline asm
	setp.gt.s32 	%p43, %r193, 29;
	mov.b32 	%f202, %r199;
	add.f32 	%f203, %f201, %f202;
	selp.f32 	%f204, %f201, %f203, %p43;
	mov.b32 	%r205, %f204;
	mov.b32 	%r206, 4;
	// begin inline asm
	shfl.sync.down.b32 %r204, %r205, %r206, %r217, %r218;
	// end inline asm
	setp.gt.s32 	%p44, %r193, 27;
	mov.b32 	%f205, %r204;
	add.f32 	%f206, %f204, %f205;
	selp.f32 	%f207, %f204, %f206, %p44;
	mov.b32 	%r210, %f207;
	mov.b32 	%r211, 8;
	// begin inline asm
	shfl.sync.down.b32 %r209, %r210, %r211, %r217, %r218;
	// end inline asm
	setp.gt.s32 	%p45, %r193, 23;
	mov.b32 	%f208, %r209;
	add.f32 	%f209, %f207, %f208;
	selp.f32 	%f210, %f207, %f209, %p45;
	mov.b32 	%r215, %f210;
	mov.b32 	%r216, 16;
	// begin inline asm
	shfl.sync.down.b32 %r214, %r215, %r216, %r217, %r218;
	// end inline asm
	setp.gt.s32 	%p46, %r193, 15;
	mov.b32 	%f211, %r214;
	add.f32 	%f38, %f210, %f211;
	selp.f32 	%f418, %f210, %f38, %p46;
	setp.ne.s32 	%p47, %r193, 0;
	@%p47 bra 	$L__BB7_50;
	shr.u32 	%r219, %r34, 3;
	and.b32  	%r220, %r219, 124;
	mov.u32 	%r221, _ZZN3cub18CUB_300001_SM_10006detail6reduce28DeviceReduceSingleTileKernelINS2_10policy_hubIfyN4cuda3std3__44plusIfEEE10Policy1000EPfSC_iS9_ffNS7_10__identityEEEvT0_T1_T2_T3_T4_T6_E12temp_storage;
	add.s32 	%r222, %r221, %r220;
	st.shared.f32 	[%r222+8], %f38;
$L__BB7_50:
	bar.sync 	0;
	setp.ne.s32 	%p48, %r34, 0;
	@%p48 bra 	$L__BB7_72;
	ld.shared.f32 	%f212, [_ZZN3cub18CUB_300001_SM_10006detail6reduce28DeviceReduceSingleTileKernelINS2_10policy_hubIfyN4cuda3std3__44plusIfEEE10Policy1000EPfSC_iS9_ffNS7_10__identityEEEvT0_T1_T2_T3_T4_T6_E12temp_storage+12];
	add.f32 	%f213, %f418, %f212;
	ld.shared.f32 	%f214, [_ZZN3cub18CUB_300001_SM_10006detail6reduce28DeviceReduceSingleTileKernelINS2_10policy_hubIfyN4cuda3std3__44plusIfEEE10Policy1000EPfSC_iS9_ffNS7_10__identityEEEvT0_T1_T2_T3_T4_T6_E12temp_storage+16];
	add.f32 	%f215, %f213, %f214;
	ld.shared.f32 	%f216, [_ZZN3cub18CUB_300001_SM_10006detail6reduce28DeviceReduceSingleTileKernelINS2_10policy_hubIfyN4cuda3std3__44plusIfEEE10Policy1000EPfSC_iS9_ffNS7_10__identityEEEvT0_T1_T2_T3_T4_T6_E12temp_storage+20];
	add.f32 	%f217, %f215, %f216;
	ld.shared.f32 	%f218, [_ZZN3cub18CUB_300001_SM_10006detail6reduce28DeviceReduceSingleTileKernelINS2_10policy_hubIfyN4cuda3std3__44plusIfEEE10Policy1000EPfSC_iS9_ffNS7_10__identityEEEvT0_T1_T2_T3_T4_T6_E12temp_storage+24];
	add.f32 	%f219, %f217, %f218;
	ld.shared.f32 	%f220, [_ZZN3cub18CUB_300001_SM_10006detail6reduce28DeviceReduceSingleTileKernelINS2_10policy_hubIfyN4cuda3std3__44plusIfEEE10Policy1000EPfSC_iS9_ffNS7_10__identityEEEvT0_T1_T2_T3_T4_T6_E12temp_storage+28];
	add.f32 	%f221, %f219, %f220;
	ld.shared.f32 	%f222, [_ZZN3cub18CUB_300001_SM_10006detail6reduce28DeviceReduceSingleTileKernelINS2_10policy_hubIfyN4cuda3std3__44plusIfEEE10Policy1000EPfSC_iS9_ffNS7_10__identityEEEvT0_T1_T2_T3_T4_T6_E12temp_storage+32];
	add.f32 	%f223, %f221, %f222;
	ld.shared.f32 	%f224, [_ZZN3cub18CUB_300001_SM_10006detail6reduce28DeviceReduceSingleTileKernelINS2_10policy_hubIfyN4cuda3std3__44plusIfEEE10Policy1000EPfSC_iS9_ffNS7_10__identityEEEvT0_T1_T2_T3_T4_T6_E12temp_storage+36];
	add.f32 	%f418, %f223, %f224;
	bra.uni 	$L__BB7_72;
$L__BB7_52:
	// begin inline asm
	mov.u32 %r155, %laneid;
	// end inline asm
	and.b32  	%r181, %r34, 992;
	add.s32 	%r182, %r181, 32;
	setp.gt.s32 	%p27, %r182, %r67;
	not.b32 	%r183, %r181;
	add.s32 	%r184, %r67, %r183;
	selp.b32 	%r179, %r184, 31, %p27;
	mov.b32 	%r157, %f410;
	mov.b32 	%r158, 1;
	mov.b32 	%r180, -1;
	// begin inline asm
	shfl.sync.down.b32 %r156, %r157, %r158, %r179, %r180;
	// end inline asm
	setp.lt.s32 	%p28, %r155, %r179;
	mov.b32 	%f165, %r156;
	add.f32 	%f166, %f410, %f165;
	selp.f32 	%f167, %f166, %f410, %p28;
	mov.b32 	%r162, %f167;
	mov.b32 	%r163, 2;
	// begin inline asm
	shfl.sync.down.b32 %r161, %r162, %r163, %r179, %r180;
	// end inline asm
	add.s32 	%r185, %r155, 2;
	setp.gt.s32 	%p29, %r185, %r179;
	mov.b32 	%f168, %r161;
	add.f32 	%f169, %f167, %f168;
	selp.f32 	%f170, %f167, %f169, %p29;
	mov.b32 	%r167, %f170;
	mov.b32 	%r168, 4;
	// begin inline asm
	shfl.sync.down.b32 %r166, %r167, %r168, %r179, %r180;
	// end inline asm
	add.s32 	%r186, %r155, 4;
	setp.gt.s32 	%p30, %r186, %r179;
	mov.b32 	%f171, %r166;
	add.f32 	%f172, %f170, %f171;
	selp.f32 	%f173, %f170, %f172, %p30;
	mov.b32 	%r172, %f173;
	mov.b32 	%r173, 8;
	// begin inline asm
	shfl.sync.down.b32 %r171, %r172, %r173, %r179, %r180;
	// end inline asm
	add.s32 	%r187, %r155, 8;
	setp.gt.s32 	%p31, %r187, %r179;
	mov.b32 	%f174, %r171;
	add.f32 	%f175, %f173, %f174;
	selp.f32 	%f176, %f173, %f175, %p31;
	mov.b32 	%r177, %f176;
	mov.b32 	%r178, 16;
	// begin inline asm
	shfl.sync.down.b32 %r176, %r177, %r178, %r179, %r180;
	// end inline asm
	add.s32 	%r188, %r155, 16;
	setp.gt.s32 	%p32, %r188, %r179;
	mov.b32 	%f177, %r176;
	add.f32 	%f178, %f176, %f177;
	selp.f32 	%f418, %f176, %f178, %p32;
	setp.ne.s32 	%p33, %r155, 0;
	@%p33 bra 	$L__BB7_54;
	shr.u32 	%r189, %r34, 3;
	and.b32  	%r190, %r189, 124;
	mov.u32 	%r191, _ZZN3cub18CUB_300001_SM_10006detail6reduce28DeviceReduceSingleTileKernelINS2_10policy_hubIfyN4cuda3std3__44plusIfEEE10Policy1000EPfSC_iS9_ffNS7_10__identityEEEvT0_T1_T2_T3_T4_T6_E12temp_storage;
	add.s32 	%r192, %r191, %r190;
	st.shared.f32 	[%r192+8], %f418;
$L__BB7_54:
	bar.sync 	0;
	setp.ne.s32 	%p34, %r34, 0;
	@%p34 bra 	$L__BB7_72;
	setp.gt.s32 	%p35, %r67, 32;
	ld.shared.f32 	%f179, [_ZZN3cub18CUB_300001_SM_10006detail6reduce28DeviceReduceSingleTileKernelINS2_10policy_hubIfyN4cuda3std3__44plusIfEEE10Policy1000EPfSC_iS9_ffNS7_10__identityEEEvT0_T1_T2_T3_T4_T6_E12temp_storage+12];
	add.f32 	%f180, %f418, %f179;
	selp.f32 	%f181, %f180, %f418, %p35;
	setp.gt.s32 	%p36, %r67, 64;
	ld.shared.f32 	%f182, [_ZZN3cub18CUB_300001_SM_10006detail6reduce28DeviceReduceSingleTileKernelINS2_10policy_hubIfyN4cuda3std3__44plusIfEEE10Policy1000EPfSC_iS9_ffNS7_10__identityEEEvT0_T1_T2_T3_T4_T6_E12temp_storage+16];
	add.f32 	%f183, %f182, %f181;
	selp.f32 	%f184, %f183, %f181, %p36;
	setp.gt.s32 	%p37, %r67, 96;
	ld.shared.f32 	%f185, [_ZZN3cub18CUB_300001_SM_10006detail6reduce28DeviceReduceSingleTileKernelINS2_10policy_hubIfyN4cuda3std3__44plusIfEEE10Policy1000EPfSC_iS9_ffNS7_10__identityEEEvT0_T1_T2_T3_T4_T6_E12temp_storage+20];
	add.f32 	%f186, %f185, %f184;
	selp.f32 	%f187, %f186, %f184, %p37;
	setp.gt.s32 	%p38, %r67, 128;
	ld.shared.f32 	%f188, [_ZZN3cub18CUB_300001_SM_10006detail6reduce28DeviceReduceSingleTileKernelINS2_10policy_hubIfyN4cuda3std3__44plusIfEEE10Policy1000EPfSC_iS9_ffNS7_10__identityEEEvT0_T1_T2_T3_T4_T6_E12temp_storage+24];
	add.f32 	%f189, %f188, %f187;
	selp.f32 	%f190, %f189, %f187, %p38;
	setp.gt.s32 	%p39, %r67, 160;
	ld.shared.f32 	%f191, [_ZZN3cub18CUB_300001_SM_10006detail6reduce28DeviceReduceSingleTileKernelINS2_10policy_hubIfyN4cuda3std3__44plusIfEEE10Policy1000EPfSC_iS9_ffNS7_10__identityEEEvT0_T1_T2_T3_T4_T6_E12temp_storage+28];
	add.f32 	%f192, %f191, %f190;
	selp.f32 	%f193, %f192, %f190, %p39;
	setp.gt.s32 	%p40, %r67, 192;
	ld.shared.f32 	%f194, [_ZZN3cub18CUB_300001_SM_10006detail6reduce28DeviceReduceSingleTileKernelINS2_10policy_hubIfyN4cuda3std3__44plusIfEEE10Policy1000EPfSC_iS9_ffNS7_10__identityEEEvT0_T1_T2_T3_T4_T6_E12temp_storage+32];
	add.f32 	%f195, %f194, %f193;
	selp.f32 	%f196, %f195, %f193, %p40;
	setp.gt.s32 	%p41, %r67, 224;
	ld.shared.f32 	%f197, [_ZZN3cub18CUB_300001_SM_10006detail6reduce28DeviceReduceSingleTileKernelINS2_10policy_hubIfyN4cuda3std3__44plusIfEEE10Policy1000EPfSC_iS9_ffNS7_10__identityEEEvT0_T1_T2_T3_T4_T6_E12temp_storage+36];
	add.f32 	%f198, %f197, %f196;
	selp.f32 	%f418, %f198, %f196, %p41;
	bra.uni 	$L__BB7_72;
$L__BB7_56:
	mov.u32 	%r46, %tid.x;
	mul.wide.u32 	%rd35, %r46, 4;
	add.s64 	%rd19, %rd16, %rd35;
	// begin inline asm
	ld.global.nc.u32 %r68, [%rd19];
	// end inline asm
	mov.b32 	%f59, %r68;
	add.s64 	%rd20, %rd19, 1024;
	// begin inline asm
	ld.global.nc.u32 %r69, [%rd20];
	// end inline asm
	mov.b32 	%f60, %r69;
	add.s64 	%rd21, %rd19, 2048;
	// begin inline asm
	ld.global.nc.u32 %r70, [%rd21];
	// end inline asm
	mov.b32 	%f61, %r70;
	add.s64 	%rd22, %rd19, 3072;
	// begin inline asm
	ld.global.nc.u32 %r71, [%rd22];
	// end inline asm
	mov.b32 	%f62, %r71;
	add.s64 	%rd23, %rd19, 4096;
	// begin inline asm
	ld.global.nc.u32 %r72, [%rd23];
	// end inline asm
	mov.b32 	%f63, %r72;
	add.s64 	%rd24, %rd19, 5120;
	// begin inline asm
	ld.global.nc.u32 %r73, [%rd24];
	// end inline asm
	mov.b32 	%f64, %r73;
	add.s64 	%rd25, %rd19, 6144;
	// begin inline asm
	ld.global.nc.u32 %r74, [%rd25];
	// end inline asm
	mov.b32 	%f65, %r74;
	add.s64 	%rd26, %rd19, 7168;
	// begin inline asm
	ld.global.nc.u32 %r75, [%rd26];
	// end inline asm
	mov.b32 	%f66, %r75;
	add.s64 	%rd27, %rd19, 8192;
	// begin inline asm
	ld.global.nc.u32 %r76, [%rd27];
	// end inline asm
	mov.b32 	%f67, %r76;
	add.s64 	%rd28, %rd19, 9216;
	// begin inline asm
	ld.global.nc.u32 %r77, [%rd28];
	// end inline asm
	mov.b32 	%f68, %r77;
	add.s64 	%rd29, %rd19, 10240;
	// begin inline asm
	ld.global.nc.u32 %r78, [%rd29];
	// end inline asm
	mov.b32 	%f69, %r78;
	add.s64 	%rd30, %rd19, 11264;
	// begin inline asm
	ld.global.nc.u32 %r79, [%rd30];
	// end inline asm
	mov.b32 	%f70, %r79;
	add.s64 	%rd31, %rd19, 12288;
	// begin inline asm
	ld.global.nc.u32 %r80, [%rd31];
	// end inline asm
	mov.b32 	%f71, %r80;
	add.s64 	%rd32, %rd19, 13312;
	// begin inline asm
	ld.global.nc.u32 %r81, [%rd32];
	// end inline asm
	mov.b32 	%f72, %r81;
	add.s64 	%rd33, %rd19, 14336;
	// begin inline asm
	ld.global.nc.u32 %r82, [%rd33];
	// end inline asm
	mov.b32 	%f73, %r82;
	add.s64 	%rd34, %rd19, 15360;
	// begin inline asm
	ld.global.nc.u32 %r83, [%rd34];
	// end inline asm
	mov.b32 	%f74, %r83;
	add.f32 	%f75, %f59, %f60;
	add.f32 	%f76, %f61, %f62;
	add.f32 	%f77, %f63, %f64;
	add.f32 	%f78, %f65, %f66;
	add.f32 	%f79, %f67, %f68;
	add.f32 	%f80, %f69, %f70;
	add.f32 	%f81, %f71, %f72;
	add.f32 	%f82, %f73, %f74;
	add.f32 	%f83, %f75, %f76;
	add.f32 	%f84, %f77, %f78;
	add.f32 	%f85, %f79, %f80;
	add.f32 	%f86, %f81, %f82;
	add.f32 	%f87, %f83, %f84;
	add.f32 	%f88, %f85, %f86;
	add.f32 	%f417, %f87, %f88;
	setp.lt.u32 	%p4, %r67, 8192;
	mov.b32 	%r400, 4096;
	@%p4 bra 	$L__BB7_60;
	add.s32 	%r47, %r67, -4096;
	mov.b32 	%r400, 4096;
$L__BB7_58:
	mul.wide.s32 	%rd52, %r400, 4;
	add.s64 	%rd36, %rd19, %rd52;
	// begin inline asm
	ld.global.nc.u32 %r86, [%rd36];
	// end inline asm
	mov.b32 	%f89, %r86;
	add.s64 	%rd37, %rd36, 1024;
	// begin inline asm
	ld.global.nc.u32 %r87, [%rd37];
	// end inline asm
	mov.b32 	%f90, %r87;
	add.s64 	%rd38, %rd36, 2048;
	// begin inline asm
	ld.global.nc.u32 %r88, [%rd38];
	// end inline asm
	mov.b32 	%f91, %r88;
	add.s64 	%rd39, %rd36, 3072;
	// begin inline asm
	ld.global.nc.u32 %r89, [%rd39];
	// end inline asm
	mov.b32 	%f92, %r89;
	add.s64 	%rd40, %rd36, 4096;
	// begin inline asm
	ld.global.nc.u32 %r90, [%rd40];
	// end inline asm
	mov.b32 	%f93, %r90;
	add.s64 	%rd41, %rd36, 5120;
	// begin inline asm
	ld.global.nc.u32 %r91, [%rd41];
	// end inline asm
	mov.b32 	%f94, %r91;
	add.s64 	%rd42, %rd36, 6144;
	// begin inline asm
	ld.global.nc.u32 %r92, [%rd42];
	// end inline asm
	mov.b32 	%f95, %r92;
	add.s64 	%rd43, %rd36, 7168;
	// begin inline asm
	ld.global.nc.u32 %r93, [%rd43];
	// end inline asm
	mov.b32 	%f96, %r93;
	add.s64 	%rd44, %rd36, 8192;
	// begin inline asm
	ld.global.nc.u32 %r94, [%rd44];
	// end inline asm
	mov.b32 	%f97, %r94;
	add.s64 	%rd45, %rd36, 9216;
	// begin inline asm
	ld.global.nc.u32 %r95, [%rd45];
	// end inline asm
	mov.b32 	%f98, %r95;
	add.s64 	%rd46, %rd36, 10240;
	// begin inline asm
	ld.global.nc.u32 %r96, [%rd46];
	// end inline asm
	mov.b32 	%f99, %r96;
	add.s64 	%rd47, %rd36, 11264;
	// begin inline asm
	ld.global.nc.u32 %r97, [%rd47];
	// end inline asm
	mov.b32 	%f100, %r97;
	add.s64 	%rd48, %rd36, 12288;
	// begin inline asm
	ld.global.nc.u32 %r98, [%rd48];
	// end inline asm
	mov.b32 	%f101, %r98;
	add.s64 	%rd49, %rd36, 13312;
	// begin inline asm
	ld.global.nc.u32 %r99, [%rd49];
	// end inline asm
	mov.b32 	%f102, %r99;
	add.s64 	%rd50, %rd36, 14336;
	// begin inline asm
	ld.global.nc.u32 %r100, [%rd50];
	// end inline asm
	mov.b32 	%f103, %r100;
	add.s64 	%rd51, %rd36, 15360;
	// begin inline asm
	ld.global.nc.u32 %r101, [%rd51];
	// end inline asm
	mov.b32 	%f104, %r101;
	add.f32 	%f105, %f417, %f89;
	add.f32 	%f106, %f90, %f91;
	add.f32 	%f107, %f92, %f93;
	add.f32 	%f108, %f94, %f95;
	add.f32 	%f109, %f96, %f97;
	add.f32 	%f110, %f98, %f99;
	add.f32 	%f111, %f100, %f101;
	add.f32 	%f112, %f102, %f103;
	add.f32 	%f113, %f105, %f106;
	add.f32 	%f114, %f107, %f108;
	add.f32 	%f115, %f109, %f110;
	add.f32 	%f116, %f111, %f112;
	add.f32 	%f117, %f113, %f114;
	add.f32 	%f118, %f115, %f116;
	add.f32 	%f119, %f117, %f118;
	add.f32 	%f417, %f119, %f104;
	sub.s32 	%r102, %r67, %r400;
	setp.lt.s32 	%p5, %r102, 4096;
	@%p5 bra 	$L__BB7_68;
	add.s32 	%r400, %r400, 4096;
	setp.le.s32 	%p6, %r400, %r47;
	@%p6 bra 	$L__BB7_58;
$L__BB7_60:
	setp.le.s32 	%p7, %r67, %r400;
	@%p7 bra 	$L__BB7_68;
	sub.s32 	%r51, %r67, %r400;
	setp.ge.s32 	%p8, %r46, %r51;
	@%p8 bra 	$L__BB7_68;
	not.b32 	%r103, %r46;
	add.s32 	%r104, %r67, %r103;
	sub.s32 	%r52, %r104, %r400;
	and.b32  	%r105, %r52, 768;
	setp.eq.s32 	%p9, %r105, 768;
	mov.u32 	%r404, %r46;
	@%p9 bra 	$L__BB7_65;
	add.s32 	%r402, %r46, %r400;
	shr.u32 	%r106, %r52, 8;
	add.s32 	%r107, %r106, 1;
	and.b32  	%r108, %r107, 3;
	neg.s32 	%r401, %r108;
	mov.u32 	%r404, %r46;
$L__BB7_64:
	.pragma "nounroll";
	mul.wide.u32 	%rd54, %r402, 4;
	add.s64 	%rd53, %rd16, %rd54;
	// begin inline asm
	ld.global.nc.u32 %r109, [%rd53];
	// end inline asm
	mov.b32 	%f121, %r109;
	add.f32 	%f417, %f417, %f121;
	add.s32 	%r404, %r404, 256;
	add.s32 	%r402, %r402, 256;
	add.s32 	%r401, %r401, 1;
	setp.ne.s32 	%p10, %r401, 0;
	@%p10 bra 	$L__BB7_64;
$L__BB7_65:
	setp.lt.u32 	%p11, %r52, 768;
	@%p11 bra 	$L__BB7_68;
	cvt.u64.u32 	%rd55, %r404;
	cvt.u64.u32 	%rd56, %r400;
	add.s64 	%rd57, %rd55, %rd56;
	shl.b64 	%rd58, %rd57, 2;
	add.s64 	%rd59, %rd58, %rd16;
	add.s64 	%rd124, %rd59, 2048;
	add.s32 	%r405, %r404, %r400;
$L__BB7_67:
	mul.wide.u32 	%rd64, %r405, 4;
	add.s64 	%rd60, %rd16, %rd64;
	// begin inline asm
	ld.global.nc.u32 %r110, [%rd60];
	// end inline asm
	mov.b32 	%f122, %r110;
	add.f32 	%f123, %f417, %f122;
	add.s64 	%rd61, %rd124, -1024;
	// begin inline asm
	ld.global.nc.u32 %r111, [%rd61];
	// end inline asm
	mov.b32 	%f124, %r111;
	add.f32 	%f125, %f123, %f124;
	// begin inline asm
	ld.global.nc.u32 %r112, [%rd124];
	// end inline asm
	mov.b32 	%f126, %r112;
	add.f32 	%f127, %f125, %f126;
	add.s64 	%rd63, %rd124, 1024;
	// begin inline asm
	ld.global.nc.u32 %r113, [%rd63];
	// end inline asm
	mov.b32 	%f128, %r113;
	add.f32 	%f417, %f127, %f128;
	add.s32 	%r404, %r404, 1024;
	add.s64 	%rd124, %rd124, 4096;
	add.s32 	%r405, %r405, 1024;
	setp.lt.s32 	%p12, %r404, %r51;
	@%p12 bra 	$L__BB7_67;
$L__BB7_68:
	// begin inline asm
	mov.u32 %r114, %laneid;
	// end inline asm
	mov.b32 	%r116, %f417;
	mov.b32 	%r117, 1;
	mov.b32 	%r138, 31;
	mov.b32 	%r139, -1;
	// begin inline asm
	shfl.sync.down.b32 %r115, %r116, %r117, %r138, %r139;
	// end inline asm
	setp.gt.s32 	%p13, %r114, 30;
	mov.b32 	%f129, %r115;
	add.f32 	%f130, %f417, %f129;
	selp.f32 	%f131, %f417, %f130, %p13;
	mov.b32 	%r121, %f131;
	mov.b32 	%r122, 2;
	// begin inline asm
	shfl.sync.down.b32 %r120, %r121, %r122, %r138, %r139;
	// end inline asm
	setp.gt.s32 	%p14, %r114, 29;
	mov.b32 	%f132, %r120;
	add.f32 	%f133, %f131, %f132;
	selp.f32 	%f134, %f131, %f133, %p14;
	mov.b32 	%r126, %f134;
	mov.b32 	%r127, 4;
	// begin inline asm
	shfl.sync.down.b32 %r125, %r126, %r127, %r138, %r139;
	// end inline asm
	setp.gt.s32 	%p15, %r114, 27;
	mov.b32 	%f135, %r125;
	add.f32 	%f136, %f134, %f135;
	selp.f32 	%f137, %f134, %f136, %p15;
	mov.b32 	%r131, %f137;
	mov.b32 	%r132, 8;
	// begin inline asm
	shfl.sync.down.b32 %r130, %r131, %r132, %r138, %r139;
	// end inline asm
	setp.gt.s32 	%p16, %r114, 23;
	mov.b32 	%f138, %r130;
	add.f32 	%f139, %f137, %f138;
	selp.f32 	%f140, %f137, %f139, %p16;
	mov.b32 	%r136, %f140;
	mov.b32 	%r137, 16;
	// begin inline asm
	shfl.sync.down.b32 %r135, %r136, %r137, %r138, %r139;
	// end inline asm
	setp.gt.s32 	%p17, %r114, 15;
	mov.b32 	%f141, %r135;
	add.f32 	%f54, %f140, %f141;
	selp.f32 	%f418, %f140, %f54, %p17;
	setp.ne.s32 	%p18, %r114, 0;
	@%p18 bra 	$L__BB7_70;
	shr.u32 	%r140, %r46, 3;
	and.b32  	%r141, %r140, 124;
	mov.u32 	%r142, _ZZN3cub18CUB_300001_SM_10006detail6reduce28DeviceReduceSingleTileKernelINS2_10policy_hubIfyN4cuda3std3__44plusIfEEE10Policy1000EPfSC_iS9_ffNS7_10__identityEEEvT0_T1_T2_T3_T4_T6_E12temp_storage;
	add.s32 	%r143, %r142, %r141;
	st.shared.f32 	[%r143+8], %f54;
$L__BB7_70:
	bar.sync 	0;
	setp.ne.s32 	%p19, %r46, 0;
	@%p19 bra 	$L__BB7_72;
	ld.shared.f32 	%f142, [_ZZN3cub18CUB_300001_SM_10006detail6reduce28DeviceReduceSingleTileKernelINS2_10policy_hubIfyN4cuda3std3__44plusIfEEE10Policy1000EPfSC_iS9_ffNS7_10__identityEEEvT0_T1_T2_T3_T4_T6_E12temp_storage+12];
	add.f32 	%f143, %f418, %f142;
	ld.shared.f32 	%f144, [_ZZN3cub18CUB_300001_SM_10006detail6reduce28DeviceReduceSingleTileKernelINS2_10policy_hubIfyN4cuda3std3__44plusIfEEE10Policy1000EPfSC_iS9_ffNS7_10__identityEEEvT0_T1_T2_T3_T4_T6_E12temp_storage+16];
	add.f32 	%f145, %f143, %f144;
	ld.shared.f32 	%f146, [_ZZN3cub18CUB_300001_SM_10006detail6reduce28DeviceReduceSingleTileKernelINS2_10policy_hubIfyN4cuda3std3__44plusIfEEE10Policy1000EPfSC_iS9_ffNS7_10__identityEEEvT0_T1_T2_T3_T4_T6_E12temp_storage+20];
	add.f32 	%f147, %f145, %f146;
	ld.shared.f32 	%f148, [_ZZN3cub18CUB_300001_SM_10006detail6reduce28DeviceReduceSingleTileKernelINS2_10policy_hubIfyN4cuda3std3__44plusIfEEE10Policy1000EPfSC_iS9_ffNS7_10__identityEEEvT0_T1_T2_T3_T4_T6_E12temp_storage+24];
	add.f32 	%f149, %f147, %f148;
	ld.shared.f32 	%f150, [_ZZN3cub18CUB_300001_SM_10006detail6reduce28DeviceReduceSingleTileKernelINS2_10policy_hubIfyN4cuda3std3__44plusIfEEE10Policy1000EPfSC_iS9_ffNS7_10__identityEEEvT0_T1_T2_T3_T4_T6_E12temp_storage+28];
	add.f32 	%f151, %f149, %f150;
	ld.shared.f32 	%f152, [_ZZN3cub18CUB_300001_SM_10006detail6reduce28DeviceReduceSingleTileKernelINS2_10policy_hubIfyN4cuda3std3__44plusIfEEE10Policy1000EPfSC_iS9_ffNS7_10__identityEEEvT0_T1_T2_T3_T4_T6_E12temp_storage+32];
	add.f32 	%f153, %f151, %f152;
	ld.shared.f32 	%f154, [_ZZN3cub18CUB_300001_SM_10006detail6reduce28DeviceReduceSingleTileKernelINS2_10policy_hubIfyN4cuda3std3__44plusIfEEE10Policy1000EPfSC_iS9_ffNS7_10__identityEEEvT0_T1_T2_T3_T4_T6_E12temp_storage+36];
	add.f32 	%f418, %f153, %f154;
$L__BB7_72:
	mov.u32 	%r379, %tid.x;
	setp.ne.s32 	%p95, %r379, 0;
	@%p95 bra 	$L__BB7_74;
	add.f32 	%f391, %f58, %f418;
	st.global.f32 	[%rd1], %f391;
$L__BB7_74:
	ret;

}


// ===== COMPILED SASS (sm_100) =====

	.target	sm_100

	.elftype	@"ET_EXEC"


//--------------------- .note.nv.tkinfo           --------------------------
	.section	.note.nv.tkinfo,"",@"SHT_NOTE"
	.sectionflags	@"SHF_NOTE_NV_TKINFO"
	.tkinfo
        /*0018*/ 	.word	0x00000002
        /*0030*/ 	.string	""
        /*0030*/ 	.string	"ptxas"
        /*0030*/ 	.string	"Cuda compilation tools, release 13.0, V13.0.88"
        /*0030*/ 	.string	"Build cuda_13.0.r13.0/compiler.36424714_0"
        /*0030*/ 	.string	"-arch sm_100 -m 64 "



//--------------------- .note.nv.cuinfo           --------------------------
	.section	.note.nv.cuinfo,"",@"SHT_NOTE"
	.sectionflags	@"SHF_NOTE_NV_CUINFO"
        /*0018*/ 	.short	0x0002
        /*001a*/ 	.short	0x0064
        /*001c*/ 	.short	0x0082
	.zero		2


//--------------------- .nv.info                  --------------------------
	.section	.nv.info,"",@"SHT_CUDA_INFO"
	.align	4


	//----- nvinfo : EIATTR_REGCOUNT
	.align		4
        /*0000*/ 	.byte	0x04, 0x2f
        /*0002*/ 	.short	(.L_44 - .L_43)
	.align		4
.L_43:
        /*0004*/ 	.word	index@(_Z16reduction_KerneliPfS_)
        /*0008*/ 	.word	0x00000004


	//----- nvinfo : EIATTR_FRAME_SIZE
	.align		4
.L_44:
        /*000c*/ 	.byte	0x04, 0x11
        /*000e*/ 	.short	(.L_46 - .L_45)
	.align		4
.L_45:
        /*0010*/ 	.word	index@(_Z16reduction_KerneliPfS_)
        /*0014*/ 	.word	0x00000000


	//----- nvinfo : EIATTR_REGCOUNT
	.align		4
.L_46:
        /*0018*/ 	.byte	0x04, 0x2f
        /*001a*/ 	.short	(.L_48 - .L_47)
	.align		4
.L_47:
        /*001c*/ 	.word	index@(_ZN3cub18CUB_300001_SM_10006detail11EmptyKernelIvEEvv)
        /*0020*/ 	.word	0x00000004


	//----- nvinfo : EIATTR_FRAME_SIZE
	.align		4
.L_48:
        /*0024*/ 	.byte	0x04, 0x11
        /*0026*/ 	.short	(.L_50 - .L_49)
	.align		4
.L_49:
        /*0028*/ 	.word	index@(_ZN3cub18CUB_300001_SM_10006detail11EmptyKernelIvEEvv)
        /*002c*/ 	.word	0x00000000


	//----- nvinfo : EIATTR_REGCOUNT
	.align		4
.L_50:
        /*0030*/ 	.byte	0x04, 0x2f
        /*0032*/ 	.short	(.L_52 - .L_51)
	.align		4
.L_51:
        /*0034*/ 	.word	index@(_ZN3cub18CUB_300001_SM_10006detail6reduce28DeviceReduceSingleTileKernelINS2_10policy_hubIfjN4cuda3std3__44plusIfEEE10Policy1000EN6thrust24THRUST_300001_SM_1000_NS10device_ptrIfEEPfjS9_ffNS7_10__identityEEEvT0_T1_T2_T3_T4_T6_)
        /*0038*/ 	.word	0x00000020


	//----- nvinfo : EIATTR_FRAME_SIZE
	.align		4
.L_52:
        /*003c*/ 	.byte	0x04, 0x11
        /*003e*/ 	.short	(.L_54 - .L_53)
	.align		4
.L_53:
        /*0040*/ 	.word	index@(_ZN3cub18CUB_300001_SM_10006detail6reduce28DeviceReduceSingleTileKernelINS2_10policy_hubIfjN4cuda3std3__44plusIfEEE10Policy1000EN6thrust24THRUST_300001_SM_1000_NS10device_ptrIfEEPfjS9_ffNS7_10__identityEEEvT0_T1_T2_T3_T4_T6_)
        /*0044*/ 	.word	0x00000000


	//----- nvinfo : EIATTR_REGCOUNT
	.align		4
.L_54:
        /*0048*/ 	.byte	0x04, 0x2f
        /*004a*/ 	.short	(.L_56 - .L_55)
	.align		4
.L_55:
        /*004c*/ 	.word	index@(_ZN3cub18CUB_300001_SM_10006detail6reduce18DeviceReduceKernelINS2_10policy_hubIfjN4cuda3std3__44plusIfEEE10Policy1000EN6thrust24THRUST_300001_SM_1000_NS10device_ptrIfEEjS9_fNS7_10__identityEEEvT0_PT3_T1_NS0_13GridEvenShareISK_EET2_T4_)
        /*0050*/ 	.word	0x00000020


	//----- nvinfo : EIATTR_FRAME_SIZE
	.align		4
.L_56:
        /*0054*/ 	.byte	0x04, 0x11
        /*0056*/ 	.short	(.L_58 - .L_57)
	.align		4
.L_57:
        /*0058*/ 	.word	index@(_ZN3cub18CUB_300001_SM_10006detail6reduce18DeviceReduceKernelINS2_10policy_hubIfjN4cuda3std3__44plusIfEEE10Policy1000EN6thrust24THRUST_300001_SM_1000_NS10device_ptrIfEEjS9_fNS7_10__identityEEEvT0_PT3_T1_NS0_13GridEvenShareISK_EET2_T4_)
        /*005c*/ 	.word	0x00000000


	//----- nvinfo : EIATTR_REGCOUNT
	.align		4
.L_58:
        /*0060*/ 	.byte	0x04, 0x2f
        /*0062*/ 	.short	(.L_60 - .L_59)
	.align		4
.L_59:
        /*0064*/ 	.word	index@(_ZN3cub18CUB_300001_SM_10006detail6reduce28DeviceReduceSingleTileKernelINS2_10policy_hubIfjN4cuda3std3__44plusIfEEE10Policy1000EPfSC_iS9_ffNS7_10__identityEEEvT0_T1_T2_T3_T4_T6_)
        /*0068*/ 	.word	0x0000001e


	//----- nvinfo : EIATTR_FRAME_SIZE
	.align		4
.L_60:
        /*006c*/ 	.byte	0x04, 0x11
        /*006e*/ 	.short	(.L_62 - .L_61)
	.align		4
.L_61:
        /*0070*/ 	.word	index@(_ZN3cub18CUB_300001_SM_10006detail6reduce28DeviceReduceSingleTileKernelINS2_10policy_hubIfjN4cuda3std3__44plusIfEEE10Policy1000EPfSC_iS9_ffNS7_10__identityEEEvT0_T1_T2_T3_T4_T6_)
        /*0074*/ 	.word	0x00000000


	//----- nvinfo : EIATTR_REGCOUNT
	.align		4
.L_62:
        /*0078*/ 	.byte	0x04, 0x2f
        /*007a*/ 	.short	(.L_64 - .L_63)
	.align		4
.L_63:
        /*007c*/ 	.word	index@(_ZN3cub18CUB_300001_SM_10006detail6reduce28DeviceReduceSingleTileKernelINS2_10policy_hubIfyN4cuda3std3__44plusIfEEE10Policy1000EN6thrust24THRUST_300001_SM_1000_NS10device_ptrIfEEPfyS9_ffNS7_10__identityEEEvT0_T1_T2_T3_T4_T6_)
        /*0080*/ 	.word	0x00000020


	//----- nvinfo : EIATTR_FRAME_SIZE
	.align		4
.L_64:
        /*0084*/ 	.byte	0x04, 0x11
        /*0086*/ 	.short	(.L_66 - .L_65)
	.align		4
.L_65:
        /*0088*/ 	.word	index@(_ZN3cub18CUB_300001_SM_10006detail6reduce28DeviceReduceSingleTileKernelINS2_10policy_hubIfyN4cuda3std3__44plusIfEEE10Policy1000EN6thrust24THRUST_300001_SM_1000_NS10device_ptrIfEEPfyS9_ffNS7_10__identityEEEvT0_T1_T2_T3_T4_T6_)
        /*008c*/ 	.word	0x00000000


	//----- nvinfo : EIATTR_REGCOUNT
	.align		4
.L_66:
        /*0090*/ 	.byte	0x04, 0x2f
        /*0092*/ 	.short	(.L_68 - .L_67)
	.align		4
.L_67:
        /*0094*/ 	.word	index@(_ZN3cub18CUB_300001_SM_10006detail6reduce18DeviceReduceKernelINS2_10policy_hubIfyN4cuda3std3__44plusIfEEE10Policy1000EN6thrust24THRUST_300001_SM_1000_NS10device_ptrIfEEyS9_fNS7_10__identityEEEvT0_PT3_T1_NS0_13GridEvenShareISK_EET2_T4_)
        /*0098*/ 	.word	0x0000001e


	//----- nvinfo : EIATTR_FRAME_SIZE
	.align		4
.L_68:
        /*009c*/ 	.byte	0x04, 0x11
        /*009e*/ 	.short	(.L_70 - .L_69)
	.align		4
.L_69:
        /*00a0*/ 	.word	index@(_ZN3cub18CUB_300001_SM_10006detail6reduce18DeviceReduceKernelINS2_10policy_hubIfyN4cuda3std3__44plusIfEEE10Policy1000EN6thrust24THRUST_300001_SM_1000_NS10device_ptrIfEEyS9_fNS7_10__identityEEEvT0_PT3_T1_NS0_13GridEvenShareISK_EET2_T4_)
        /*00a4*/ 	.word	0x00000000


	//----- nvinfo : EIATTR_REGCOUNT
	.align		4
.L_70:
        /*00a8*/ 	.byte	0x04, 0x2f
        /*00aa*/ 	.short	(.L_72 - .L_71)
	.align		4
.L_71:
        /*00ac*/ 	.word	index@(_ZN3cub18CUB_300001_SM_10006detail6reduce28DeviceReduceSingleTileKernelINS2_10policy_hubIfyN4cuda3std3__44plusIfEEE10Policy1000EPfSC_iS9_ffNS7_10__identityEEEvT0_T1_T2_T3_T4_T6_)
        /*00b0*/ 	.word	0x0000001e


	//----- nvinfo : EIATTR_FRAME_SIZE
	.align		4
.L_72:
        /*00b4*/ 	.byte	0x04, 0x11
        /*00b6*/ 	.short	(.L_74 - .L_73)
	.align		4
.L_73:
        /*00b8*/ 	.word	index@(_ZN3cub18CUB_300001_SM_10006detail6reduce28DeviceReduceSingleTileKernelINS2_10policy_hubIfyN4cuda3std3__44plusIfEEE10Policy1000EPfSC_iS9_ffNS7_10__identityEEEvT0_T1_T2_T3_T4_T6_)
        /*00bc*/ 	.word	0x00000000


	//----- nvinfo : EIATTR_MIN_STACK_SIZE
	.align		4
.L_74:
        /*00c0*/ 	.byte	0x04, 0x12
        /*00c2*/ 	.short	(.L_76 - .L_75)
	.align		4
.L_75:
        /*00c4*/ 	.word	index@(_ZN3cub18CUB_300001_SM_10006detail6reduce28DeviceReduceSingleTileKernelINS2_10policy_hubIfyN4cuda3std3__44plusIfEEE10Policy1000EPfSC_iS9_ffNS7_10__identityEEEvT0_T1_T2_T3_T4_T6_)
        /*00c8*/ 	.word	0x00000000


	//----- nvinfo : EIATTR_MIN_STACK_SIZE
	.align		4
.L_76:
        /*00cc*/ 	.byte	0x04, 0x12
        /*00ce*/ 	.short	(.L_78 - .L_77)
	.align		4
.L_77:
        /*00d0*/ 	.word	index@(_ZN3cub18CUB_300001_SM_10006detail6reduce18DeviceReduceKernelINS2_10policy_hubIfyN4cuda3std3__44plusIfEEE10Policy1000EN6thrust24THRUST_300001_SM_1000_NS10device_ptrIfEEyS9_fNS7_10__identityEEEvT0_PT3_T1_NS0_13GridEvenShareISK_EET2_T4_)
        /*00d4*/ 	.word	0x00000000


	//----- nvinfo : EIATTR_MIN_STACK_SIZE
	.align		4
.L_78:
        /*00d8*/ 	.byte	0x04, 0x12
        /*00da*/ 	.short	(.L_80 - .L_79)
	.align		4
.L_79:
        /*00dc*/ 	.word	index@(_ZN3cub18CUB_300001_SM_10006detail6reduce28DeviceReduceSingleTileKernelINS2_10policy_hubIfyN4cuda3std3__44plusIfEEE10Policy1000EN6thrust24THRUST_300001_SM_1000_NS10device_ptrIfEEPfyS9_ffNS7_10__identityEEEvT0_T1_T2_T3_T4_T6_)
        /*00e0*/ 	.word	0x00000000


	//----- nvinfo : EIATTR_MIN_STACK_SIZE
	.align		4
.L_80:
        /*00e4*/ 	.byte	0x04, 0x12
        /*00e6*/ 	.short	(.L_82 - .L_81)
	.align		4
.L_81:
        /*00e8*/ 	.word	index@(_ZN3cub18CUB_300001_SM_10006detail6reduce28DeviceReduceSingleTileKernelINS2_10policy_hubIfjN4cuda3std3__44plusIfEEE10Policy1000EPfSC_iS9_ffNS7_10__identityEEEvT0_T1_T2_T3_T4_T6_)
        /*00ec*/ 	.word	0x00000000


	//----- nvinfo : EIATTR_MIN_STACK_SIZE
	.align		4
.L_82:
        /*00f0*/ 	.byte	0x04, 0x12
        /*00f2*/ 	.short	(.L_84 - .L_83)
	.align		4
.L_83:
        /*00f4*/ 	.word	index@(_ZN3cub18CUB_300001_SM_10006detail6reduce18DeviceReduceKernelINS2_10policy_hubIfjN4cuda3std3__44plusIfEEE10Policy1000EN6thrust24THRUST_300001_SM_1000_NS10device_ptrIfEEjS9_fNS7_10__identityEEEvT0_PT3_T1_NS0_13GridEvenShareISK_EET2_T4_)
        /*00f8*/ 	.word	0x00000000


	//----- nvinfo : EIATTR_MIN_STACK_SIZE
	.align		4
.L_84:
        /*00fc*/ 	.byte	0x04, 0x12
        /*00fe*/ 	.short	(.L_86 - .L_85)
	.align		4
.L_85:
        /*0100*/ 	.word	index@(_ZN3cub18CUB_300001_SM_10006detail6reduce28DeviceReduceSingleTileKernelINS2_10policy_hubIfjN4cuda3std3__44plusIfEEE10Policy1000EN6thrust24THRUST_300001_SM_1000_NS10device_ptrIfEEPfjS9_ffNS7_10__identityEEEvT0_T1_T2_T3_T4_T6_)
        /*0104*/ 	.word	0x00000000


	//----- nvinfo : EIATTR_MIN_STACK_SIZE
	.align		4
.L_86:
        /*0108*/ 	.byte	0x04, 0x12
        /*010a*/ 	.short	(.L_88 - .L_87)
	.align		4
.L_87:
        /*010c*/ 	.word	index@(_ZN3cub18CUB_300001_SM_10006detail11EmptyKernelIvEEvv)
        /*0110*/ 	.word	0x00000000


	//----- nvinfo : EIATTR_MIN_STACK_SIZE
	.align		4
.L_88:
        /*0114*/ 	.byte	0x04, 0x12
        /*0116*/ 	.short	(.L_90 - .L_89)
	.align		4
.L_89:
        /*0118*/ 	.word	index@(_Z16reduction_KerneliPfS_)
        /*011c*/ 	.word	0x00000000
.L_90:


//--------------------- .nv.compat                --------------------------
	.section	.nv.compat,"",@"SHT_CUDA_COMPAT_INFO"
	.align	4
        /*0000*/ 	.byte	0x02, 0x09, 0x00, 0x00, 0x02, 0x02, 0x01, 0x00, 0x02, 0x05, 0x05, 0x00, 0x03, 0x07, 0x01, 0x01
        /*0010*/ 	.byte	0x02, 0x03, 0x00, 0x00, 0x02, 0x06, 0x01, 0x00, 0x04, 0x0b, 0x08, 0x00, 0x09, 0x00, 0x00, 0x00
        /*0020*/ 	.byte	0x00, 0x00, 0x00, 0x00


//--------------------- .nv.info._ZN3cub18CUB_300001_SM_10006detail6reduce28DeviceReduceSingleTileKernelINS2_10policy_hubIfyN4cuda3std3__44plusIfEEE10Policy1000EPfSC_iS9_ffNS7_10__identityEEEvT0_T1_T2_T3_T4_T6_ --------------------------
	.section	.nv.info._ZN3cub18CUB_300001_SM_10006detail6reduce28DeviceReduceSingleTileKernelINS2_10policy_hubIfyN4cuda3std3__44plusIfEEE10Policy1000EPfSC_iS9_ffNS7_10__identityEEEvT0_T1_T2_T3_T4_T6_,"",@"SHT_CUDA_INFO"
	.sectionflags	@""
	.align	4


	//----- nvinfo : EIATTR_CUDA_API_VERSION
	.align		4
        /*0000*/ 	.byte	0x04, 0x37
        /*0002*/ 	.short	(.L_92 - .L_91)
.L_91:
        /*0004*/ 	.word	0x00000082


	//----- nvinfo : EIATTR_KPARAM_INFO
	.align		4
.L_92:
        /*0008*/ 	.byte	0x04, 0x17
        /*000a*/ 	.short	(.L_94 - .L_93)
.L_93:
        /*000c*/ 	.word	0x00000000
        /*0010*/ 	.short	0x0005
        /*0012*/ 	.short	0x001c
        /*0014*/ 	.byte	0x00, 0xf0, 0x05, 0x00


	//----- nvinfo : EIATTR_KPARAM_INFO
	.align		4
.L_94:
        /*0018*/ 	.byte	0x04, 0x17
        /*001a*/ 	.short	(.L_96 - .L_95)
.L_95:
        /*001c*/ 	.word	0x00000000
        /*0020*/ 	.short	0x0004
        /*0022*/ 	.short	0x0018
        /*0024*/ 	.byte	0x00, 0xf0, 0x11, 0x00


	//----- nvinfo : EIATTR_KPARAM_INFO
	.align		4
.L_96:
        /*0028*/ 	.byte	0x04, 0x17
        /*002a*/ 	.short	(.L_98 - .L_97)
.L_97:
        /*002c*/ 	.word	0x00000000
        /*0030*/ 	.short	0x0003
        /*0032*/ 	.short	0x0014
        /*0034*/ 	.byte	0x00, 0xf0, 0x05, 0x00


	//----- nvinfo : EIATTR_KPARAM_INFO
	.align		4
.L_98:
        /*0038*/ 	.byte	0x04, 0x17
        /*003a*/ 	.short	(.L_100 - .L_99)
.L_99:
        /*003c*/ 	.word	0x00000000
        /*0040*/ 	.short	0x0002
        /*0042*/ 	.short	0x0010
        /*0044*/ 	.byte	0x00, 0xf0, 0x11, 0x00


	//----- nvinfo : EIATTR_KPARAM_INFO
	.align		4
.L_100:
        /*0048*/ 	.byte	0x04, 0x17
        /*004a*/ 	.short	(.L_102 - .L_101)
.L_101:
        /*004c*/ 	.word	0x00000000
        /*0050*/ 	.short	0x0001
        /*0052*/ 	.short	0x0008
        /*0054*/ 	.byte	0x00, 0xf5, 0x21, 0x00


	//----- nvinfo : EIATTR_KPARAM_INFO
	.align		4
.L_102:
        /*0058*/ 	.byte	0x04, 0x17
        /*005a*/ 	.short	(.L_104 - .L_103)
.L_103:
        /*005c*/ 	.word	0x00000000
        /*0060*/ 	.short	0x0000
        /*0062*/ 	.short	0x0000
        /*0064*/ 	.byte	0x00, 0xf5, 0x21, 0x00


	//----- nvinfo : EIATTR_SPARSE_MMA_MASK
	.align		4
.L_104:
        /*0068*/ 	.byte	0x03, 0x50
        /*006a*/ 	.short	0x0000


	//----- nvinfo : EIATTR_MAXREG_COUNT
	.align		4
        /*006c*/ 	.byte	0x03, 0x1b
        /*006e*/ 	.short	0x00ff


	//----- nvinfo : EIATTR_NUM_BARRIERS
	.align		4
        /*0070*/ 	.byte	0x02, 0x4c
        /*0072*/ 	.byte	0x01
	.zero		1


	//----- nvinfo : EIATTR_MERCURY_ISA_VERSION
	.align		4
        /*0074*/ 	.byte	0x03, 0x5f
        /*0076*/ 	.short	0x0101


	//----- nvinfo : EIATTR_COOP_GROUP_MASK_REGIDS
	.align		4
        /*0078*/ 	.byte	0x04, 0x29
        /*007a*/ 	.short	(.L_106 - .L_105)


	//   ....[0]....
.L_105:
        /*007c*/ 	.word	0xffffffff


	//   ....[1]....
        /*0080*/ 	.word	0xffffffff


	//   ....[2]....
        /*0084*/ 	.word	0xffffffff


	//   ....[3]....
        /*0088*/ 	.word	0xffffffff


	//   ....[4]....
        /*008c*/ 	.word	0xffffffff


	//   ....[5]....
        /*0090*/ 	.word	0xffffffff


	//   ....[6]....
        /*0094*/ 	.word	0xffffffff


	//   ....[7]....
        /*0098*/ 	.word	0xffffffff


	//   ....[8]....
        /*009c*/ 	.word	0xffffffff


	//   ....[9]....
        /*00a0*/ 	.word	0xffffffff


	//   ....[10]....
        /*00a4*/ 	.word	0xffffffff


	//   ....[11]....
        /*00a8*/ 	.word	0xffffffff


	//   ....[12]....
        /*00ac*/ 	.word	0xffffffff


	//   ....[13]....
        /*00b0*/ 	.word	0xffffffff


	//   ....[14]....
        /*00b4*/ 	.word	0xffffffff


	//   ....[15]....
        /*00b8*/ 	.word	0xffffffff


	//   ....[16]....
        /*00bc*/ 	.word	0xffffffff


	//   ....[17]....
        /*00c0*/ 	.word	0xffffffff


	//   ....[18]....
        /*00c4*/ 	.word	0xffffffff


	//   ....[19]....
        /*00c8*/ 	.word	0xffffffff


	//   ....[20]....
        /*00cc*/ 	.word	0xffffffff


	//   ....[21]....
        /*00d0*/ 	.word	0xffffffff


	//   ....[22]....
        /*00d4*/ 	.word	0xffffffff


	//   ....[23]....
        /*00d8*/ 	.word	0xffffffff


	//   ....[24]....
        /*00dc*/ 	.word	0xffffffff


	//   ....[25]....
        /*00e0*/ 	.word	0xffffffff


	//   ....[26]....
        /*00e4*/ 	.word	0xffffffff


	//   ....[27]....
        /*00e8*/ 	.word	0xffffffff


	//   ....[28]....
        /*00ec*/ 	.word	0xffffffff


	//   ....[29]....
        /*00f0*/ 	.word	0xffffffff


	//----- nvinfo : EIATTR_COOP_GROUP_INSTR_OFFSETS
	.align		4
.L_106:
        /*00f4*/ 	.byte	0x04, 0x28
        /*00f6*/ 	.short	(.L_108 - .L_107)


	//   ....[0]....
.L_107:
        /*00f8*/ 	.word	0x00000980


	//   ....[1]....
        /*00fc*/ 	.word	0x000009e0


	//   ....[2]....
        /*0100*/ 	.word	0x00000a50


	//   ....[3]....
        /*0104*/ 	.word	0x00000aa0


	//   ....[4]....
        /*0108*/ 	.word	0x00000ad0


	//   ....[5]....
        /*010c*/ 	.word	0x00000c90


	//   ....[6]....
        /*0110*/ 	.word	0x00000d20


	//   ....[7]....
        /*0114*/ 	.word	0x00000d60


	//   ....[8]....
        /*0118*/ 	.word	0x00000db0


	//   ....[9]....
        /*011c*/ 	.word	0x00000df0


	//   ....[10]....
        /*0120*/ 	.word	0x00001c00


	//   ....[11]....
        /*0124*/ 	.word	0x00001c80


	//   ....[12]....
        /*0128*/ 	.word	0x00001cd0


	//   ....[13]....
        /*012c*/ 	.word	0x00001d10


	//   ....[14]....
        /*0130*/ 	.word	0x00001d40


	//   ....[15]....
        /*0134*/ 	.word	0x00002700


	//   ....[16]....
        /*0138*/ 	.word	0x00002760


	//   ....[17]....
        /*013c*/ 	.word	0x000027d0


	//   ....[18]....
        /*0140*/ 	.word	0x00002820


	//   ....[19]....
        /*0144*/ 	.word	0x00002850


	//   ....[20]....
        /*0148*/ 	.word	0x00002a10


	//   ....[21]....
        /*014c*/ 	.word	0x00002a90


	//   ....[22]....
        /*0150*/ 	.word	0x00002ad0


	//   ....[23]....
        /*0154*/ 	.word	0x00002b10


	//   ....[24]....
        /*0158*/ 	.word	0x00002b70


	//   ....[25]....
        /*015c*/ 	.word	0x00003b00


	//   ....[26]....
        /*0160*/ 	.word	0x00003b80


	//   ....[27]....
        /*0164*/ 	.word	0x00003bd0


	//   ....[28]....
        /*0168*/ 	.word	0x00003c10


	//   ....[29]....
        /*016c*/ 	.word	0x00003c40


	//----- nvinfo : EIATTR_VRC_CTA_INIT_COUNT
	.align		4
.L_108:
        /*0170*/ 	.byte	0x02, 0x4a
	.zero		1
	.zero		1


	//----- nvinfo : EIATTR_EXIT_INSTR_OFFSETS
	.align		4
        /*0174*/ 	.byte	0x04, 0x1c
        /*0176*/ 	.short	(.L_110 - .L_109)


	//   ....[0]....
.L_109:
        /*0178*/ 	.word	0x00000080


	//   ....[1]....
        /*017c*/ 	.word	0x000000c0


	//   ....[2]....
        /*0180*/ 	.word	0x00003d90


	//   ....[3]....
        /*0184*/ 	.word	0x00003de0


	//----- nvinfo : EIATTR_MAX_THREADS
	.align		4
.L_110:
        /*0188*/ 	.byte	0x04, 0x05
        /*018a*/ 	.short	(.L_112 - .L_111)
.L_111:
        /*018c*/ 	.word	0x00000100
        /*0190*/ 	.word	0x00000001
        /*0194*/ 	.word	0x00000001


	//----- nvinfo : EIATTR_CRS_STACK_SIZE
	.align		4
.L_112:
        /*0198*/ 	.byte	0x04, 0x1e
        /*019a*/ 	.short	(.L_114 - .L_113)
.L_113:
        /*019c*/ 	.word	0x00000000


	//----- nvinfo : EIATTR_CBANK_PARAM_SIZE
	.align		4
.L_114:
        /*01a0*/ 	.byte	0x03, 0x19
        /*01a2*/ 	.short	0x001d


	//----- nvinfo : EIATTR_PARAM_CBANK
	.align		4
        /*01a4*/ 	.byte	0x04, 0x0a
        /*01a6*/ 	.short	(.L_116 - .L_115)
	.align		4
.L_115:
        /*01a8*/ 	.word	index@(.nv.constant0._ZN3cub18CUB_300001_SM_10006detail6reduce28DeviceReduceSingleTileKernelINS2_10policy_hubIfyN4cuda3std3__44plusIfEEE10Policy1000EPfSC_iS9_ffNS7_10__identityEEEvT0_T1_T2_T3_T4_T6_)
        /*01ac*/ 	.short	0x0380
        /*01ae*/ 	.short	0x001d


	//----- nvinfo : EIATTR_SW_WAR
	.align		4
.L_116:
        /*01b0*/ 	.byte	0x04, 0x36
        /*01b2*/ 	.short	(.L_118 - .L_117)
.L_117:
        /*01b4*/ 	.word	0x00000008
.L_118:


//--------------------- .nv.info._ZN3cub18CUB_300001_SM_10006detail6reduce18DeviceReduceKernelINS2_10policy_hubIfyN4cuda3std3__44plusIfEEE10Policy1000EN6thrust24THRUST_300001_SM_1000_NS10device_ptrIfEEyS9_fNS7_10__identityEEEvT0_PT3_T1_NS0_13GridEvenShareISK_EET2_T4_ --------------------------
	.section	.nv.info._ZN3cub18CUB_300001_SM_10006detail6reduce18DeviceReduceKernelINS2_10policy_hubIfyN4cuda3std3__44plusIfEEE10Policy1000EN6thrust24THRUST_300001_SM_1000_NS10device_ptrIfEEyS9_fNS7_10__identityEEEvT0_PT3_T1_NS0_13GridEvenShareISK_EET2_T4_,"",@"SHT_CUDA_INFO"
	.sectionflags	@""
	.align	4


	//----- nvinfo : EIATTR_CUDA_API_VERSION
	.align		4
        /*0000*/ 	.byte	0x04, 0x37
        /*0002*/ 	.short	(.L_120 - .L_119)
.L_119:
        /*0004*/ 	.word	0x00000082


	//----- nvinfo : EIATTR_KPARAM_INFO
	.align		4
.L_120:
        /*0008*/ 	.byte	0x04, 0x17
        /*000a*/ 	.short	(.L_122 - .L_121)
.L_121:
        /*000c*/ 	.word	0x00000000
        /*0010*/ 	.short	0x0005
        /*0012*/ 	.short	0x0061
        /*0014*/ 	.byte	0x00, 0xf0, 0x05, 0x00


	//----- nvinfo : EIATTR_KPARAM_INFO
	.align		4
.L_122:
        /*0018*/ 	.byte	0x04, 0x17
        /*001a*/ 	.short	(.L_124 - .L_123)
.L_123:
        /*001c*/ 	.word	0x00000000
        /*0020*/ 	.short	0x0004
        /*0022*/ 	.short	0x0060
        /*0024*/ 	.byte	0x00, 0xf0, 0x05, 0x00


	//----- nvinfo : EIATTR_KPARAM_INFO
	.align		4
.L_124:
        /*0028*/ 	.byte	0x04, 0x17
        /*002a*/ 	.short	(.L_126 - .L_125)
.L_125:
        /*002c*/ 	.word	0x00000000
        /*0030*/ 	.short	0x0003
        /*0032*/ 	.short	0x0018
        /*0034*/ 	.byte	0x00, 0xf0, 0x21, 0x01


	//----- nvinfo : EIATTR_KPARAM_INFO
	.align		4
.L_126:
        /*0038*/ 	.byte	0x04, 0x17
        /*003a*/ 	.short	(.L_128 - .L_127)
.L_127:
        /*003c*/ 	.word	0x00000000
        /*0040*/ 	.short	0x0002
        /*0042*/ 	.short	0x0010
        /*0044*/ 	.byte	0x00, 0xf0, 0x21, 0x00


	//----- nvinfo : EIATTR_KPARAM_INFO
	.align		4
.L_128:
        /*0048*/ 	.byte	0x04, 0x17
        /*004a*/ 	.short	(.L_130 - .L_129)
.L_129:
        /*004c*/ 	.word	0x00000000
        /*0050*/ 	.short	0x0001
        /*0052*/ 	.short	0x0008
        /*0054*/ 	.byte	0x00, 0xf5, 0x21, 0x00


	//----- nvinfo : EIATTR_KPARAM_INFO
	.align		4
.L_130:
        /*0058*/ 	.byte	0x04, 0x17
        /*005a*/ 	.short	(.L_132 - .L_131)
.L_131:
        /*005c*/ 	.word	0x00000000
        /*0060*/ 	.short	0x0000
        /*0062*/ 	.short	0x0000
        /*0064*/ 	.byte	0x00, 0xf0, 0x21, 0x00


	//----- nvinfo : EIATTR_SPARSE_MMA_MASK
	.align		4
.L_132:
        /*0068*/ 	.byte	0x03, 0x50
        /*006a*/ 	.short	0x0000


	//----- nvinfo : EIATTR_MAXREG_COUNT
	.align		4
        /*006c*/ 	.byte	0x03, 0x1b
        /*006e*/ 	.short	0x00ff


	//----- nvinfo : EIATTR_NUM_BARRIERS
	.align		4
        /*0070*/ 	.byte	0x02, 0x4c
        /*0072*/ 	.byte	0x01
	.zero		1


	//----- nvinfo : EIATTR_MERCURY_ISA_VERSION
	.align		4
        /*0074*/ 	.byte	0x03, 0x5f
        /*0076*/ 	.short	0x0101


	//----- nvinfo : EIATTR_COOP_GROUP_MASK_REGIDS
	.align		4
        /*0078*/ 	.byte	0x04, 0x29
        /*007a*/ 	.short	(.L_134 - .L_133)


	//   ....[0]....
.L_133:
        /*007c*/ 	.word	0xffffffff


	//   ....[1]....
        /*0080*/ 	.word	0xffffffff


	//   ....[2]....
        /*0084*/ 	.word	0xffffffff


	//   ....[3]....
        /*0088*/ 	.word	0xffffffff


	//   ....[4]....
        /*008c*/ 	.word	0xffffffff


	//   ....[5]....
        /*0090*/ 	.word	0xffffffff


	//   ....[6]....
        /*0094*/ 	.word	0xffffffff


	//   ....[7]....
        /*0098*/ 	.word	0xffffffff


	//   ....[8]....
        /*009c*/ 	.word	0xffffffff


	//   ....[9]....
        /*00a0*/ 	.word	0xffffffff


	//   ....[10]....
        /*00a4*/ 	.word	0xffffffff


	//   ....[11]....
        /*00a8*/ 	.word	0xffffffff


	//   ....[12]....
        /*00ac*/ 	.word	0xffffffff


	//   ....[13]....
        /*00b0*/ 	.word	0xffffffff


	//   ....[14]....
        /*00b4*/ 	.word	0xffffffff


	//----- nvinfo : EIATTR_COOP_GROUP_INSTR_OFFSETS
	.align		4
.L_134:
        /*00b8*/ 	.byte	0x04, 0x28
        /*00ba*/ 	.short	(.L_136 - .L_135)


	//   ....[0]....
.L_135:
        /*00bc*/ 	.word	0x000009c0


	//   ....[1]....
        /*00c0*/ 	.word	0x00000a20


	//   ....[2]....
        /*00c4*/ 	.word	0x00000a90


	//   ....[3]....
        /*00c8*/ 	.word	0x00000ae0


	//   ....[4]....
        /*00cc*/ 	.word	0x00000b10


	//   ....[5]....
        /*00d0*/ 	.word	0x00000cd0


	//   ....[6]....
        /*00d4*/ 	.word	0x00000d60


	//   ....[7]....
        /*00d8*/ 	.word	0x00000dd0


	//   ....[8]....
        /*00dc*/ 	.word	0x00000e20


	//   ....[9]....
        /*00e0*/ 	.word	0x00000e50


	//   ....[10]....
        /*00e4*/ 	.word	0x00002030


	//   ....[11]....
        /*00e8*/ 	.word	0x000020c0


	//   ....[12]....
        /*00ec*/ 	.word	0x00002110


	//   ....[13]....
        /*00f0*/ 	.word	0x00002150


	//   ....[14]....
        /*00f4*/ 	.word	0x00002180


	//----- nvinfo : EIATTR_VRC_CTA_INIT_COUNT
	.align		4
.L_136:
        /*00f8*/ 	.byte	0x02, 0x4a
	.zero		1
	.zero		1


	//----- nvinfo : EIATTR_EXIT_INSTR_OFFSETS
	.align		4
        /*00fc*/ 	.byte	0x04, 0x1c
        /*00fe*/ 	.short	(.L_138 - .L_137)


	//   ....[0]....
.L_137:
        /*0100*/ 	.word	0x000022d0


	//   ....[1]....
        /*0104*/ 	.word	0x00002330


	//----- nvinfo : EIATTR_MAX_THREADS
	.align		4
.L_138:
        /*0108*/ 	.byte	0x04, 0x05
        /*010a*/ 	.short	(.L_140 - .L_139)
.L_139:
        /*010c*/ 	.word	0x00000100
        /*0110*/ 	.word	0x00000001
        /*0114*/ 	.word	0x00000001


	//----- nvinfo : EIATTR_CRS_STACK_SIZE
	.align		4
.L_140:
        /*0118*/ 	.byte	0x04, 0x1e
        /*011a*/ 	.short	(.L_142 - .L_141)
.L_141:
        /*011c*/ 	.word	0x00000000


	//----- nvinfo : EIATTR_CBANK_PARAM_SIZE
	.align		4
.L_142:
        /*0120*/ 	.byte	0x03, 0x19
        /*0122*/ 	.short	0x0062


	//----- nvinfo : EIATTR_PARAM_CBANK
	.align		4
        /*0124*/ 	.byte	0x04, 0x0a
        /*0126*/ 	.short	(.L_144 - .L_143)
	.align		4
.L_143:
        /*0128*/ 	.word	index@(.nv.constant0._ZN3cub18CUB_300001_SM_10006detail6reduce18DeviceReduceKernelINS2_10policy_hubIfyN4cuda3std3__44plusIfEEE10Policy1000EN6thrust24THRUST_300001_SM_1000_NS10device_ptrIfEEyS9_fNS7_10__identityEEEvT0_PT3_T1_NS0_13GridEvenShareISK_EET2_T4_)
        /*012c*/ 	.short	0x0380
        /*012e*/ 	.short	0x0062


	//----- nvinfo : EIATTR_SW_WAR
	.align		4
.L_144:
        /*0130*/ 	.byte	0x04, 0x36
        /*0132*/ 	.short	(.L_146 - .L_145)
.L_145:
        /*0134*/ 	.word	0x00000008
.L_146:


//--------------------- .nv.info._ZN3cub18CUB_300001_SM_10006detail6reduce28DeviceReduceSingleTileKernelINS2_10policy_hubIfyN4cuda3std3__44plusIfEEE10Policy1000EN6thrust24THRUST_300001_SM_1000_NS10device_ptrIfEEPfyS9_ffNS7_10__identityEEEvT0_T1_T2_T3_T4_T6_ --------------------------
	.section	.nv.info._ZN3cub18CUB_300001_SM_10006detail6reduce28DeviceReduceSingleTileKernelINS2_10policy_hubIfyN4cuda3std3__44plusIfEEE10Policy1000EN6thrust24THRUST_300001_SM_1000_NS10device_ptrIfEEPfyS9_ffNS7_10__identityEEEvT0_T1_T2_T3_T4_T6_,"",@"SHT_CUDA_INFO"
	.sectionflags	@""
	.align	4


	//----- nvinfo : EIATTR_CUDA_API_VERSION
	.align		4
        /*0000*/ 	.byte	0x04, 0x37
        /*0002*/ 	.short	(.L_148 - .L_147)
.L_147:
        /*0004*/ 	.word	0x00000082


	//----- nvinfo : EIATTR_KPARAM_INFO
	.align		4
.L_148:
        /*0008*/ 	.byte	0x04, 0x17
        /*000a*/ 	.short	(.L_150 - .L_149)
.L_149:
        /*000c*/ 	.word	0x00000000
        /*0010*/ 	.short	0x0005
        /*0012*/ 	.short	0x0020
        /*0014*/ 	.byte	0x00, 0xf0, 0x05, 0x00


	//----- nvinfo : EIATTR_KPARAM_INFO
	.align		4
.L_150:
        /*0018*/ 	.byte	0x04, 0x17
        /*001a*/ 	.short	(.L_152 - .L_151)
.L_151:
        /*001c*/ 	.word	0x00000000
        /*0020*/ 	.short	0x0004
        /*0022*/ 	.short	0x001c
        /*0024*/ 	.byte	0x00, 0xf0, 0x11, 0x00


	//----- nvinfo : EIATTR_KPARAM_INFO
	.align		4
.L_152:
        /*0028*/ 	.byte	0x04, 0x17
        /*002a*/ 	.short	(.L_154 - .L_153)
.L_153:
        /*002c*/ 	.word	0x00000000
        /*0030*/ 	.short	0x0003
        /*0032*/ 	.short	0x0018
        /*0034*/ 	.byte	0x00, 0xf0, 0x05, 0x00


	//----- nvinfo : EIATTR_KPARAM_INFO
	.align		4
.L_154:
        /*0038*/ 	.byte	0x04, 0x17
        /*003a*/ 	.short	(.L_156 - .L_155)
.L_155:
        /*003c*/ 	.word	0x00000000
        /*0040*/ 	.short	0x0002
        /*0042*/ 	.short	0x0010
        /*0044*/ 	.byte	0x00, 0xf0, 0x21, 0x00


	//----- nvinfo : EIATTR_KPARAM_INFO
	.align		4
.L_156:
        /*0048*/ 	.byte	0x04, 0x17
        /*004a*/ 	.short	(.L_158 - .L_157)
.L_157:
        /*004c*/ 	.word	0x00000000
        /*0050*/ 	.short	0x0001
        /*0052*/ 	.short	0x0008
        /*0054*/ 	.byte	0x00, 0xf5, 0x21, 0x00


	//----- nvinfo : EIATTR_KPARAM_INFO
	.align		4
.L_158:
        /*0058*/ 	.byte	0x04, 0x17
        /*005a*/ 	.short	(.L_160 - .L_159)
.L_159:
        /*005c*/ 	.word	0x00000000
        /*0060*/ 	.short	0x0000
        /*0062*/ 	.short	0x0000
        /*0064*/ 	.byte	0x00, 0xf0, 0x21, 0x00


	//----- nvinfo : EIATTR_SPARSE_MMA_MASK
	.align		4
.L_160:
        /*0068*/ 	.byte	0x03, 0x50
        /*006a*/ 	.short	0x0000


	//----- nvinfo : EIATTR_MAXREG_COUNT
	.align		4
        /*006c*/ 	.byte	0x03, 0x1b
        /*006e*/ 	.short	0x00ff


	//----- nvinfo : EIATTR_NUM_BARRIERS
	.align		4
        /*0070*/ 	.byte	0x02, 0x4c
        /*0072*/ 	.byte	0x01
	.zero		1


	//----- nvinfo : EIATTR_MERCURY_ISA_VERSION
	.align		4
        /*0074*/ 	.byte	0x03, 0x5f
        /*0076*/ 	.short	0x0101


	//----- nvinfo : EIATTR_COOP_GROUP_MASK_REGIDS
	.align		4
        /*0078*/ 	.byte	0x04, 0x29
        /*007a*/ 	.short	(.L_162 - .L_161)


	//   ....[0]....
.L_161:
        /*007c*/ 	.word	0xffffffff


	//   ....[1]....
        /*0080*/ 	.word	0xffffffff


	//   ....[2]....
        /*0084*/ 	.word	0xffffffff


	//   ....[3]....
        /*0088*/ 	.word	0xffffffff


	//   ....[4]....
        /*008c*/ 	.word	0xffffffff


	//   ....[5]....
        /*0090*/ 	.word	0xffffffff


	//   ....[6]....
        /*0094*/ 	.word	0xffffffff


	//   ....[7]....
        /*0098*/ 	.word	0xffffffff


	//   ....[8]....
        /*009c*/ 	.word	0xffffffff


	//   ....[9]....
        /*00a0*/ 	.word	0xffffffff


	//   ....[10]....
        /*00a4*/ 	.word	0xffffffff


	//   ....[11]....
        /*00a8*/ 	.word	0xffffffff


	//   ....[12]....
        /*00ac*/ 	.word	0xffffffff


	//   ....[13]....
        /*00b0*/ 	.word	0xffffffff


	//   ....[14]....
        /*00b4*/ 	.word	0xffffffff


	//----- nvinfo : EIATTR_COOP_GROUP_INSTR_OFFSETS
	.align		4
.L_162:
        /*00b8*/ 	.byte	0x04, 0x28
        /*00ba*/ 	.short	(.L_164 - .L_163)


	//   ....[0]....
.L_163:
        /*00bc*/ 	.word	0x00000930


	//   ....[1]....
        /*00c0*/ 	.word	0x00000990


	//   ....[2]....
        /*00c4*/ 	.word	0x00000a00


	//   ....[3]....
        /*00c8*/ 	.word	0x00000a50


	//   ....[4]....
        /*00cc*/ 	.word	0x00000a80


	//   ....[5]....
        /*00d0*/ 	.word	0x00000c40


	//   ....[6]....
        /*00d4*/ 	.word	0x00000cd0


	//   ....[7]....
        /*00d8*/ 	.word	0x00000d20


	//   ....[8]....
        /*00dc*/ 	.word	0x00000d60


	//   ....[9]....
        /*00e0*/ 	.word	0x00000da0


	//   ....[10]....
        /*00e4*/ 	.word	0x00001dc0


	//   ....[11]....
        /*00e8*/ 	.word	0x00001e40


	//   ....[12]....
        /*00ec*/ 	.word	0x00001e90


	//   ....[13]....
        /*00f0*/ 	.word	0x00001ed0


	//   ....[14]....
        /*00f4*/ 	.word	0x00001f00


	//----- nvinfo : EIATTR_VRC_CTA_INIT_COUNT
	.align		4
.L_164:
        /*00f8*/ 	.byte	0x02, 0x4a
	.zero		1
	.zero		1


	//----- nvinfo : EIATTR_EXIT_INSTR_OFFSETS
	.align		4
        /*00fc*/ 	.byte	0x04, 0x1c
        /*00fe*/ 	.short	(.L_166 - .L_165)


	//   ....[0]....
.L_165:
        /*0100*/ 	.word	0x000000a0


	//   ....[1]....
        /*0104*/ 	.word	0x000000e0


	//   ....[2]....
        /*0108*/ 	.word	0x00002040


	//   ....[3]....
        /*010c*/ 	.word	0x00002090


	//----- nvinfo : EIATTR_MAX_THREADS
	.align		4
.L_166:
        /*0110*/ 	.byte	0x04, 0x05
        /*0112*/ 	.short	(.L_168 - .L_167)
.L_167:
        /*0114*/ 	.word	0x00000100
        /*0118*/ 	.word	0x00000001
        /*011c*/ 	.word	0x00000001


	//----- nvinfo : EIATTR_CRS_STACK_SIZE
	.align		4
.L_168:
        /*0120*/ 	.byte	0x04, 0x1e
        /*0122*/ 	.short	(.L_170 - .L_169)
.L_169:
        /*0124*/ 	.word	0x00000000


	//----- nvinfo : EIATTR_CBANK_PARAM_SIZE
	.align		4
.L_170:
        /*0128*/ 	.byte	0x03, 0x19
        /*012a*/ 	.short	0x0021


	//----- nvinfo : EIATTR_PARAM_CBANK
	.align		4
        /*012c*/ 	.byte	0x04, 0x0a
        /*012e*/ 	.short	(.L_172 - .L_171)
	.align		4
.L_171:
        /*0130*/ 	.word	index@(.nv.constant0._ZN3cub18CUB_300001_SM_10006detail6reduce28DeviceReduceSingleTileKernelINS2_10policy_hubIfyN4cuda3std3__44plusIfEEE10Policy1000EN6thrust24THRUST_300001_SM_1000_NS10device_ptrIfEEPfyS9_ffNS7_10__identityEEEvT0_T1_T2_T3_T4_T6_)
        /*0134*/ 	.short	0x0380
        /*0136*/ 	.short	0x0021


	//----- nvinfo : EIATTR_SW_WAR
	.align		4
.L_172:
        /*0138*/ 	.byte	0x04, 0x36
        /*013a*/ 	.short	(.L_174 - .L_173)
.L_173:
        /*013c*/ 	.word	0x00000008
.L_174:


//--------------------- .nv.info._ZN3cub18CUB_300001_SM_10006detail6reduce28DeviceReduceSingleTileKernelINS2_10policy_hubIfjN4cuda3std3__44plusIfEEE10Policy1000EPfSC_iS9_ffNS7_10__identityEEEvT0_T1_T2_T3_T4_T6_ --------------------------
	.section	.nv.info._ZN3cub18CUB_300001_SM_10006detail6reduce28DeviceReduceSingleTileKernelINS2_10policy_hubIfjN4cuda3std3__44plusIfEEE10Policy1000EPfSC_iS9_ffNS7_10__identityEEEvT0_T1_T2_T3_T4_T6_,"",@"SHT_CUDA_INFO"
	.sectionflags	@""
	.align	4


	//----- nvinfo : EIATTR_CUDA_API_VERSION
	.align		4
        /*0000*/ 	.byte	0x04, 0x37
        /*0002*/ 	.short	(.L_176 - .L_175)
.L_175:
        /*0004*/ 	.word	0x00000082


	//----- nvinfo : EIATTR_KPARAM_INFO
	.align		4
.L_176:
        /*0008*/ 	.byte	0x04, 0x17
        /*000a*/ 	.short	(.L_178 - .L_177)
.L_177:
        /*000c*/ 	.word	0x00000000
        /*0010*/ 	.short	0x0005
        /*0012*/ 	.short	0x001c
        /*0014*/ 	.byte	0x00, 0xf0, 0x05, 0x00


	//----- nvinfo : EIATTR_KPARAM_INFO
	.align		4
.L_178:
        /*0018*/ 	.byte	0x04, 0x17
        /*001a*/ 	.short	(.L_180 - .L_179)
.L_179:
        /*001c*/ 	.word	0x00000000
        /*0020*/ 	.short	0x0004
        /*0022*/ 	.short	0x0018
        /*0024*/ 	.byte	0x00, 0xf0, 0x11, 0x00


	//----- nvinfo : EIATTR_KPARAM_INFO
	.align		4
.L_180:
        /*0028*/ 	.byte	0x04, 0x17
        /*002a*/ 	.short	(.L_182 - .L_181)
.L_181:
        /*002c*/ 	.word	0x00000000
        /*0030*/ 	.short	0x0003
        /*0032*/ 	.short	0x0014
        /*0034*/ 	.byte	0x00, 0xf0, 0x05, 0x00


	//----- nvinfo : EIATTR_KPARAM_INFO
	.align		4
.L_182:
        /*0038*/ 	.byte	0x04, 0x17
        /*003a*/ 	.short	(.L_184 - .L_183)
.L_183:
        /*003c*/ 	.word	0x00000000
        /*0040*/ 	.short	0x0002
        /*0042*/ 	.short	0x0010
        /*0044*/ 	.byte	0x00, 0xf0, 0x11, 0x00


	//----- nvinfo : EIATTR_KPARAM_INFO
	.align		4
.L_184:
        /*0048*/ 	.byte	0x04, 0x17
        /*004a*/ 	.short	(.L_186 - .L_185)
.L_185:
        /*004c*/ 	.word	0x00000000
        /*0050*/ 	.short	0x0001
        /*0052*/ 	.short	0x0008
        /*0054*/ 	.byte	0x00, 0xf5, 0x21, 0x00


	//----- nvinfo : EIATTR_KPARAM_INFO
	.align		4
.L_186:
        /*0058*/ 	.byte	0x04, 0x17
        /*005a*/ 	.short	(.L_188 - .L_187)
.L_187:
        /*005c*/ 	.word	0x00000000
        /*0060*/ 	.short	0x0000
        /*0062*/ 	.short	0x0000
        /*0064*/ 	.byte	0x00, 0xf5, 0x21, 0x00


	//----- nvinfo : EIATTR_SPARSE_MMA_MASK
	.align		4
.L_188:
        /*0068*/ 	.byte	0x03, 0x50
        /*006a*/ 	.short	0x0000


	//----- nvinfo : EIATTR_MAXREG_COUNT
	.align		4
        /*006c*/ 	.byte	0x03, 0x1b
        /*006e*/ 	.short	0x0080


	//----- nvinfo : EIATTR_NUM_BARRIERS
	.align		4
        /*0070*/ 	.byte	0x02, 0x4c
        /*0072*/ 	.byte	0x01
	.zero		1


	//----- nvinfo : EIATTR_MERCURY_ISA_VERSION
	.align		4
        /*0074*/ 	.byte	0x03, 0x5f
        /*0076*/ 	.short	0x0101


	//----- nvinfo : EIATTR_UNUSED_LOAD_BYTE_OFFSET
	.align		4
        /*0078*/ 	.byte	0x04, 0x44
        /*007a*/ 	.short	(.L_190 - .L_189)


	//   ....[0]....
.L_189:
        /*007c*/ 	.word	0x00000b70
        /*0080*/ 	.word	0x0000fff0


	//   ....[1]....
        /*0084*/ 	.word	0x00000f80
        /*0088*/ 	.word	0x0000fff0


	//   ....[2]....
        /*008c*/ 	.word	0x00002010
        /*0090*/ 	.word	0x0000fff0


	//   ....[3]....
        /*0094*/ 	.word	0x00002bb0
        /*0098*/ 	.word	0x0000fff0


	//   ....[4]....
        /*009c*/ 	.word	0x00002fc0
        /*00a0*/ 	.word	0x0000fff0


	//   ....[5]....
        /*00a4*/ 	.word	0x00004140
        /*00a8*/ 	.word	0x0000fff0


	//----- nvinfo : EIATTR_COOP_GROUP_MASK_REGIDS
	.align		4
.L_190:
        /*00ac*/ 	.byte	0x04, 0x29
        /*00ae*/ 	.short	(.L_192 - .L_191)


	//   ....[0]....
.L_191:
        /*00b0*/ 	.word	0xffffffff


	//   ....[1]....
        /*00b4*/ 	.word	0xffffffff


	//   ....[2]....
        /*00b8*/ 	.word	0xffffffff


	//   ....[3]....
        /*00bc*/ 	.word	0xffffffff


	//   ....[4]....
        /*00c0*/ 	.word	0xffffffff


	//   ....[5]....
        /*00c4*/ 	.word	0xffffffff


	//   ....[6]....
        /*00c8*/ 	.word	0xffffffff


	//   ....[7]....
        /*00cc*/ 	.word	0xffffffff


	//   ....[8]....
        /*00d0*/ 	.word	0xffffffff


	//   ....[9]....
        /*00d4*/ 	.word	0xffffffff


	//   ....[10]....
        /*00d8*/ 	.word	0xffffffff


	//   ....[11]....
        /*00dc*/ 	.word	0xffffffff


	//   ....[12]....
        /*00e0*/ 	.word	0xffffffff


	//   ....[13]....
        /*00e4*/ 	.word	0xffffffff


	//   ....[14]....
        /*00e8*/ 	.word	0xffffffff


	//   ....[15]....
        /*00ec*/ 	.word	0xffffffff


	//   ....[16]....
        /*00f0*/ 	.word	0xffffffff


	//   ....[17]....
        /*00f4*/ 	.word	0xffffffff


	//   ....[18]....
        /*00f8*/ 	.word	0xffffffff


	//   ....[19]....
        /*00fc*/ 	.word	0xffffffff


	//   ....[20]....
        /*0100*/ 	.word	0xffffffff


	//   ....[21]....
        /*0104*/ 	.word	0xffffffff


	//   ....[22]....
        /*0108*/ 	.word	0xffffffff


	//   ....[23]....
        /*010c*/ 	.word	0xffffffff


	//   ....[24]....
        /*0110*/ 	.word	0xffffffff


	//   ....[25]....
        /*0114*/ 	.word	0xffffffff


	//   ....[26]....
        /*0118*/ 	.word	0xffffffff


	//   ....[27]....
        /*011c*/ 	.word	0xffffffff


	//   ....[28]....
        /*0120*/ 	.word	0xffffffff


	//   ....[29]....
        /*0124*/ 	.word	0xffffffff


	//----- nvinfo : EIATTR_COOP_GROUP_INSTR_OFFSETS
	.align		4
.L_192:
        /*0128*/ 	.byte	0x04, 0x28
        /*012a*/ 	.short	(.L_194 - .L_193)


	//   ....[0]....
.L_193:
        /*012c*/ 	.word	0x00000980


	//   ....[1]....
        /*0130*/ 	.word	0x000009e0


	//   ....[2]....
        /*0134*/ 	.word	0x00000a50


	//   ....[3]....
        /*0138*/ 	.word	0x00000aa0


	//   ....[4]....
        /*013c*/ 	.word	0x00000ad0


	//   ....[5]....
        /*0140*/ 	.word	0x00000d20


	//   ....[6]....
        /*0144*/ 	.word	0x00000db0


	//   ....[7]....
        /*0148*/ 	.word	0x00000df0


	//   ....[8]....
        /*014c*/ 	.word	0x00000e40


	//   ....[9]....
        /*0150*/ 	.word	0x00000e80


	//   ....[10]....
        /*0154*/ 	.word	0x00001e30


	//   ....[11]....
        /*0158*/ 	.word	0x00001eb0


	//   ....[12]....
        /*015c*/ 	.word	0x00001f00


	//   ....[13]....
        /*0160*/ 	.word	0x00001f40


	//   ....[14]....
        /*0164*/ 	.word	0x00001f70


	//   ....[15]....
        /*0168*/ 	.word	0x000029c0


	//   ....[16]....
        /*016c*/ 	.word	0x00002a20


	//   ....[17]....
        /*0170*/ 	.word	0x00002a90


	//   ....[18]....
        /*0174*/ 	.word	0x00002ae0


	//   ....[19]....
        /*0178*/ 	.word	0x00002b10


	//   ....[20]....
        /*017c*/ 	.word	0x00002d60


	//   ....[21]....
        /*0180*/ 	.word	0x00002de0


	//   ....[22]....
        /*0184*/ 	.word	0x00002e20


	//   ....[23]....
        /*0188*/ 	.word	0x00002e60


	//   ....[24]....
        /*018c*/ 	.word	0x00002ec0


	//   ....[25]....
        /*0190*/ 	.word	0x00003f60


	//   ....[26]....
        /*0194*/ 	.word	0x00003fe0


	//   ....[27]....
        /*0198*/ 	.word	0x00004030


	//   ....[28]....
        /*019c*/ 	.word	0x00004070


	//   ....[29]....
        /*01a0*/ 	.word	0x000040a0


	//----- nvinfo : EIATTR_VRC_CTA_INIT_COUNT
	.align		4
.L_194:
        /*01a4*/ 	.byte	0x02, 0x4a
	.zero		1
	.zero		1


	//----- nvinfo : EIATTR_EXIT_INSTR_OFFSETS
	.align		4
        /*01a8*/ 	.byte	0x04, 0x1c
        /*01aa*/ 	.short	(.L_196 - .L_195)


	//   ....[0]....
.L_195:
        /*01ac*/ 	.word	0x00000080


	//   ....[1]....
        /*01b0*/ 	.word	0x000000c0


	//   ....[2]....
        /*01b4*/ 	.word	0x00004280


	//   ....[3]....
        /*01b8*/ 	.word	0x000042d0


	//----- nvinfo : EIATTR_MAX_THREADS
	.align		4
.L_196:
        /*01bc*/ 	.byte	0x04, 0x05
        /*01be*/ 	.short	(.L_198 - .L_197)
.L_197:
        /*01c0*/ 	.word	0x00000200
        /*01c4*/ 	.word	0x00000001
        /*01c8*/ 	.word	0x00000001


	//----- nvinfo : EIATTR_CRS_STACK_SIZE
	.align		4
.L_198:
        /*01cc*/ 	.byte	0x04, 0x1e
        /*01ce*/ 	.short	(.L_200 - .L_199)
.L_199:
        /*01d0*/ 	.word	0x00000000


	//----- nvinfo : EIATTR_CBANK_PARAM_SIZE
	.align		4
.L_200:
        /*01d4*/ 	.byte	0x03, 0x19
        /*01d6*/ 	.short	0x001d


	//----- nvinfo : EIATTR_PARAM_CBANK
	.align		4
        /*01d8*/ 	.byte	0x04, 0x0a
        /*01da*/ 	.short	(.L_202 - .L_201)
	.align		4
.L_201:
        /*01dc*/ 	.word	index@(.nv.constant0._ZN3cub18CUB_300001_SM_10006detail6reduce28DeviceReduceSingleTileKernelINS2_10policy_hubIfjN4cuda3std3__44plusIfEEE10Policy1000EPfSC_iS9_ffNS7_10__identityEEEvT0_T1_T2_T3_T4_T6_)
        /*01e0*/ 	.short	0x0380
        /*01e2*/ 	.short	0x001d


	//----- nvinfo : EIATTR_SW_WAR
	.align		4
.L_202:
        /*01e4*/ 	.byte	0x04, 0x36
        /*01e6*/ 	.short	(.L_204 - .L_203)
.L_203:
        /*01e8*/ 	.word	0x00000008
.L_204:


//--------------------- .nv.info._ZN3cub18CUB_300001_SM_10006detail6reduce18DeviceReduceKernelINS2_10policy_hubIfjN4cuda3std3__44plusIfEEE10Policy1000EN6thrust24THRUST_300001_SM_1000_NS10device_ptrIfEEjS9_fNS7_10__identityEEEvT0_PT3_T1_NS0_13GridEvenShareISK_EET2_T4_ --------------------------
	.section	.nv.info._ZN3cub18CUB_300001_SM_10006detail6reduce18DeviceReduceKernelINS2_10policy_hubIfjN4cuda3std3__44plusIfEEE10Policy1000EN6thrust24THRUST_300001_SM_1000_NS10device_ptrIfEEjS9_fNS7_10__identityEEEvT0_PT3_T1_NS0_13GridEvenShareISK_EET2_T4_,"",@"SHT_CUDA_INFO"
	.sectionflags	@""
	.align	4


	//----- nvinfo : EIATTR_CUDA_API_VERSION
	.align		4
        /*0000*/ 	.byte	0x04, 0x37
        /*0002*/ 	.short	(.L_206 - .L_205)
.L_205:
        /*0004*/ 	.word	0x00000082


	//----- nvinfo : EIATTR_KPARAM_INFO
	.align		4
.L_206:
        /*0008*/ 	.byte	0x04, 0x17
        /*000a*/ 	.short	(.L_208 - .L_207)
.L_207:
        /*000c*/ 	.word	0x00000000
        /*0010*/ 	.short	0x0005
        /*0012*/ 	.short	0x003d
        /*0014*/ 	.byte	0x00, 0xf0, 0x05, 0x00


	//----- nvinfo : EIATTR_KPARAM_INFO
	.align		4
.L_208:
        /*0018*/ 	.byte	0x04, 0x17
        /*001a*/ 	.short	(.L_210 - .L_209)
.L_209:
        /*001c*/ 	.word	0x00000000
        /*0020*/ 	.short	0x0004
        /*0022*/ 	.short	0x003c
        /*0024*/ 	.byte	0x00, 0xf0, 0x05, 0x00


	//----- nvinfo : EIATTR_KPARAM_INFO
	.align		4
.L_210:
        /*0028*/ 	.byte	0x04, 0x17
        /*002a*/ 	.short	(.L_212 - .L_211)
.L_211:
        /*002c*/ 	.word	0x00000000
        /*0030*/ 	.short	0x0003
        /*0032*/ 	.short	0x0014
        /*0034*/ 	.byte	0x00, 0xf0, 0xa1, 0x00


	//----- nvinfo : EIATTR_KPARAM_INFO
	.align		4
.L_212:
        /*0038*/ 	.byte	0x04, 0x17
        /*003a*/ 	.short	(.L_214 - .L_213)
.L_213:
        /*003c*/ 	.word	0x00000000
        /*0040*/ 	.short	0x0002
        /*0042*/ 	.short	0x0010
        /*0044*/ 	.byte	0x00, 0xf0, 0x11, 0x00


	//----- nvinfo : EIATTR_KPARAM_INFO
	.align		4
.L_214:
        /*0048*/ 	.byte	0x04, 0x17
        /*004a*/ 	.short	(.L_216 - .L_215)
.L_215:
        /*004c*/ 	.word	0x00000000
        /*0050*/ 	.short	0x0001
        /*0052*/ 	.short	0x0008
        /*0054*/ 	.byte	0x00, 0xf5, 0x21, 0x00


	//----- nvinfo : EIATTR_KPARAM_INFO
	.align		4
.L_216:
        /*0058*/ 	.byte	0x04, 0x17
        /*005a*/ 	.short	(.L_218 - .L_217)
.L_217:
        /*005c*/ 	.word	0x00000000
        /*0060*/ 	.short	0x0000
        /*0062*/ 	.short	0x0000
        /*0064*/ 	.byte	0x00, 0xf0, 0x21, 0x00


	//----- nvinfo : EIATTR_SPARSE_MMA_MASK
	.align		4
.L_218:
        /*0068*/ 	.byte	0x03, 0x50
        /*006a*/ 	.short	0x0000


	//----- nvinfo : EIATTR_MAXREG_COUNT
	.align		4
        /*006c*/ 	.byte	0x03, 0x1b
        /*006e*/ 	.short	0x0080


	//----- nvinfo : EIATTR_NUM_BARRIERS
	.align		4
        /*0070*/ 	.byte	0x02, 0x4c
        /*0072*/ 	.byte	0x01
	.zero		1


	//----- nvinfo : EIATTR_MERCURY_ISA_VERSION
	.align		4
        /*0074*/ 	.byte	0x03, 0x5f
        /*0076*/ 	.short	0x0101


	//----- nvinfo : EIATTR_UNUSED_LOAD_BYTE_OFFSET
	.align		4
        /*0078*/ 	.byte	0x04, 0x44
        /*007a*/ 	.short	(.L_220 - .L_219)


	//   ....[0]....
.L_219:
        /*007c*/ 	.word	0x00000de0
        /*0080*/ 	.word	0x0000fff0


	//   ....[1]....
        /*0084*/ 	.word	0x000011f0
        /*0088*/ 	.word	0x0000fff0


	//   ....[2]....
        /*008c*/ 	.word	0x000026b0
        /*0090*/ 	.word	0x0000fff0


	//----- nvinfo : EIATTR_COOP_GROUP_MASK_REGIDS
	.align		4
.L_220:
        /*0094*/ 	.byte	0x04, 0x29
        /*0096*/ 	.short	(.L_222 - .L_221)


	//   ....[0]....
.L_221:
        /*0098*/ 	.word	0xffffffff


	//   ....[1]....
        /*009c*/ 	.word	0xffffffff


	//   ....[2]....
        /*00a0*/ 	.word	0xffffffff


	//   ....[3]....
        /*00a4*/ 	.word	0xffffffff


	//   ....[4]....
        /*00a8*/ 	.word	0xffffffff


	//   ....[5]....
        /*00ac*/ 	.word	0xffffffff


	//   ....[6]....
        /*00b0*/ 	.word	0xffffffff


	//   ....[7]....
        /*00b4*/ 	.word	0xffffffff


	//   ....[8]....
        /*00b8*/ 	.word	0xffffffff


	//   ....[9]....
        /*00bc*/ 	.word	0xffffffff


	//   ....[10]....
        /*00c0*/ 	.word	0xffffffff


	//   ....[11]....
        /*00c4*/ 	.word	0xffffffff


	//   ....[12]....
        /*00c8*/ 	.word	0xffffffff


	//   ....[13]....
        /*00cc*/ 	.word	0xffffffff


	//   ....[14]....
        /*00d0*/ 	.word	0xffffffff


	//----- nvinfo : EIATTR_COOP_GROUP_INSTR_OFFSETS
	.align		4
.L_222:
        /*00d4*/ 	.byte	0x04, 0x28
        /*00d6*/ 	.short	(.L_224 - .L_223)


	//   ....[0]....
.L_223:
        /*00d8*/ 	.word	0x00000bf0


	//   ....[1]....
        /*00dc*/ 	.word	0x00000c50


	//   ....[2]....
        /*00e0*/ 	.word	0x00000cc0


	//   ....[3]....
        /*00e4*/ 	.word	0x00000d10


	//   ....[4]....
        /*00e8*/ 	.word	0x00000d40


	//   ....[5]....
        /*00ec*/ 	.word	0x00000f90


	//   ....[6]....
        /*00f0*/ 	.word	0x00001020


	//   ....[7]....
        /*00f4*/ 	.word	0x00001070


	//   ....[8]....
        /*00f8*/ 	.word	0x000010b0


	//   ....[9]....
        /*00fc*/ 	.word	0x000010f0


	//   ....[10]....
        /*0100*/ 	.word	0x000024c0


	//   ....[11]....
        /*0104*/ 	.word	0x00002550


	//   ....[12]....
        /*0108*/ 	.word	0x000025a0


	//   ....[13]....
        /*010c*/ 	.word	0x000025e0


	//   ....[14]....
        /*0110*/ 	.word	0x00002610


	//----- nvinfo : EIATTR_VRC_CTA_INIT_COUNT
	.align		4
.L_224:
        /*0114*/ 	.byte	0x02, 0x4a
	.zero		1
	.zero		1


	//----- nvinfo : EIATTR_EXIT_INSTR_OFFSETS
	.align		4
        /*0118*/ 	.byte	0x04, 0x1c
        /*011a*/ 	.short	(.L_226 - .L_225)


	//   ....[0]....
.L_225:
        /*011c*/ 	.word	0x000027f0


	//   ....[1]....
        /*0120*/ 	.word	0x00002830


	//----- nvinfo : EIATTR_MAX_THREADS
	.align		4
.L_226:
        /*0124*/ 	.byte	0x04, 0x05
        /*0126*/ 	.short	(.L_228 - .L_227)
.L_227:
        /*0128*/ 	.word	0x00000200
        /*012c*/ 	.word	0x00000001
        /*0130*/ 	.word	0x00000001


	//----- nvinfo : EIATTR_CRS_STACK_SIZE
	.align		4
.L_228:
        /*0134*/ 	.byte	0x04, 0x1e
        /*0136*/ 	.short	(.L_230 - .L_229)
.L_229:
        /*0138*/ 	.word	0x00000000


	//----- nvinfo : EIATTR_CBANK_PARAM_SIZE
	.align		4
.L_230:
        /*013c*/ 	.byte	0x03, 0x19
        /*013e*/ 	.short	0x003e


	//----- nvinfo : EIATTR_PARAM_CBANK
	.align		4
        /*0140*/ 	.byte	0x04, 0x0a
        /*0142*/ 	.short	(.L_232 - .L_231)
	.align		4
.L_231:
        /*0144*/ 	.word	index@(.nv.constant0._ZN3cub18CUB_300001_SM_10006detail6reduce18DeviceReduceKernelINS2_10policy_hubIfjN4cuda3std3__44plusIfEEE10Policy1000EN6thrust24THRUST_300001_SM_1000_NS10device_ptrIfEEjS9_fNS7_10__identityEEEvT0_PT3_T1_NS0_13GridEvenShareISK_EET2_T4_)
        /*0148*/ 	.short	0x0380
        /*014a*/ 	.short	0x003e


	//----- nvinfo : EIATTR_SW_WAR
	.align		4
.L_232:
        /*014c*/ 	.byte	0x04, 0x36
        /*014e*/ 	.short	(.L_234 - .L_233)
.L_233:
        /*0150*/ 	.word	0x00000008
.L_234:


//--------------------- .nv.info._ZN3cub18CUB_300001_SM_10006detail6reduce28DeviceReduceSingleTileKernelINS2_10policy_hubIfjN4cuda3std3__44plusIfEEE10Policy1000EN6thrust24THRUST_300001_SM_1000_NS10device_ptrIfEEPfjS9_ffNS7_10__identityEEEvT0_T1_T2_T3_T4_T6_ --------------------------
	.section	.nv.info._ZN3cub18CUB_300001_SM_10006detail6reduce28DeviceReduceSingleTileKernelINS2_10policy_hubIfjN4cuda3std3__44plusIfEEE10Policy1000EN6thrust24THRUST_300001_SM_1000_NS10device_ptrIfEEPfjS9_ffNS7_10__identityEEEvT0_T1_T2_T3_T4_T6_,"",@"SHT_CUDA_INFO"
	.sectionflags	@""
	.align	4


	//----- nvinfo : EIATTR_CUDA_API_VERSION
	.align		4
        /*0000*/ 	.byte	0x04, 0x37
        /*0002*/ 	.short	(.L_236 - .L_235)
.L_235:
        /*0004*/ 	.word	0x00000082


	//----- nvinfo : EIATTR_KPARAM_INFO
	.align		4
.L_236:
        /*0008*/ 	.byte	0x04, 0x17
        /*000a*/ 	.short	(.L_238 - .L_237)
.L_237:
        /*000c*/ 	.word	0x00000000
        /*0010*/ 	.short	0x0005
        /*0012*/ 	.short	0x001c
        /*0014*/ 	.byte	0x00, 0xf0, 0x05, 0x00


	//----- nvinfo : EIATTR_KPARAM_INFO
	.align		4
.L_238:
        /*0018*/ 	.byte	0x04, 0x17
        /*001a*/ 	.short	(.L_240 - .L_239)
.L_239:
        /*001c*/ 	.word	0x00000000
        /*0020*/ 	.short	0x0004
        /*0022*/ 	.short	0x0018
        /*0024*/ 	.byte	0x00, 0xf0, 0x11, 0x00


	//----- nvinfo : EIATTR_KPARAM_INFO
	.align		4
.L_240:
        /*0028*/ 	.byte	0x04, 0x17
        /*002a*/ 	.short	(.L_242 - .L_241)
.L_241:
        /*002c*/ 	.word	0x00000000
        /*0030*/ 	.short	0x0003
        /*0032*/ 	.short	0x0014
        /*0034*/ 	.byte	0x00, 0xf0, 0x05, 0x00


	//----- nvinfo : EIATTR_KPARAM_INFO
	.align		4
.L_242:
        /*0038*/ 	.byte	0x04, 0x17
        /*003a*/ 	.short	(.L_244 - .L_243)
.L_243:
        /*003c*/ 	.word	0x00000000
        /*0040*/ 	.short	0x0002
        /*0042*/ 	.short	0x0010
        /*0044*/ 	.byte	0x00, 0xf0, 0x11, 0x00


	//----- nvinfo : EIATTR_KPARAM_INFO
	.align		4
.L_244:
        /*0048*/ 	.byte	0x04, 0x17
        /*004a*/ 	.short	(.L_246 - .L_245)
.L_245:
        /*004c*/ 	.word	0x00000000
        /*0050*/ 	.short	0x0001
        /*0052*/ 	.short	0x0008
        /*0054*/ 	.byte	0x00, 0xf5, 0x21, 0x00


	//----- nvinfo : EIATTR_KPARAM_INFO
	.align		4
.L_246:
        /*0058*/ 	.byte	0x04, 0x17
        /*005a*/ 	.short	(.L_248 - .L_247)
.L_247:
        /*005c*/ 	.word	0x00000000
        /*0060*/ 	.short	0x0000
        /*0062*/ 	.short	0x0000
        /*0064*/ 	.byte	0x00, 0xf0, 0x21, 0x00


	//----- nvinfo : EIATTR_SPARSE_MMA_MASK
	.align		4
.L_248:
        /*0068*/ 	.byte	0x03, 0x50
        /*006a*/ 	.short	0x0000


	//----- nvinfo : EIATTR_MAXREG_COUNT
	.align		4
        /*006c*/ 	.byte	0x03, 0x1b
        /*006e*/ 	.short	0x0080


	//----- nvinfo : EIATTR_NUM_BARRIERS
	.align		4
        /*0070*/ 	.byte	0x02, 0x4c
        /*0072*/ 	.byte	0x01
	.zero		1


	//----- nvinfo : EIATTR_MERCURY_ISA_VERSION
	.align		4
        /*0074*/ 	.byte	0x03, 0x5f
        /*0076*/ 	.short	0x0101


	//----- nvinfo : EIATTR_UNUSED_LOAD_BYTE_OFFSET
	.align		4
        /*0078*/ 	.byte	0x04, 0x44
        /*007a*/ 	.short	(.L_250 - .L_249)


	//   ....[0]....
.L_249:
        /*007c*/ 	.word	0x00000b00
        /*0080*/ 	.word	0x0000fff0


	//   ....[1]....
        /*0084*/ 	.word	0x00000f10
        /*0088*/ 	.word	0x0000fff0


	//   ....[2]....
        /*008c*/ 	.word	0x00002270
        /*0090*/ 	.word	0x0000fff0


	//----- nvinfo : EIATTR_COOP_GROUP_MASK_REGIDS
	.align		4
.L_250:
        /*0094*/ 	.byte	0x04, 0x29
        /*0096*/ 	.short	(.L_252 - .L_251)


	//   ....[0]....
.L_251:
        /*0098*/ 	.word	0xffffffff


	//   ....[1]....
        /*009c*/ 	.word	0xffffffff


	//   ....[2]....
        /*00a0*/ 	.word	0xffffffff


	//   ....[3]....
        /*00a4*/ 	.word	0xffffffff


	//   ....[4]....
        /*00a8*/ 	.word	0xffffffff


	//   ....[5]....
        /*00ac*/ 	.word	0xffffffff


	//   ....[6]....
        /*00b0*/ 	.word	0xffffffff


	//   ....[7]....
        /*00b4*/ 	.word	0xffffffff


	//   ....[8]....
        /*00b8*/ 	.word	0xffffffff


	//   ....[9]....
        /*00bc*/ 	.word	0xffffffff


	//   ....[10]....
        /*00c0*/ 	.word	0xffffffff


	//   ....[11]....
        /*00c4*/ 	.word	0xffffffff


	//   ....[12]....
        /*00c8*/ 	.word	0xffffffff


	//   ....[13]....
        /*00cc*/ 	.word	0xffffffff


	//   ....[14]....
        /*00d0*/ 	.word	0xffffffff


	//----- nvinfo : EIATTR_COOP_GROUP_INSTR_OFFSETS
	.align		4
.L_252:
        /*00d4*/ 	.byte	0x04, 0x28
        /*00d6*/ 	.short	(.L_254 - .L_253)


	//   ....[0]....
.L_253:
        /*00d8*/ 	.word	0x00000910


	//   ....[1]....
        /*00dc*/ 	.word	0x00000970


	//   ....[2]....
        /*00e0*/ 	.word	0x000009e0


	//   ....[3]....
        /*00e4*/ 	.word	0x00000a30


	//   ....[4]....
        /*00e8*/ 	.word	0x00000a60


	//   ....[5]....
        /*00ec*/ 	.word	0x00000cb0


	//   ....[6]....
        /*00f0*/ 	.word	0x00000d40


	//   ....[7]....
        /*00f4*/ 	.word	0x00000d80


	//   ....[8]....
        /*00f8*/ 	.word	0x00000dd0


	//   ....[9]....
        /*00fc*/ 	.word	0x00000e10


	//   ....[10]....
        /*0100*/ 	.word	0x00002090


	//   ....[11]....
        /*0104*/ 	.word	0x00002110


	//   ....[12]....
        /*0108*/ 	.word	0x00002160


	//   ....[13]....
        /*010c*/ 	.word	0x000021a0


	//   ....[14]....
        /*0110*/ 	.word	0x000021d0


	//----- nvinfo : EIATTR_VRC_CTA_INIT_COUNT
	.align		4
.L_254:
        /*0114*/ 	.byte	0x02, 0x4a
	.zero		1
	.zero		1


	//----- nvinfo : EIATTR_EXIT_INSTR_OFFSETS
	.align		4
        /*0118*/ 	.byte	0x04, 0x1c
        /*011a*/ 	.short	(.L_256 - .L_255)


	//   ....[0]....
.L_255:
        /*011c*/ 	.word	0x00000080


	//   ....[1]....
        /*0120*/ 	.word	0x000000c0


	//   ....[2]....
        /*0124*/ 	.word	0x000023b0


	//   ....[3]....
        /*0128*/ 	.word	0x00002400


	//----- nvinfo : EIATTR_MAX_THREADS
	.align		4
.L_256:
        /*012c*/ 	.byte	0x04, 0x05
        /*012e*/ 	.short	(.L_258 - .L_257)
.L_257:
        /*0130*/ 	.word	0x00000200
        /*0134*/ 	.word	0x00000001
        /*0138*/ 	.word	0x00000001


	//----- nvinfo : EIATTR_CRS_STACK_SIZE
	.align		4
.L_258:
        /*013c*/ 	.byte	0x04, 0x1e
        /*013e*/ 	.short	(.L_260 - .L_259)
.L_259:
        /*0140*/ 	.word	0x00000000


	//----- nvinfo : EIATTR_CBANK_PARAM_SIZE
	.align		4
.L_260:
        /*0144*/ 	.byte	0x03, 0x19
        /*0146*/ 	.short	0x001d


	//----- nvinfo : EIATTR_PARAM_CBANK
	.align		4
        /*0148*/ 	.byte	0x04, 0x0a
        /*014a*/ 	.short	(.L_262 - .L_261)
	.align		4
.L_261:
        /*014c*/ 	.word	index@(.nv.constant0._ZN3cub18CUB_300001_SM_10006detail6reduce28DeviceReduceSingleTileKernelINS2_10policy_hubIfjN4cuda3std3__44plusIfEEE10Policy1000EN6thrust24THRUST_300001_SM_1000_NS10device_ptrIfEEPfjS9_ffNS7_10__identityEEEvT0_T1_T2_T3_T4_T6_)
        /*0150*/ 	.short	0x0380
        /*0152*/ 	.short	0x001d


	//----- nvinfo : EIATTR_SW_WAR
	.align		4
.L_262:
        /*0154*/ 	.byte	0x04, 0x36
        /*0156*/ 	.short	(.L_264 - .L_263)
.L_263:
        /*0158*/ 	.word	0x00000008
.L_264:


//--------------------- .nv.info._ZN3cub18CUB_300001_SM_10006detail11EmptyKernelIvEEvv --------------------------
	.section	.nv.info._ZN3cub18CUB_300001_SM_10006detail11EmptyKernelIvEEvv,"",@"SHT_CUDA_INFO"
	.sectionflags	@""
	.align	4


	//----- nvinfo : EIATTR_CUDA_API_VERSION
	.align		4
        /*0000*/ 	.byte	0x04, 0x37
        /*0002*/ 	.short	(.L_266 - .L_265)
.L_265:
        /*0004*/ 	.word	0x00000082


	//----- nvinfo : EIATTR_SPARSE_MMA_MASK
	.align		4
.L_266:
        /*0008*/ 	.byte	0x03, 0x50
        /*000a*/ 	.short	0x0000


	//----- nvinfo : EIATTR_MAXREG_COUNT
	.align		4
        /*000c*/ 	.byte	0x03, 0x1b
        /*000e*/ 	.short	0x00ff


	//----- nvinfo : EIATTR_MERCURY_ISA_VERSION
	.align		4
        /*0010*/ 	.byte	0x03, 0x5f
        /*0012*/ 	.short	0x0101


	//----- nvinfo : EIATTR_VRC_CTA_INIT_COUNT
	.align		4
        /*0014*/ 	.byte	0x02, 0x4a
	.zero		1
	.zero		1


	//----- nvinfo : EIATTR_EXIT_INSTR_OFFSETS
	.align		4
        /*0018*/ 	.byte	0x04, 0x1c
        /*001a*/ 	.short	(.L_268 - .L_267)


	//   ....[0]....
.L_267:
        /*001c*/ 	.word	0x00000010


	//----- nvinfo : EIATTR_SW_WAR
	.align		4
.L_268:
        /*0020*/ 	.byte	0x04, 0x36
        /*0022*/ 	.short	(.L_270 - .L_269)
.L_269:
        /*0024*/ 	.word	0x00000008
.L_270:


//--------------------- .nv.info._Z16reduction_KerneliPfS_ --------------------------
	.section	.nv.info._Z16reduction_KerneliPfS_,"",@"SHT_CUDA_INFO"
	.sectionflags	@""
	.align	4


	//----- nvinfo : EIATTR_CUDA_API_VERSION
	.align		4
        /*0000*/ 	.byte	0x04, 0x37
        /*0002*/ 	.short	(.L_272 - .L_271)
.L_271:
        /*0004*/ 	.word	0x00000082


	//----- nvinfo : EIATTR_KPARAM_INFO
	.align		4
.L_272:
        /*0008*/ 	.byte	0x04, 0x17
        /*000a*/ 	.short	(.L_274 - .L_273)
.L_273:
        /*000c*/ 	.word	0x00000000
        /*0010*/ 	.short	0x0002
        /*0012*/ 	.short	0x0010
        /*0014*/ 	.byte	0x00, 0xf5, 0x21, 0x00


	//----- nvinfo : EIATTR_KPARAM_INFO
	.align		4
.L_274:
        /*0018*/ 	.byte	0x04, 0x17
        /*001a*/ 	.short	(.L_276 - .L_275)
.L_275:
        /*001c*/ 	.word	0x00000000
        /*0020*/ 	.short	0x0001
        /*0022*/ 	.short	0x0008
        /*0024*/ 	.byte	0x00, 0xf5, 0x21, 0x00


	//----- nvinfo : EIATTR_KPARAM_INFO
	.align		4
.L_276:
        /*0028*/ 	.byte	0x04, 0x17
        /*002a*/ 	.short	(.L_278 - .L_277)
.L_277:
        /*002c*/ 	.word	0x00000000
        /*0030*/ 	.short	0x0000
        /*0032*/ 	.short	0x0000
        /*0034*/ 	.byte	0x00, 0xf0, 0x11, 0x00


	//----- nvinfo : EIATTR_SPARSE_MMA_MASK
	.align		4
.L_278:
        /*0038*/ 	.byte	0x03, 0x50
        /*003a*/ 	.short	0x0000


	//----- nvinfo : EIATTR_MAXREG_COUNT
	.align		4
        /*003c*/ 	.byte	0x03, 0x1b
        /*003e*/ 	.short	0x00ff


	//----- nvinfo : EIATTR_MERCURY_ISA_VERSION
	.align		4
        /*0040*/ 	.byte	0x03, 0x5f
        /*0042*/ 	.short	0x0101


	//----- nvinfo : EIATTR_VRC_CTA_INIT_COUNT
	.align		4
        /*0044*/ 	.byte	0x02, 0x4a
	.zero		1
	.zero		1


	//----- nvinfo : EIATTR_EXIT_INSTR_OFFSETS
	.align		4
        /*0048*/ 	.byte	0x04, 0x1c
        /*004a*/ 	.short	(.L_280 - .L_279)


	//   ....[0]....
.L_279:
        /*004c*/ 	.word	0x00000010


	//----- nvinfo : EIATTR_CBANK_PARAM_SIZE
	.align		4
.L_280:
        /*0050*/ 	.byte	0x03, 0x19
        /*0052*/ 	.short	0x0018


	//----- nvinfo : EIATTR_PARAM_CBANK
	.align		4
        /*0054*/ 	.byte	0x04, 0x0a
        /*0056*/ 	.short	(.L_282 - .L_281)
	.align		4
.L_281:
        /*0058*/ 	.word	index@(.nv.constant0._Z16reduction_KerneliPfS_)
        /*005c*/ 	.short	0x0380
        /*005e*/ 	.short	0x0018


	//----- nvinfo : EIATTR_SW_WAR
	.align		4
.L_282:
        /*0060*/ 	.byte	0x04, 0x36
        /*0062*/ 	.short	(.L_284 - .L_283)
.L_283:
        /*0064*/ 	.word	0x00000008
.L_284:


//--------------------- .nv.callgraph             --------------------------
	.section	.nv.callgraph,"",@"SHT_CUDA_CALLGRAPH"
	.align	4
	.sectionentsize	8
	.align		4
        /*0000*/ 	.word	0x00000000
	.align		4
        /*0004*/ 	.word	0xffffffff
	.align		4
        /*0008*/ 	.word	0x00000000
	.align		4
        /*000c*/ 	.word	0xfffffffe
	.align		4
        /*0010*/ 	.word	0x00000000
	.align		4
        /*0014*/ 	.word	0xfffffffd
	.align		4
        /*0018*/ 	.word	0x00000000
	.align		4
        /*001c*/ 	.word	0xfffffffc


//--------------------- .nv.constant4             --------------------------
	.section	.nv.constant4,"a",@progbits
	.align	8
	.align		8
.nv.constant4:
        /*0000*/ 	.dword	_ZN34_INTERNAL_844b0fbd_4_k_cu_6f68b1fb4cuda3std3__45__cpo5beginE
	.align		8
        /*0008*/ 	.dword	_ZN34_INTERNAL_844b0fbd_4_k_cu_6f68b1fb4cuda3std3__45__cpo3endE
	.align		8
        /*0010*/ 	.dword	_ZN34_INTERNAL_844b0fbd_4_k_cu_6f68b1fb4cuda3std3__45__cpo6cbeginE
	.align		8
        /*0018*/ 	.dword	_ZN34_INTERNAL_844b0fbd_4_k_cu_6f68b1fb4cuda3std3__45__cpo4cendE
	.align		8
        /*0020*/ 	.dword	_ZN34_INTERNAL_844b0fbd_4_k_cu_6f68b1fb4cuda3std3__45__cpo6rbeginE
	.align		8
        /*0028*/ 	.dword	_ZN34_INTERNAL_844b0fbd_4_k_cu_6f68b1fb4cuda3std3__45__cpo4rendE
	.align		8
        /*0030*/ 	.dword	_ZN34_INTERNAL_844b0fbd_4_k_cu_6f68b1fb4cuda3std3__45__cpo7crbeginE
	.align		8
        /*0038*/ 	.dword	_ZN34_INTERNAL_844b0fbd_4_k_cu_6f68b1fb4cuda3std3__45__cpo5crendE
	.align		8
        /*0040*/ 	.dword	_ZN34_INTERNAL_844b0fbd_4_k_cu_6f68b1fb4cuda3std3__436_GLOBAL__N__844b0fbd_4_k_cu_6f68b1fb6ignoreE
	.align		8
        /*0048*/ 	.dword	_ZN34_INTERNAL_844b0fbd_4_k_cu_6f68b1fb4cuda3std3__419piecewise_constructE
	.align		8
        /*0050*/ 	.dword	_ZN34_INTERNAL_844b0fbd_4_k_cu_6f68b1fb4cuda3std3__48in_placeE
	.align		8
        /*0058*/ 	.dword	_ZN34_INTERNAL_844b0fbd_4_k_cu_6f68b1fb4cuda3std3__420unreachable_sentinelE
	.align		8
        /*0060*/ 	.dword	_ZN34_INTERNAL_844b0fbd_4_k_cu_6f68b1fb4cuda3std3__47nulloptE
	.align		8
        /*0068*/ 	.dword	_ZN34_INTERNAL_844b0fbd_4_k_cu_6f68b1fb4cuda3std3__48unexpectE
	.align		8
        /*0070*/ 	.dword	_ZN34_INTERNAL_844b0fbd_4_k_cu_6f68b1fb4cuda3std6ranges3__45__cpo4swapE
	.align		8
        /*0078*/ 	.dword	_ZN34_INTERNAL_844b0fbd_4_k_cu_6f68b1fb4cuda3std6ranges3__45__cpo9iter_moveE
	.align		8
        /*0080*/ 	.dword	_ZN34_INTERNAL_844b0fbd_4_k_cu_6f68b1fb4cuda3std6ranges3__45__cpo5beginE
	.align		8
        /*0088*/ 	.dword	_ZN34_INTERNAL_844b0fbd_4_k_cu_6f68b1fb4cuda3std6ranges3__45__cpo3endE
	.align		8
        /*0090*/ 	.dword	_ZN34_INTERNAL_844b0fbd_4_k_cu_6f68b1fb4cuda3std6ranges3__45__cpo6cbeginE
	.align		8
        /*0098*/ 	.dword	_ZN34_INTERNAL_844b0fbd_4_k_cu_6f68b1fb4cuda3std6ranges3__45__cpo4cendE
	.align		8
        /*00a0*/ 	.dword	_ZN34_INTERNAL_844b0fbd_4_k_cu_6f68b1fb4cuda3std6ranges3__45__cpo7advanceE
	.align		8
        /*00a8*/ 	.dword	_ZN34_INTERNAL_844b0fbd_4_k_cu_6f68b1fb4cuda3std6ranges3__45__cpo9iter_swapE
	.align		8
        /*00b0*/ 	.dword	_ZN34_INTERNAL_844b0fbd_4_k_cu_6f68b1fb4cuda3std6ranges3__45__cpo4nextE
	.align		8
        /*00b8*/ 	.dword	_ZN34_INTERNAL_844b0fbd_4_k_cu_6f68b1fb4cuda3std6ranges3__45__cpo4prevE
	.align		8
        /*00c0*/ 	.dword	_ZN34_INTERNAL_844b0fbd_4_k_cu_6f68b1fb4cuda3std6ranges3__45__cpo4dataE
	.align		8
        /*00c8*/ 	.dword	_ZN34_INTERNAL_844b0fbd_4_k_cu_6f68b1fb4cuda3std6ranges3__45__cpo5cdataE
	.align		8
        /*00d0*/ 	.dword	_ZN34_INTERNAL_844b0fbd_4_k_cu_6f68b1fb4cuda3std6ranges3__45__cpo4sizeE
	.align		8
        /*00d8*/ 	.dword	_ZN34_INTERNAL_844b0fbd_4_k_cu_6f68b1fb4cuda3std6ranges3__45__cpo5ssizeE
	.align		8
        /*00e0*/ 	.dword	_ZN34_INTERNAL_844b0fbd_4_k_cu_6f68b1fb4cuda3std6ranges3__45__cpo8distanceE
	.align		8
        /*00e8*/ 	.dword	_ZN34_INTERNAL_844b0fbd_4_k_cu_6f68b1fb6thrust24THRUST_300001_SM_1000_NS8cuda_cub3parE
	.align		8
        /*00f0*/ 	.dword	_ZN34_INTERNAL_844b0fbd_4_k_cu_6f68b1fb6thrust24THRUST_300001_SM_1000_NS8cuda_cub10par_nosyncE
	.align		8
        /*00f8*/ 	.dword	_ZN34_INTERNAL_844b0fbd_4_k_cu_6f68b1fb6thrust24THRUST_300001_SM_1000_NS6system6detail10sequential3seqE
	.align		8
        /*0100*/ 	.dword	_ZN34_INTERNAL_844b0fbd_4_k_cu_6f68b1fb6thrust24THRUST_300001_SM_1000_NS12placeholders2_1E
	.align		8
        /*0108*/ 	.dword	_ZN34_INTERNAL_844b0fbd_4_k_cu_6f68b1fb6thrust24THRUST_300001_SM_1000_NS12placeholders2_2E
	.align		8
        /*0110*/ 	.dword	_ZN34_INTERNAL_844b0fbd_4_k_cu_6f68b1fb6thrust24THRUST_300001_SM_1000_NS12placeholders2_3E
	.align		8
        /*0118*/ 	.dword	_ZN34_INTERNAL_844b0fbd_4_k_cu_6f68b1fb6thrust24THRUST_300001_SM_1000_NS12placeholders2_4E
	.align		8
        /*0120*/ 	.dword	_ZN34_INTERNAL_844b0fbd_4_k_cu_6f68b1fb6thrust24THRUST_300001_SM_1000_NS12placeholders2_5E
	.align		8
        /*0128*/ 	.dword	_ZN34_INTERNAL_844b0fbd_4_k_cu_6f68b1fb6thrust24THRUST_300001_SM_1000_NS12placeholders2_6E
	.align		8
        /*0130*/ 	.dword	_ZN34_INTERNAL_844b0fbd_4_k_cu_6f68b1fb6thrust24THRUST_300001_SM_1000_NS12placeholders2_7E
	.align		8
        /*0138*/ 	.dword	_ZN34_INTERNAL_844b0fbd_4_k_cu_6f68b1fb6thrust24THRUST_300001_SM_1000_NS12placeholders2_8E
	.align		8
        /*0140*/ 	.dword	_ZN34_INTERNAL_844b0fbd_4_k_cu_6f68b1fb6thrust24THRUST_300001_SM_1000_NS12placeholders2_9E
	.align		8
        /*0148*/ 	.dword	_ZN34_INTERNAL_844b0fbd_4_k_cu_6f68b1fb6thrust24THRUST_300001_SM_1000_NS12placeholders3_10E
	.align		8
        /*0150*/ 	.dword	_ZN34_INTERNAL_844b0fbd_4_k_cu_6f68b1fb6thrust24THRUST_300001_SM_1000_NS3seqE


//--------------------- .text._ZN3cub18CUB_300001_SM_10006detail6reduce28DeviceReduceSingleTileKernelINS2_10policy_hubIfyN4cuda3std3__44plusIfEEE10Policy1000EPfSC_iS9_ffNS7_10__identityEEEvT0_T1_T2_T3_T4_T6_ --------------------------
	.section	.text._ZN3cub18CUB_300001_SM_10006detail6reduce28DeviceReduceSingleTileKernelINS2_10policy_hubIfyN4cuda3std3__44plusIfEEE10Policy1000EPfSC_iS9_ffNS7_10__identityEEEvT0_T1_T2_T3_T4_T6_,"ax",@progbits
	.align	128
        .global         _ZN3cub18CUB_300001_SM_10006detail6reduce28DeviceReduceSingleTileKernelINS2_10policy_hubIfyN4cuda3std3__44plusIfEEE10Policy1000EPfSC_iS9_ffNS7_10__identityEEEvT0_T1_T2_T3_T4_T6_
        .type           _ZN3cub18CUB_300001_SM_10006detail6reduce28DeviceReduceSingleTileKernelINS2_10policy_hubIfyN4cuda3std3__44plusIfEEE10Policy1000EPfSC_iS9_ffNS7_10__identityEEEvT0_T1_T2_T3_T4_T6_,@function
        .size           _ZN3cub18CUB_300001_SM_10006detail6reduce28DeviceReduceSingleTileKernelINS2_10policy_hubIfyN4cuda3std3__44plusIfEEE10Policy1000EPfSC_iS9_ffNS7_10__identityEEEvT0_T1_T2_T3_T4_T6_,(.L_x_237 - _ZN3cub18CUB_300001_SM_10006detail6reduce28DeviceReduceSingleTileKernelINS2_10policy_hubIfyN4cuda3std3__44plusIfEEE10Policy1000EPfSC_iS9_ffNS7_10__identityEEEvT0_T1_T2_T3_T4_T6_)
        .other          _ZN3cub18CUB_300001_SM_10006detail6reduce28DeviceReduceSingleTileKernelINS2_10policy_hubIfyN4cuda3std3__44plusIfEEE10Policy1000EPfSC_iS9_ffNS7_10__identityEEEvT0_T1_T2_T3_T4_T6_,@"STO_CUDA_ENTRY STV_DEFAULT"
_ZN3cub18CUB_300001_SM_10006detail6reduce28DeviceReduceSingleTileKernelINS2_10policy_hubIfyN4cuda3std3__44plusIfEEE10Policy1000EPfSC_iS9_ffNS7_10__identityEEEvT0_T1_T2_T3_T4_T6_:
.text._ZN3cub18CUB_300001_SM_10006detail6reduce28DeviceReduceSingleTileKernelINS2_10policy_hubIfyN4cuda3std3__44plusIfEEE10Policy1000EPfSC_iS9_ffNS7_10__identityEEEvT0_T1_T2_T3_T4_T6_:
[----:B------:R-:W-:Y:S01]  /*0000*/  LDC R1, c[0x0][0x37c] ;  /* 0x0000df00ff017b82 */ /* 0x000fe20000000800 */
[----:B------:R-:W0:Y:S01]  /*0010*/  LDCU UR4, c[0x0][0x390] ;  /* 0x00007200ff0477ac */ /* 0x000e220008000800 */
[----:B------:R-:W1:Y:S01]  /*0020*/  LDCU.64 UR6, c[0x0][0x358] ;  /* 0x00006b00ff0677ac */ /* 0x000e620008000a00 */
[----:B0-----:R-:W-:-:S04]  /*0030*/  MOV R20, UR4 ;  /* 0x0000000400147c02 */ /* 0x001fc80008000f00 */
[----:B------:R-:W-:-:S13]  /*0040*/  ISETP.NE.AND P0, PT, R20, RZ, PT ;  /* 0x000000ff1400720c */ /* 0x000fda0003f05270 */
[----:B-1----:R-:W-:Y:S05]  /*0050*/  @P0 BRA `(.L_x_0) ;  /* 0x00000000001c0947 */ /* 0x002fea0003800000 */
[----:B------:R-:W0:Y:S02]  /*0060*/  S2R R0, SR_TID.X ;  /* 0x0000000000007919 */ /* 0x000e240000002100 */
[----:B0-----:R-:W-:-:S13]  /*0070*/  ISETP.NE.AND P0, PT, R0, RZ, PT ;  /* 0x000000ff0000720c */ /* 0x001fda0003f05270 */
[----:B------:R-:W-:Y:S05]  /*0080*/  @P0 EXIT ;  /* 0x000000000000094d */ /* 0x000fea0003800000 */
[----:B------:R-:W0:Y:S08]  /*0090*/  LDC R5, c[0x0][0x398] ;  /* 0x0000e600ff057b82 */ /* 0x000e300000000800 */
[----:B------:R-:W0:Y:S02]  /*00a0*/  LDC.64 R2, c[0x0][0x388] ;  /* 0x0000e200ff027b82 */ /* 0x000e240000000a00 */
[----:B0-----:R-:W-:Y:S01]  /*00b0*/  STG.E desc[UR6][R2.64], R5 ;  /* 0x0000000502007986 */ /* 0x001fe2000c101906 */
[----:B------:R-:W-:Y:S05]  /*00c0*/  EXIT ;  /* 0x000000000000794d */ /* 0x000fea0003800000 */
.L_x_0:
[----:B------:R-:W0:Y:S01]  /*00d0*/  LDCU UR4, c[0x0][0x380] ;  /* 0x00007000ff0477ac */ /* 0x000e220008000800 */
[----:B------:R-:W-:Y:S01]  /*00e0*/  BSSY.RECONVERGENT B0, `(.L_x_1) ;  /* 0x00003ca000007945 */ /* 0x000fe20003800200 */
[----:B0-----:R-:W-:-:S09]  /*00f0*/  ULOP3.LUT UP0, URZ, UR4, 0xf, URZ, 0xc0, !UPT ;  /* 0x0000000f04ff7892 */ /* 0x001fd2000f80c0ff */
[----:B------:R-:W-:Y:S05]  /*0100*/  BRA.U UP0, `(.L_x_2) ;  /* 0x0000001d00607547 */ /* 0x000fea000b800000 */
[----:B------:R-:W-:-:S13]  /*0110*/  ISETP.GT.AND P0, PT, R20, 0xfff, PT ;  /* 0x00000fff1400780c */ /* 0x000fda0003f04270 */
[----:B------:R-:W-:Y:S05]  /*0120*/  @P0 BRA `(.L_x_3) ;  /* 0x0000000c00a80947 */ /* 0x000fea0003800000 */
[----:B------:R-:W0:Y:S01]  /*0130*/  S2R R9, SR_TID.X ;  /* 0x0000000000097919 */ /* 0x000e220000002100 */
[----:B------:R-:W-:Y:S01]  /*0140*/  BSSY.RECONVERGENT B1, `(.L_x_4) ;  /* 0x0000009000017945 */ /* 0x000fe20003800200 */
[----:B------:R-:W-:Y:S01]  /*0150*/  HFMA2 R0, -RZ, RZ, 0, 0 ;  /* 0x00000000ff007431 */ /* 0x000fe200000001ff */
[----:B0-----:R-:W-:Y:S02]  /*0160*/  ISETP.GE.AND P0, PT, R9, R20, PT ;  /* 0x000000140900720c */ /* 0x001fe40003f06270 */
[----:B------:R-:W-:-:S11]  /*0170*/  MOV R11, R9 ;  /* 0x00000009000b7202 */ /* 0x000fd60000000f00 */
[----:B------:R-:W-:Y:S05]  /*0180*/  @P0 BRA `(.L_x_5) ;  /* 0x0000000000100947 */ /* 0x000fea0003800000 */
[----:B------:R-:W0:Y:S02]  /*0190*/  LDC.64 R2, c[0x0][0x380] ;  /* 0x0000e000ff027b82 */ /* 0x000e240000000a00 */
[----:B0-----:R-:W-:-:S05]  /*01a0*/  IMAD.WIDE.U32 R2, R9, 0x4, R2 ;  /* 0x0000000409027825 */ /* 0x001fca00078e0002 */
[----:B------:R0:W5:Y:S01]  /*01b0*/  LDG.E.CONSTANT R0, desc[UR6][R2.64] ;  /* 0x0000000602007981 */ /* 0x000162000c1e9900 */
[----:B------:R-:W-:-:S07]  /*01c0*/  IADD3 R11, PT, PT, R9, 0x100, RZ ;  /* 0x00000100090b7810 */ /* 0x000fce0007ffe0ff */
.L_x_5:
[----:B------:R-:W-:Y:S05]  /*01d0*/  BSYNC.RECONVERGENT B1 ;  /* 0x0000000000017941 */ /* 0x000fea0003800200 */
.L_x_4:
[----:B------:R-:W-:Y:S01]  /*01e0*/  ISETP.GE.AND P0, PT, R11, R20, PT ;  /* 0x000000140b00720c */ /* 0x000fe20003f06270 */
[----:B------:R-:W-:-:S12]  /*01f0*/  BSSY.RECONVERGENT B1, `(.L_x_6) ;  /* 0x0000074000017945 */ /* 0x000fd80003800200 */
[----:B------:R-:W-:Y:S05]  /*0200*/  @P0 BRA `(.L_x_7) ;  /* 0x0000000400c80947 */ /* 0x000fea0003800000 */
[----:B0-----:R-:W-:Y:S01]  /*0210*/  LOP3.LUT R3, RZ, R11, RZ, 0x33, !PT ;  /* 0x0000000bff037212 */ /* 0x001fe200078e33ff */
[----:B------:R-:W-:Y:S03]  /*0220*/  BSSY.RECONVERGENT B2, `(.L_x_8) ;  /* 0x0000015000027945 */ /* 0x000fe60003800200 */
[----:B------:R-:W-:-:S04]  /*0230*/  IADD3 R4, PT, PT, R3, R20, RZ ;  /* 0x0000001403047210 */ /* 0x000fc80007ffe0ff */
[C---:B------:R-:W-:Y:S02]  /*0240*/  LOP3.LUT R2, R4.reuse, 0x300, RZ, 0xc0, !PT ;  /* 0x0000030004027812 */ /* 0x040fe400078ec0ff */
[----:B------:R-:W-:Y:S02]  /*0250*/  ISETP.GE.U32.AND P1, PT, R4, 0x300, PT ;  /* 0x000003000400780c */ /* 0x000fe40003f26070 */
[----:B------:R-:W-:-:S13]  /*0260*/  ISETP.NE.AND P0, PT, R2, 0x300, PT ;  /* 0x000003000200780c */ /* 0x000fda0003f05270 */
[----:B------:R-:W-:Y:S05]  /*0270*/  @!P0 BRA `(.L_x_9) ;  /* 0x00000000003c8947 */ /* 0x000fea0003800000 */
[----:B------:R-:W0:Y:S01]  /*0280*/  LDC.64 R2, c[0x0][0x380] ;  /* 0x0000e000ff027b82 */ /* 0x000e220000000a00 */
[----:B------:R-:W-:-:S04]  /*0290*/  LEA.HI R4, R4, 0x1, RZ, 0x18 ;  /* 0x0000000104047811 */ /* 0x000fc800078fc0ff */
[----:B------:R-:W-:-:S04]  /*02a0*/  LOP3.LUT R4, R4, 0x3, RZ, 0xc0, !PT ;  /* 0x0000000304047812 */ /* 0x000fc800078ec0ff */
[----:B------:R-:W-:Y:S01]  /*02b0*/  IADD3 R4, PT, PT, -R4, RZ, RZ ;  /* 0x000000ff04047210 */ /* 0x000fe20007ffe1ff */
[----:B0-----:R-:W-:-:S05]  /*02c0*/  IMAD.WIDE.U32 R2, R11, 0x4, R2 ;  /* 0x000000040b027825 */ /* 0x001fca00078e0002 */
[----:B------:R-:W-:-:S07]  /*02d0*/  MOV R5, R3 ;  /* 0x0000000300057202 */ /* 0x000fce0000000f00 */
.L_x_10:
[----:B------:R-:W-:-:S06]  /*02e0*/  MOV R3, R5 ;  /* 0x0000000500037202 */ /* 0x000fcc0000000f00 */
[----:B------:R0:W2:Y:S01]  /*02f0*/  LDG.E.CONSTANT R3, desc[UR6][R2.64] ;  /* 0x0000000602037981 */ /* 0x0000a2000c1e9900 */
[----:B------:R-:W-:Y:S01]  /*0300*/  IADD3 R4, PT, PT, R4, 0x1, RZ ;  /* 0x0000000104047810 */ /* 0x000fe20007ffe0ff */
[----:B------:R-:W-:-:S03]  /*0310*/  VIADD R11, R11, 0x100 ;  /* 0x000001000b0b7836 */ /* 0x000fc60000000000 */
[----:B------:R-:W-:Y:S02]  /*0320*/  ISETP.NE.AND P0, PT, R4, RZ, PT ;  /* 0x000000ff0400720c */ /* 0x000fe40003f05270 */
[----:B0-----:R-:W-:-:S04]  /*0330*/  IADD3 R2, P2, PT, R2, 0x400, RZ ;  /* 0x0000040002027810 */ /* 0x001fc80007f5e0ff */
[----:B------:R-:W-:Y:S01]  /*0340*/  IADD3.X R5, PT, PT, RZ, R5, RZ, P2, !PT ;  /* 0x00000005ff057210 */ /* 0x000fe200017fe4ff */
[----:B--2--5:R-:W-:-:S06]  /*0350*/  FADD R0, R3, R0 ;  /* 0x0000000003007221 */ /* 0x024fcc0000000000 */
[----:B------:R-:W-:Y:S05]  /*0360*/  @P0 BRA `(.L_x_10) ;  /* 0xfffffffc00dc0947 */ /* 0x000fea000383ffff */
.L_x_9:
[----:B------:R-:W-:Y:S05]  /*0370*/  BSYNC.RECONVERGENT B2 ;  /* 0x0000000000027941 */ /* 0x000fea0003800200 */
.L_x_8:
[----:B------:R-:W-:Y:S05]  /*0380*/  @!P1 BRA `(.L_x_7) ;  /* 0x0000000400689947 */ /* 0x000fea0003800000 */
[----:B------:R-:W-:Y:S01]  /*0390*/  IADD3 R2, PT, PT, -R11, R20, RZ ;  /* 0x000000140b027210 */ /* 0x000fe20007ffe1ff */
[----:B------:R-:W-:Y:S01]  /*03a0*/  BSSY.RECONVERGENT B2, `(.L_x_11) ;  /* 0x0000031000027945 */ /* 0x000fe20003800200 */
[----:B------:R-:W-:Y:S02]  /*03b0*/  PLOP3.LUT P0, PT, PT, PT, PT, 0x80, 0x8 ;  /* 0x000000000008781c */ /* 0x000fe40003f0f070 */
[----:B------:R-:W-:-:S13]  /*03c0*/  ISETP.GT.AND P1, PT, R2, 0xc00, PT ;  /* 0x00000c000200780c */ /* 0x000fda0003f24270 */
[----:B------:R-:W-:Y:S05]  /*03d0*/  @!P1 BRA `(.L_x_12) ;  /* 0x0000000000b49947 */ /* 0x000fea0003800000 */
[----:B------:R-:W-:Y:S02]  /*03e0*/  PLOP3.LUT P0, PT, PT, PT, PT, 0x8, 0x80 ;  /* 0x000000000080781c */ /* 0x000fe40003f0e170 */
[----:B------:R-:W-:-:S11]  /*03f0*/  IADD3 R8, PT, PT, R20, -0xc00, RZ ;  /* 0xfffff40014087810 */ /* 0x000fd60007ffe0ff */
.L_x_13:
[----:B------:R-:W0:Y:S01]  /*0400*/  LDC.64 R6, c[0x0][0x380] ;  /* 0x0000e000ff067b82 */ /* 0x000e220000000a00 */
[C---:B------:R-:W-:Y:S01]  /*0410*/  IADD3 R5, PT, PT, R11.reuse, 0x400, RZ ;  /* 0x000004000b057810 */ /* 0x040fe20007ffe0ff */
[----:B0-----:R-:W-:-:S05]  /*0420*/  IMAD.WIDE R24, R11, 0x4, R6 ;  /* 0x000000040b187825 */ /* 0x001fca00078e0206 */
[----:B------:R-:W2:Y:S04]  /*0430*/  LDG.E.CONSTANT R13, desc[UR6][R24.64] ;  /* 0x00000006180d7981 */ /* 0x000ea8000c1e9900 */
[----:B------:R-:W3:Y:S01]  /*0440*/  LDG.E.CONSTANT R10, desc[UR6][R24.64+0x400] ;  /* 0x00040006180a7981 */ /* 0x000ee2000c1e9900 */
[----:B------:R-:W-:-:S03]  /*0450*/  IMAD.WIDE R4, R5, 0x4, R6 ;  /* 0x0000000405047825 */ /* 0x000fc600078e0206 */
[----:B------:R-:W4:Y:S04]  /*0460*/  LDG.E.CONSTANT R12, desc[UR6][R24.64+0x800] ;  /* 0x00080006180c7981 */ /* 0x000f28000c1e9900 */
[----:B------:R-:W4:Y:S04]  /*0470*/  LDG.E.CONSTANT R17, desc[UR6][R24.64+0xc00] ;  /* 0x000c000618117981 */ /* 0x000f28000c1e9900 */
[----:B------:R-:W4:Y:S01]  /*0480*/  LDG.E.CONSTANT R16, desc[UR6][R4.64] ;  /* 0x0000000604107981 */ /* 0x000f22000c1e9900 */
[----:B------:R-:W-:-:S03]  /*0490*/  IADD3 R3, PT, PT, R11, 0x800, RZ ;  /* 0x000008000b037810 */ /* 0x000fc60007ffe0ff */
[----:B------:R-:W4:Y:S04]  /*04a0*/  LDG.E.CONSTANT R15, desc[UR6][R4.64+0x400] ;  /* 0x00040006040f7981 */ /* 0x000f28000c1e9900 */
[----:B------:R-:W4:Y:S01]  /*04b0*/  LDG.E.CONSTANT R14, desc[UR6][R4.64+0x800] ;  /* 0x00080006040e7981 */ /* 0x000f22000c1e9900 */
[----:B------:R-:W-:-:S03]  /*04c0*/  IMAD.WIDE R2, R3, 0x4, R6 ;  /* 0x0000000403027825 */ /* 0x000fc600078e0206 */
[----:B------:R-:W4:Y:S04]  /*04d0*/  LDG.E.CONSTANT R22, desc[UR6][R4.64+0xc00] ;  /* 0x000c000604167981 */ /* 0x000f28000c1e9900 */
[----:B------:R-:W4:Y:S01]  /*04e0*/  LDG.E.CONSTANT R21, desc[UR6][R2.64] ;  /* 0x0000000602157981 */ /* 0x000f22000c1e9900 */
[----:B------:R-:W-:-:S03]  /*04f0*/  IADD3 R23, PT, PT, R11, 0xc00, RZ ;  /* 0x00000c000b177810 */ /* 0x000fc60007ffe0ff */
[----:B------:R-:W4:Y:S04]  /*0500*/  LDG.E.CONSTANT R19, desc[UR6][R2.64+0x400] ;  /* 0x0004000602137981 */ /* 0x000f28000c1e9900 */
[----:B------:R-:W4:Y:S01]  /*0510*/  LDG.E.CONSTANT R18, desc[UR6][R2.64+0x800] ;  /* 0x0008000602127981 */ /* 0x000f22000c1e9900 */
[----:B------:R-:W-:-:S03]  /*0520*/  IMAD.WIDE R6, R23, 0x4, R6 ;  /* 0x0000000417067825 */ /* 0x000fc600078e0206 */
[----:B------:R-:W4:Y:S04]  /*0530*/  LDG.E.CONSTANT R26, desc[UR6][R2.64+0xc00] ;  /* 0x000c0006021a7981 */ /* 0x000f28000c1e9900 */
[----:B------:R-:W4:Y:S04]  /*0540*/  LDG.E.CONSTANT R25, desc[UR6][R6.64] ;  /* 0x0000000606197981 */ /* 0x000f28000c1e9900 */
[----:B------:R-:W4:Y:S04]  /*0550*/  LDG.E.CONSTANT R23, desc[UR6][R6.64+0x400] ;  /* 0x0004000606177981 */ /* 0x000f28000c1e9900 */
[----:B------:R-:W4:Y:S04]  /*0560*/  LDG.E.CONSTANT R24, desc[UR6][R6.64+0x800] ;  /* 0x0008000606187981 */ /* 0x000f28000c1e9900 */
[----:B------:R-:W4:Y:S01]  /*0570*/  LDG.E.CONSTANT R27, desc[UR6][R6.64+0xc00] ;  /* 0x000c0006061b7981 */ /* 0x000f22000c1e9900 */
[----:B------:R-:W-:-:S04]  /*0580*/  IADD3 R11, PT, PT, R11, 0x1000, RZ ;  /* 0x000010000b0b7810 */ /* 0x000fc80007ffe0ff */
[----:B------:R-:W-:Y:S01]  /*0590*/  ISETP.GE.AND P1, PT, R11, R8, PT ;  /* 0x000000080b00720c */ /* 0x000fe20003f26270 */
[----:B--2--5:R-:W-:-:S04]  /*05a0*/  FADD R13, R13, R0 ;  /* 0x000000000d0d7221 */ /* 0x024fc80000000000 */
[----:B---3--:R-:W-:-:S04]  /*05b0*/  FADD R13, R13, R10 ;  /* 0x0000000a0d0d7221 */ /* 0x008fc80000000000 */
[----:B----4-:R-:W-:-:S04]  /*05c0*/  FADD R12, R13, R12 ;  /* 0x0000000c0d0c7221 */ /* 0x010fc80000000000 */
[----:B------:R-:W-:-:S04]  /*05d0*/  FADD R17, R12, R17 ;  /* 0x000000110c117221 */ /* 0x000fc80000000000 */
        /* <DEDUP_REMOVED lines=11> */
[----:B------:R-:W-:Y:S01]  /*0690*/  FADD R0, R24, R27 ;  /* 0x0000001b18007221 */ /* 0x000fe20000000000 */
[----:B------:R-:W-:Y:S06]  /*06a0*/  @!P1 BRA `(.L_x_13) ;  /* 0xfffffffc00549947 */ /* 0x000fec000383ffff */
.L_x_12:
[----:B------:R-:W-:Y:S05]  /*06b0*/  BSYNC.RECONVERGENT B2 ;  /* 0x0000000000027941 */ /* 0x000fea0003800200 */
.L_x_11:
[----:B------:R-:W-:Y:S01]  /*06c0*/  IADD3 R2, PT, PT, -R11, R20, RZ ;  /* 0x000000140b027210 */ /* 0x000fe20007ffe1ff */
[----:B------:R-:W-:Y:S03]  /*06d0*/  BSSY.RECONVERGENT B2, `(.L_x_14) ;  /* 0x0000019000027945 */ /* 0x000fe60003800200 */
[----:B------:R-:W-:-:S13]  /*06e0*/  ISETP.GT.AND P1, PT, R2, 0x400, PT ;  /* 0x000004000200780c */ /* 0x000fda0003f24270 */
[----:B------:R-:W-:Y:S05]  /*06f0*/  @!P1 BRA `(.L_x_15) ;  /* 0x0000000000589947 */ /* 0x000fea0003800000 */
[----:B------:R-:W0:Y:S01]  /*0700*/  LDC.64 R4, c[0x0][0x380] ;  /* 0x0000e000ff047b82 */ /* 0x000e220000000a00 */
[C---:B------:R-:W-:Y:S02]  /*0710*/  VIADD R15, R11.reuse, 0x400 ;  /* 0x000004000b0f7836 */ /* 0x040fe40000000000 */
[----:B0-----:R-:W-:-:S05]  /*0720*/  IMAD.WIDE R2, R11, 0x4, R4 ;  /* 0x000000040b027825 */ /* 0x001fca00078e0204 */
[----:B------:R-:W2:Y:S04]  /*0730*/  LDG.E.CONSTANT R7, desc[UR6][R2.64] ;  /* 0x0000000602077981 */ /* 0x000ea8000c1e9900 */
[----:B------:R-:W3:Y:S01]  /*0740*/  LDG.E.CONSTANT R6, desc[UR6][R2.64+0x400] ;  /* 0x0004000602067981 */ /* 0x000ee2000c1e9900 */
[----:B------:R-:W-:-:S03]  /*0750*/  IMAD.WIDE R4, R15, 0x4, R4 ;  /* 0x000000040f047825 */ /* 0x000fc600078e0204 */
[----:B------:R-:W4:Y:S04]  /*0760*/  LDG.E.CONSTANT R13, desc[UR6][R2.64+0x800] ;  /* 0x00080006020d7981 */ /* 0x000f28000c1e9900 */
[----:B------:R-:W4:Y:S04]  /*0770*/  LDG.E.CONSTANT R15, desc[UR6][R2.64+0xc00] ;  /* 0x000c0006020f7981 */ /* 0x000f28000c1e9900 */
[----:B------:R-:W4:Y:S04]  /*0780*/  LDG.E.CONSTANT R17, desc[UR6][R4.64] ;  /* 0x0000000604117981 */ /* 0x000f28000c1e9900 */
[----:B------:R-:W4:Y:S04]  /*0790*/  LDG.E.CONSTANT R19, desc[UR6][R4.64+0x400] ;  /* 0x0004000604137981 */ /* 0x000f28000c1e9900 */
[----:B------:R-:W4:Y:S04]  /*07a0*/  LDG.E.CONSTANT R21, desc[UR6][R4.64+0x800] ;  /* 0x0008000604157981 */ /* 0x000f28000c1e9900 */
[----:B------:R-:W4:Y:S01]  /*07b0*/  LDG.E.CONSTANT R23, desc[UR6][R4.64+0xc00] ;  /* 0x000c000604177981 */ /* 0x000f22000c1e9900 */
[----:B------:R-:W-:-:S02]  /*07c0*/  PLOP3.LUT P0, PT, PT, PT, PT, 0x8, 0x80 ;  /* 0x000000000080781c */ /* 0x000fc40003f0e170 */
[----:B------:R-:W-:Y:S01]  /*07d0*/  IADD3 R11, PT, PT, R11, 0x800, RZ ;  /* 0x000008000b0b7810 */ /* 0x000fe20007ffe0ff */
[----:B--2--5:R-:W-:-:S04]  /*07e0*/  FADD R7, R0, R7 ;  /* 0x0000000700077221 */ /* 0x024fc80000000000 */
[----:B---3--:R-:W-:-:S04]  /*07f0*/  FADD R6, R7, R6 ;  /* 0x0000000607067221 */ /* 0x008fc80000000000 */
[----:B----4-:R-:W-:-:S04]  /*0800*/  FADD R6, R6, R13 ;  /* 0x0000000d06067221 */ /* 0x010fc80000000000 */
[----:B------:R-:W-:-:S04]  /*0810*/  FADD R6, R6, R15 ;  /* 0x0000000f06067221 */ /* 0x000fc80000000000 */
[----:B------:R-:W-:-:S04]  /*0820*/  FADD R6, R6, R17 ;  /* 0x0000001106067221 */ /* 0x000fc80000000000 */
[----:B------:R-:W-:-:S04]  /*0830*/  FADD R6, R6, R19 ;  /* 0x0000001306067221 */ /* 0x000fc80000000000 */
[----:B------:R-:W-:-:S04]  /*0840*/  FADD R6, R6, R21 ;  /* 0x0000001506067221 */ /* 0x000fc80000000000 */
[----:B------:R-:W-:-:S07]  /*0850*/  FADD R0, R6, R23 ;  /* 0x0000001706007221 */ /* 0x000fce0000000000 */
.L_x_15:
[----:B------:R-:W-:Y:S05]  /*0860*/  BSYNC.RECONVERGENT B2 ;  /* 0x0000000000027941 */ /* 0x000fea0003800200 */
.L_x_14:
[----:B------:R-:W-:-:S13]  /*0870*/  ISETP.LT.OR P0, PT, R11, R20, P0 ;  /* 0x000000140b00720c */ /* 0x000fda0000701670 */
[----:B------:R-:W-:Y:S05]  /*0880*/  @!P0 BRA `(.L_x_7) ;  /* 0x0000000000288947 */ /* 0x000fea0003800000 */
[----:B------:R-:W0:Y:S02]  /*0890*/  LDC.64 R2, c[0x0][0x380] ;  /* 0x0000e000ff027b82 */ /* 0x000e240000000a00 */
[----:B0-----:R-:W-:-:S05]  /*08a0*/  IMAD.WIDE R2, R11, 0x4, R2 ;  /* 0x000000040b027825 */ /* 0x001fca00078e0202 */
[----:B------:R-:W2:Y:S04]  /*08b0*/  LDG.E.CONSTANT R5, desc[UR6][R2.64] ;  /* 0x0000000602057981 */ /* 0x000ea8000c1e9900 */
[----:B------:R-:W3:Y:S04]  /*08c0*/  LDG.E.CONSTANT R4, desc[UR6][R2.64+0x400] ;  /* 0x0004000602047981 */ /* 0x000ee8000c1e9900 */
[----:B------:R-:W4:Y:S04]  /*08d0*/  LDG.E.CONSTANT R7, desc[UR6][R2.64+0x800] ;  /* 0x0008000602077981 */ /* 0x000f28000c1e9900 */
[----:B------:R-:W4:Y:S01]  /*08e0*/  LDG.E.CONSTANT R11, desc[UR6][R2.64+0xc00] ;  /* 0x000c0006020b7981 */ /* 0x000f22000c1e9900 */
[----:B--2--5:R-:W-:-:S04]  /*08f0*/  FADD R5, R0, R5 ;  /* 0x0000000500057221 */ /* 0x024fc80000000000 */
[----:B---3--:R-:W-:-:S04]  /*0900*/  FADD R4, R5, R4 ;  /* 0x0000000405047221 */ /* 0x008fc80000000000 */
[----:B----4-:R-:W-:-:S04]  /*0910*/  FADD R4, R4, R7 ;  /* 0x0000000704047221 */ /* 0x010fc80000000000 */
[----:B------:R-:W-:-:S07]  /*0920*/  FADD R0, R4, R11 ;  /* 0x0000000b04007221 */ /* 0x000fce0000000000 */
.L_x_7:
[----:B------:R-:W-:Y:S05]  /*0930*/  BSYNC.RECONVERGENT B1 ;  /* 0x0000000000017941 */ /* 0x000fea0003800200 */
.L_x_6:
[----:B------:R-:W-:Y:S02]  /*0940*/  ISETP.GE.AND P0, PT, R20, 0x100, PT ;  /* 0x000001001400780c */ /* 0x000fe40003f06270 */
[----:B-----5:R-:W-:-:S11]  /*0950*/  MOV R7, R0 ;  /* 0x0000000000077202 */ /* 0x020fd60000000f00 */
[----:B------:R-:W-:Y:S05]  /*0960*/  @!P0 BRA `(.L_x_16) ;  /* 0x0000000000ac8947 */ /* 0x000fea0003800000 */
[----:B------:R-:W1:Y:S01]  /*0970*/  S2R R6, SR_LANEID ;  /* 0x0000000000067919 */ /* 0x000e620000000000 */
[----:B------:R-:W2:Y:S02]  /*0980*/  SHFL.DOWN PT, R0, R7, 0x1, 0x1f ;  /* 0x08201f0007007f89 */ /* 0x000ea400000e0000 */
[----:B--2---:R-:W-:Y:S01]  /*0990*/  FADD R0, R0, R7 ;  /* 0x0000000700007221 */ /* 0x004fe20000000000 */
[C---:B-1----:R-:W-:Y:S02]  /*09a0*/  ISETP.GT.AND P0, PT, R6.reuse, 0x1e, PT ;  /* 0x0000001e0600780c */ /* 0x042fe40003f04270 */
[C---:B------:R-:W-:Y:S02]  /*09b0*/  ISETP.NE.AND P1, PT, R6.reuse, RZ, PT ;  /* 0x000000ff0600720c */ /* 0x040fe40003f25270 */
[----:B------:R-:W-:Y:S02]  /*09c0*/  FSEL R0, R7, R0, P0 ;  /* 0x0000000007007208 */ /* 0x000fe40000000000 */
[----:B------:R-:W-:-:S03]  /*09d0*/  ISETP.GT.AND P0, PT, R6, 0x1d, PT ;  /* 0x0000001d0600780c */ /* 0x000fc60003f04270 */
[----:B0-----:R-:W0:Y:S06]  /*09e0*/  SHFL.DOWN PT, R3, R0, 0x2, 0x1f ;  /* 0x08401f0000037f89 */ /* 0x001e2c00000e0000 */
[----:B------:R-:W1:Y:S01]  /*09f0*/  @!P1 S2R R5, SR_CgaCtaId ;  /* 0x0000000000059919 */ /* 0x000e620000008800 */
[----:B------:R-:W-:Y:S02]  /*0a00*/  @!P1 MOV R4, 0x400 ;  /* 0x0000040000049802 */ /* 0x000fe40000000f00 */
[----:B------:R-:W-:-:S04]  /*0a10*/  @!P1 SHF.R.U32.HI R2, RZ, 0x3, R9 ;  /* 0x00000003ff029819 */ /* 0x000fc80000011609 */
[----:B------:R-:W-:Y:S01]  /*0a20*/  @!P1 LOP3.LUT R2, R2, 0x7c, RZ, 0xc0, !PT ;  /* 0x0000007c02029812 */ /* 0x000fe200078ec0ff */
[----:B0-----:R-:W-:Y:S01]  /*0a30*/  @!P0 FADD R0, R0, R3 ;  /* 0x0000000300008221 */ /* 0x001fe20000000000 */
[----:B------:R-:W-:-:S04]  /*0a40*/  ISETP.GT.AND P0, PT, R6, 0x1b, PT ;  /* 0x0000001b0600780c */ /* 0x000fc80003f04270 */
[----:B------:R-:W0:Y:S01]  /*0a50*/  SHFL.DOWN PT, R3, R0, 0x4, 0x1f ;  /* 0x08801f0000037f89 */ /* 0x000e2200000e0000 */
[----:B-1----:R-:W-:-:S04]  /*0a60*/  @!P1 LEA R5, R5, R4, 0x18 ;  /* 0x0000000405059211 */ /* 0x002fc800078ec0ff */
[----:B------:R-:W-:-:S04]  /*0a70*/  @!P1 IADD3 R2, PT, PT, R2, R5, RZ ;  /* 0x0000000502029210 */ /* 0x000fc80007ffe0ff */
[----:B0-----:R-:W-:Y:S01]  /*0a80*/  @!P0 FADD R0, R0, R3 ;  /* 0x0000000300008221 */ /* 0x001fe20000000000 */
[----:B------:R-:W-:-:S04]  /*0a90*/  ISETP.GT.AND P0, PT, R6, 0x17, PT ;  /* 0x000000170600780c */ /* 0x000fc80003f04270 */
[----:B------:R-:W0:Y:S09]  /*0aa0*/  SHFL.DOWN PT, R3, R0, 0x8, 0x1f ;  /* 0x09001f0000037f89 */ /* 0x000e3200000e0000 */
[----:B0-----:R-:W-:Y:S01]  /*0ab0*/  @!P0 FADD R0, R0, R3 ;  /* 0x0000000300008221 */ /* 0x001fe20000000000 */
[----:B------:R-:W-:-:S04]  /*0ac0*/  ISETP.NE.AND P0, PT, R9, RZ, PT ;  /* 0x000000ff0900720c */ /* 0x000fc80003f05270 */
[----:B------:R-:W0:Y:S02]  /*0ad0*/  SHFL.DOWN PT, R3, R0, 0x10, 0x1f ;  /* 0x0a001f0000037f89 */ /* 0x000e2400000e0000 */
[----:B0-----:R-:W-:-:S05]  /*0ae0*/  FADD R3, R0, R3 ;  /* 0x0000000300037221 */ /* 0x001fca0000000000 */
[----:B------:R0:W-:Y:S01]  /*0af0*/  @!P1 STS [R2+0x8], R3 ;  /* 0x0000080302009388 */ /* 0x0001e20000000800 */
[----:B------:R-:W-:Y:S01]  /*0b00*/  BAR.SYNC.DEFER_BLOCKING 0x0 ;  /* 0x0000000000007b1d */ /* 0x000fe20000010000 */
[----:B------:R-:W-:-:S04]  /*0b10*/  ISETP.GT.AND P1, PT, R6, 0xf, PT ;  /* 0x0000000f0600780c */ /* 0x000fc80003f24270 */
[----:B------:R-:W-:Y:S01]  /*0b20*/  FSEL R0, R0, R3, P1 ;  /* 0x0000000300007208 */ /* 0x000fe20000800000 */
[----:B------:R-:W-:Y:S08]  /*0b30*/  @P0 BRA `(.L_x_17) ;  /* 0x0000003000900947 */ /* 0x000ff00003800000 */
[----:B------:R-:W1:Y:S01]  /*0b40*/  S2UR UR5, SR_CgaCtaId ;  /* 0x00000000000579c3 */ /* 0x000e620000008800 */
[----:B------:R-:W-:Y:S02]  /*0b50*/  UMOV UR4, 0x400 ;  /* 0x0000040000047882 */ /* 0x000fe40000000000 */
[----:B-1----:R-:W-:-:S09]  /*0b60*/  ULEA UR4, UR5, UR4, 0x18 ;  /* 0x0000000405047291 */ /* 0x002fd2000f8ec0ff */
[----:B0-----:R-:W0:Y:S04]  /*0b70*/  LDS R3, [UR4+0xc] ;  /* 0x00000c04ff037984 */ /* 0x001e280008000800 */
[----:B------:R-:W1:Y:S04]  /*0b80*/  LDS.128 R4, [UR4+0x10] ;  /* 0x00001004ff047984 */ /* 0x000e680008000c00 */
[----:B------:R-:W2:Y:S01]  /*0b90*/  LDS.64 R8, [UR4+0x20] ;  /* 0x00002004ff087984 */ /* 0x000ea20008000a00 */
[----:B0-----:R-:W-:-:S04]  /*0ba0*/  FADD R3, R0, R3 ;  /* 0x0000000300037221 */ /* 0x001fc80000000000 */
[----:B-1----:R-:W-:-:S04]  /*0bb0*/  FADD R4, R3, R4 ;  /* 0x0000000403047221 */ /* 0x002fc80000000000 */
[----:B------:R-:W-:-:S04]  /*0bc0*/  FADD R5, R4, R5 ;  /* 0x0000000504057221 */ /* 0x000fc80000000000 */
[----:B------:R-:W-:-:S04]  /*0bd0*/  FADD R6, R5, R6 ;  /* 0x0000000605067221 */ /* 0x000fc80000000000 */
[----:B------:R-:W-:-:S04]  /*0be0*/  FADD R7, R6, R7 ;  /* 0x0000000706077221 */ /* 0x000fc80000000000 */
[----:B--2---:R-:W-:-:S04]  /*0bf0*/  FADD R8, R7, R8 ;  /* 0x0000000807087221 */ /* 0x004fc80000000000 */
[----:B------:R-:W-:Y:S01]  /*0c00*/  FADD R0, R8, R9 ;  /* 0x0000000908007221 */ /* 0x000fe20000000000 */
[----:B------:R-:W-:Y:S06]  /*0c10*/  BRA `(.L_x_17) ;  /* 0x0000003000587947 */ /* 0x000fec0003800000 */
.L_x_16:
[----:B------:R-:W1:Y:S01]  /*0c20*/  S2R R4, SR_LANEID ;  /* 0x0000000000047919 */ /* 0x000e620000000000 */
[----:B------:R-:W-:-:S04]  /*0c30*/  LOP3.LUT R0, R9, 0x3e0, RZ, 0xc0, !PT ;  /* 0x000003e009007812 */ /* 0x000fc800078ec0ff */
[----:B0-----:R-:W-:Y:S02]  /*0c40*/  IADD3 R3, PT, PT, R0, 0x20, RZ ;  /* 0x0000002000037810 */ /* 0x001fe40007ffe0ff */
[----:B------:R-:W-:Y:S02]  /*0c50*/  LOP3.LUT R5, RZ, R0, RZ, 0x33, !PT ;  /* 0x00000000ff057212 */ /* 0x000fe400078e33ff */
[-C--:B------:R-:W-:Y:S02]  /*0c60*/  ISETP.GT.AND P0, PT, R3, R20.reuse, PT ;  /* 0x000000140300720c */ /* 0x080fe40003f04270 */
[----:B------:R-:W-:-:S04]  /*0c70*/  IADD3 R5, PT, PT, R5, R20, RZ ;  /* 0x0000001405057210 */ /* 0x000fc80007ffe0ff */
[----:B------:R-:W-:-:S05]  /*0c80*/  SEL R5, R5, 0x1f, P0 ;  /* 0x0000001f05057807 */ /* 0x000fca0000000000 */
[----:B------:R-:W0:Y:S01]  /*0c90*/  SHFL.DOWN PT, R0, R7, 0x1, R5 ;  /* 0x0820000007007989 */ /* 0x000e2200000e0005 */
[C---:B-1----:R-:W-:Y:S02]  /*0ca0*/  ISETP.GE.AND P0, PT, R4.reuse, R5, PT ;  /* 0x000000050400720c */ /* 0x042fe40003f06270 */
[C---:B------:R-:W-:Y:S02]  /*0cb0*/  IADD3 R2, PT, PT, R4.reuse, 0x2, RZ ;  /* 0x0000000204027810 */ /* 0x040fe40007ffe0ff */
[----:B------:R-:W-:-:S09]  /*0cc0*/  ISETP.NE.AND P1, PT, R4, RZ, PT ;  /* 0x000000ff0400720c */ /* 0x000fd20003f25270 */
[----:B0-----:R-:W-:Y:S01]  /*0cd0*/  @!P0 FADD R7, R0, R7 ;  /* 0x0000000700078221 */ /* 0x001fe20000000000 */
[-C--:B------:R-:W-:Y:S02]  /*0ce0*/  ISETP.GT.AND P0, PT, R2, R5.reuse, PT ;  /* 0x000000050200720c */ /* 0x080fe40003f04270 */
[----:B------:R-:W-:Y:S01]  /*0cf0*/  IADD3 R2, PT, PT, R4, 0x4, RZ ;  /* 0x0000000404027810 */ /* 0x000fe20007ffe0ff */
[----:B------:R-:W0:Y:S01]  /*0d00*/  @!P1 S2R R6, SR_CgaCtaId ;  /* 0x0000000000069919 */ /* 0x000e220000008800 */
[----:B------:R-:W-:Y:S01]  /*0d10*/  @!P1 MOV R3, 0x400 ;  /* 0x0000040000039802 */ /* 0x000fe20000000f00 */
[----:B------:R-:W1:Y:S08]  /*0d20*/  SHFL.DOWN PT, R0, R7, 0x2, R5 ;  /* 0x0840000007007989 */ /* 0x000e7000000e0005 */
[----:B-1----:R-:W-:Y:S01]  /*0d30*/  @!P0 FADD R7, R7, R0 ;  /* 0x0000000007078221 */ /* 0x002fe20000000000 */
[----:B------:R-:W-:-:S02]  /*0d40*/  ISETP.GT.AND P0, PT, R2, R5, PT ;  /* 0x000000050200720c */ /* 0x000fc40003f04270 */
[----:B------:R-:W-:Y:S02]  /*0d50*/  IADD3 R2, PT, PT, R4, 0x8, RZ ;  /* 0x0000000804027810 */ /* 0x000fe40007ffe0ff */
[----:B------:R-:W1:Y:S01]  /*0d60*/  SHFL.DOWN PT, R0, R7, 0x4, R5 ;  /* 0x0880000007007989 */ /* 0x000e6200000e0005 */
[----:B0-----:R-:W-:-:S08]  /*0d70*/  @!P1 LEA R3, R6, R3, 0x18 ;  /* 0x0000000306039211 */ /* 0x001fd000078ec0ff */
[----:B-1----:R-:W-:Y:S01]  /*0d80*/  @!P0 FADD R7, R7, R0 ;  /* 0x0000000007078221 */ /* 0x002fe20000000000 */
[----:B------:R-:W-:Y:S01]  /*0d90*/  ISETP.GT.AND P0, PT, R2, R5, PT ;  /* 0x000000050200720c */ /* 0x000fe20003f04270 */
[----:B------:R-:W-:-:S03]  /*0da0*/  VIADD R2, R4, 0x10 ;  /* 0x0000001004027836 */ /* 0x000fc60000000000 */
[----:B------:R-:W0:Y:S09]  /*0db0*/  SHFL.DOWN PT, R0, R7, 0x8, R5 ;  /* 0x0900000007007989 */ /* 0x000e3200000e0005 */
[----:B0-----:R-:W-:Y:S01]  /*0dc0*/  @!P0 FADD R7, R7, R0 ;  /* 0x0000000007078221 */ /* 0x001fe20000000000 */
[----:B------:R-:W-:-:S02]  /*0dd0*/  ISETP.GT.AND P0, PT, R2, R5, PT ;  /* 0x000000050200720c */ /* 0x000fc40003f04270 */
[----:B------:R-:W-:Y:S02]  /*0de0*/  @!P1 SHF.R.U32.HI R2, RZ, 0x3, R9 ;  /* 0x00000003ff029819 */ /* 0x000fe40000011609 */
[----:B------:R-:W0:Y:S02]  /*0df0*/  SHFL.DOWN PT, R0, R7, 0x10, R5 ;  /* 0x0a00000007007989 */ /* 0x000e2400000e0005 */
[----:B------:R-:W-:-:S04]  /*0e00*/  @!P1 LOP3.LUT R2, R2, 0x7c, RZ, 0xc0, !PT ;  /* 0x0000007c02029812 */ /* 0x000fc800078ec0ff */
[----:B------:R-:W-:-:S03]  /*0e10*/  @!P1 IADD3 R3, PT, PT, R2, R3, RZ ;  /* 0x0000000302039210 */ /* 0x000fc60007ffe0ff */
[----:B0-----:R-:W-:Y:S01]  /*0e20*/  @!P0 FADD R7, R7, R0 ;  /* 0x0000000007078221 */ /* 0x001fe20000000000 */
[----:B------:R-:W-:-:S04]  /*0e30*/  ISETP.NE.AND P0, PT, R9, RZ, PT ;  /* 0x000000ff0900720c */ /* 0x000fc80003f05270 */
[----:B------:R-:W-:-:S05]  /*0e40*/  MOV R0, R7 ;  /* 0x0000000700007202 */ /* 0x000fca0000000f00 */
[----:B------:R4:W-:Y:S01]  /*0e50*/  @!P1 STS [R3+0x8], R0 ;  /* 0x0000080003009388 */ /* 0x0009e20000000800 */
[----:B------:R-:W-:Y:S06]  /*0e60*/  BAR.SYNC.DEFER_BLOCKING 0x0 ;  /* 0x0000000000007b1d */ /* 0x000fec0000010000 */
[----:B------:R-:W-:Y:S05]  /*0e70*/  @P0 BRA `(.L_x_17) ;  /* 0x0000002c00c00947 */ /* 0x000fea0003800000 */
[----:B------:R-:W0:Y:S01]  /*0e80*/  S2UR UR5, SR_CgaCtaId ;  /* 0x00000000000579c3 */ /* 0x000e220000008800 */
[----:B------:R-:W-:Y:S01]  /*0e90*/  UMOV UR4, 0x400 ;  /* 0x0000040000047882 */ /* 0x000fe20000000000 */
[C---:B------:R-:W-:Y:S02]  /*0ea0*/  ISETP.GT.AND P2, PT, R20.reuse, 0x20, PT ;  /* 0x000000201400780c */ /* 0x040fe40003f44270 */
[C---:B------:R-:W-:Y:S02]  /*0eb0*/  ISETP.GT.AND P4, PT, R20.reuse, 0x40, PT ;  /* 0x000000401400780c */ /* 0x040fe40003f84270 */
[C---:B------:R-:W-:Y:S02]  /*0ec0*/  ISETP.GT.AND P3, PT, R20.reuse, 0x60, PT ;  /* 0x000000601400780c */ /* 0x040fe40003f64270 */
[----:B------:R-:W-:Y:S01]  /*0ed0*/  ISETP.GT.AND P1, PT, R20, 0x80, PT ;  /* 0x000000801400780c */ /* 0x000fe20003f24270 */
[----:B0-----:R-:W-:-:S09]  /*0ee0*/  ULEA UR4, UR5, UR4, 0x18 ;  /* 0x0000000405047291 */ /* 0x001fd2000f8ec0ff */
[----:B----4-:R-:W0:Y:S04]  /*0ef0*/  LDS R3, [UR4+0xc] ;  /* 0x00000c04ff037984 */ /* 0x010e280008000800 */
[----:B------:R-:W1:Y:S04]  /*0f00*/  LDS.128 R4, [UR4+0x10] ;  /* 0x00001004ff047984 */ /* 0x000e680008000c00 */
[----:B------:R-:W2:Y:S01]  /*0f10*/  LDS.64 R8, [UR4+0x20] ;  /* 0x00002004ff087984 */ /* 0x000ea20008000a00 */
[----:B0-----:R-:W-:Y:S01]  /*0f20*/  @P2 FADD R0, R0, R3 ;  /* 0x0000000300002221 */ /* 0x001fe20000000000 */
[----:B------:R-:W-:-:S03]  /*0f30*/  ISETP.GT.AND P2, PT, R20, 0xa0, PT ;  /* 0x000000a01400780c */ /* 0x000fc60003f44270 */
[----:B-1----:R-:W-:Y:S01]  /*0f40*/  @P4 FADD R0, R0, R4 ;  /* 0x0000000400004221 */ /* 0x002fe20000000000 */
[----:B------:R-:W-:-:S03]  /*0f50*/  ISETP.GT.AND P4, PT, R20, 0xc0, PT ;  /* 0x000000c01400780c */ /* 0x000fc60003f84270 */
[----:B------:R-:W-:Y:S01]  /*0f60*/  @P3 FADD R0, R0, R5 ;  /* 0x0000000500003221 */ /* 0x000fe20000000000 */
[----:B------:R-:W-:-:S03]  /*0f70*/  ISETP.GT.AND P3, PT, R20, 0xe0, PT ;  /* 0x000000e01400780c */ /* 0x000fc60003f64270 */
[----:B------:R-:W-:-:S04]  /*0f80*/  @P1 FADD R0, R0, R6 ;  /* 0x0000000600001221 */ /* 0x000fc80000000000 */
[----:B------:R-:W-:-:S04]  /*0f90*/  @P2 FADD R0, R0, R7 ;  /* 0x0000000700002221 */ /* 0x000fc80000000000 */
[----:B--2---:R-:W-:-:S04]  /*0fa0*/  @P4 FADD R0, R0, R8 ;  /* 0x0000000800004221 */ /* 0x004fc80000000000 */
[----:B------:R-:W-:Y:S01]  /*0fb0*/  @P3 FADD R0, R0, R9 ;  /* 0x0000000900003221 */ /* 0x000fe20000000000 */
[----:B------:R-:W-:Y:S06]  /*0fc0*/  BRA `(.L_x_17) ;  /* 0x0000002c006c7947 */ /* 0x000fec0003800000 */
.L_x_3:
[----:B------:R-:W0:Y:S01]  /*0fd0*/  S2R R0, SR_TID.X ;  /* 0x0000000000007919 */ /* 0x000e220000002100 */
[----:B------:R-:W1:Y:S01]  /*0fe0*/  LDC.64 R2, c[0x0][0x380] ;  /* 0x0000e000ff027b82 */ /* 0x000e620000000a00 */
[----:B0-----:R-:W-:-:S05]  /*0ff0*/  SHF.L.U32 R5, R0, 0x2, RZ ;  /* 0x0000000200057819 */ /* 0x001fca00000006ff */
[----:B-1----:R-:W-:-:S05]  /*1000*/  IMAD.WIDE.U32 R2, R5, 0x4, R2 ;  /* 0x0000000405027825 */ /* 0x002fca00078e0002 */
[----:B------:R-:W2:Y:S04]  /*1010*/  LDG.E.128.CONSTANT R4, desc[UR6][R2.64] ;  /* 0x0000000602047981 */ /* 0x000ea8000c1e9d00 */
[----:B------:R-:W3:Y:S04]  /*1020*/  LDG.E.128.CONSTANT R8, desc[UR6][R2.64+0x1000] ;  /* 0x0010000602087981 */ /* 0x000ee8000c1e9d00 */
[----:B------:R-:W4:Y:S04]  /*1030*/  LDG.E.128.CONSTANT R12, desc[UR6][R2.64+0x2000] ;  /* 0x00200006020c7981 */ /* 0x000f28000c1e9d00 */
[----:B------:R-:W5:Y:S01]  /*1040*/  LDG.E.128.CONSTANT R16, desc[UR6][R2.64+0x3000] ;  /* 0x0030000602107981 */ /* 0x000f62000c1e9d00 */
[----:B------:R-:W-:Y:S01]  /*1050*/  ISETP.GE.U32.AND P0, PT, R20, 0x2000, PT ;  /* 0x000020001400780c */ /* 0x000fe20003f06070 */
[----:B------:R-:W-:-:S02]  /*1060*/  HFMA2 R23, -RZ, RZ, 0, 0.00048828125 ;  /* 0x00001000ff177431 */ /* 0x000fc400000001ff */
[----:B--2---:R-:W-:Y:S01]  /*1070*/  FADD R4, R4, R5 ;  /* 0x0000000504047221 */ /* 0x004fe20000000000 */
[----:B------:R-:W-:Y:S01]  /*1080*/  FADD R7, R6, R7 ;  /* 0x0000000706077221 */ /* 0x000fe20000000000 */
[----:B---3--:R-:W-:Y:S01]  /*1090*/  FADD R8, R8, R9 ;  /* 0x0000000908087221 */ /* 0x008fe20000000000 */
[----:B------:R-:W-:Y:S02]  /*10a0*/  FADD R11, R10, R11 ;  /* 0x0000000b0a0b7221 */ /* 0x000fe40000000000 */
[----:B------:R-:W-:Y:S01]  /*10b0*/  FADD R4, R4, R7 ;  /* 0x0000000704047221 */ /* 0x000fe20000000000 */
[----:B----4-:R-:W-:Y:S01]  /*10c0*/  FADD R12, R12, R13 ;  /* 0x0000000d0c0c7221 */ /* 0x010fe20000000000 */
[----:B------:R-:W-:Y:S01]  /*10d0*/  FADD R15, R14, R15 ;  /* 0x0000000f0e0f7221 */ /* 0x000fe20000000000 */
[----:B------:R-:W-:Y:S01]  /*10e0*/  FADD R11, R8, R11 ;  /* 0x0000000b080b7221 */ /* 0x000fe20000000000 */
[----:B-----5:R-:W-:Y:S01]  /*10f0*/  FADD R16, R16, R17 ;  /* 0x0000001110107221 */ /* 0x020fe20000000000 */
[----:B------:R-:W-:Y:S01]  /*1100*/  FADD R19, R18, R19 ;  /* 0x0000001312137221 */ /* 0x000fe20000000000 */
[----:B------:R-:W-:Y:S01]  /*1110*/  FADD R12, R12, R15 ;  /* 0x0000000f0c0c7221 */ /* 0x000fe20000000000 */
[----:B------:R-:W-:-:S02]  /*1120*/  FADD R4, R4, R11 ;  /* 0x0000000b04047221 */ /* 0x000fc40000000000 */
[----:B------:R-:W-:-:S04]  /*1130*/  FADD R19, R16, R19 ;  /* 0x0000001310137221 */ /* 0x000fc80000000000 */
[----:B------:R-:W-:-:S04]  /*1140*/  FADD R19, R12, R19 ;  /* 0x000000130c137221 */ /* 0x000fc80000000000 */
[----:B------:R-:W-:Y:S01]  /*1150*/  FADD R21, R4, R19 ;  /* 0x0000001304157221 */ /* 0x000fe20000000000 */
[----:B------:R-:W-:Y:S06]  /*1160*/  @!P0 BRA `(.L_x_18) ;  /* 0x00000000007c8947 */ /* 0x000fec0003800000 */
[----:B------:R-:W0:Y:S01]  /*1170*/  LDC R24, c[0x0][0x390] ;  /* 0x0000e400ff187b82 */ /* 0x000e220000000800 */
[----:B------:R-:W-:Y:S02]  /*1180*/  IADD3 R22, PT, PT, R20, -0x1000, RZ ;  /* 0xfffff00014167810 */ /* 0x000fe40007ffe0ff */
[----:B------:R-:W-:-:S07]  /*1190*/  MOV R23, 0x1000 ;  /* 0x0000100000177802 */ /* 0x000fce0000000f00 */
.L_x_20:
[----:B------:R-:W-:-:S05]  /*11a0*/  IMAD.WIDE R26, R23, 0x4, R2 ;  /* 0x00000004171a7825 */ /* 0x000fca00078e0202 */
[----:B------:R-:W2:Y:S04]  /*11b0*/  LDG.E.128.CONSTANT R16, desc[UR6][R26.64+0x2000] ;  /* 0x002000061a107981 */ /* 0x000ea8000c1e9d00 */
[----:B------:R-:W3:Y:S04]  /*11c0*/  LDG.E.128.CONSTANT R4, desc[UR6][R26.64+0x3000] ;  /* 0x003000061a047981 */ /* 0x000ee8000c1e9d00 */
[----:B------:R-:W4:Y:S04]  /*11d0*/  LDG.E.128.CONSTANT R8, desc[UR6][R26.64] ;  /* 0x000000061a087981 */ /* 0x000f28000c1e9d00 */
[----:B------:R-:W5:Y:S01]  /*11e0*/  LDG.E.128.CONSTANT R12, desc[UR6][R26.64+0x1000] ;  /* 0x001000061a0c7981 */ /* 0x000f62000c1e9d00 */
[----:B0-----:R-:W-:Y:S01]  /*11f0*/  MOV R20, R24 ;  /* 0x0000001800147202 */ /* 0x001fe20000000f00 */
[----:B--2---:R-:W-:Y:S01]  /*1200*/  FADD R17, R17, R18 ;  /* 0x0000001211117221 */ /* 0x004fe20000000000 */
[----:B---3--:R-:W-:-:S02]  /*1210*/  FADD R18, R19, R4 ;  /* 0x0000000413127221 */ /* 0x008fc40000000000 */
[----:B------:R-:W-:Y:S01]  /*1220*/  IADD3 R4, PT, PT, -R23, R20, RZ ;  /* 0x0000001417047210 */ /* 0x000fe20007ffe1ff */
[----:B------:R-:W-:Y:S01]  /*1230*/  FADD R5, R5, R6 ;  /* 0x0000000605057221 */ /* 0x000fe20000000000 */
[----:B----4-:R-:W-:Y:S01]  /*1240*/  FADD R9, R9, R10 ;  /* 0x0000000a09097221 */ /* 0x010fe20000000000 */
[----:B------:R-:W-:Y:S01]  /*1250*/  FADD R8, R8, R21 ;  /* 0x0000001508087221 */ /* 0x000fe20000000000 */
[----:B------:R-:W-:Y:S01]  /*1260*/  ISETP.GE.AND P0, PT, R4, 0x1000, PT ;  /* 0x000010000400780c */ /* 0x000fe20003f06270 */
[----:B-----5:R-:W-:Y:S01]  /*1270*/  FADD R13, R13, R14 ;  /* 0x0000000e0d0d7221 */ /* 0x020fe20000000000 */
[----:B------:R-:W-:Y:S01]  /*1280*/  FADD R10, R11, R12 ;  /* 0x0000000c0b0a7221 */ /* 0x000fe20000000000 */
[----:B------:R-:W-:Y:S01]  /*1290*/  FADD R14, R15, R16 ;  /* 0x000000100f0e7221 */ /* 0x000fe20000000000 */
[----:B------:R-:W-:Y:S01]  /*12a0*/  FADD R8, R8, R9 ;  /* 0x0000000908087221 */ /* 0x000fe20000000000 */
[----:B------:R-:W-:Y:S01]  /*12b0*/  FADD R5, R18, R5 ;  /* 0x0000000512057221 */ /* 0x000fe20000000000 */
[----:B------:R-:W-:Y:S01]  /*12c0*/  FADD R13, R10, R13 ;  /* 0x0000000d0a0d7221 */ /* 0x000fe20000000000 */
[----:B------:R-:W-:-:S03]  /*12d0*/  FADD R14, R14, R17 ;  /* 0x000000110e0e7221 */ /* 0x000fc60000000000 */
[----:B------:R-:W-:Y:S01]  /*12e0*/  FADD R8, R8, R13 ;  /* 0x0000000d08087221 */ /* 0x000fe20000000000 */
[----:B------:R-:W-:-:S04]  /*12f0*/  FADD R5, R14, R5 ;  /* 0x000000050e057221 */ /* 0x000fc80000000000 */
[----:B------:R-:W-:-:S04]  /*1300*/  FADD R5, R8, R5 ;  /* 0x0000000508057221 */ /* 0x000fc80000000000 */
[----:B------:R-:W-:Y:S01]  /*1310*/  FADD R21, R7, R5 ;  /* 0x0000000507157221 */ /* 0x000fe20000000000 */
[----:B------:R-:W-:Y:S06]  /*1320*/  @!P0 BRA `(.L_x_19) ;  /* 0x0000000800308947 */ /* 0x000fec0003800000 */
[----:B------:R-:W-:-:S04]  /*1330*/  IADD3 R23, PT, PT, R23, 0x1000, RZ ;  /* 0x0000100017177810 */ /* 0x000fc80007ffe0ff */
[----:B------:R-:W-:-:S13]  /*1340*/  ISETP.GT.AND P0, PT, R23, R22, PT ;  /* 0x000000161700720c */ /* 0x000fda0003f04270 */
[----:B------:R-:W-:Y:S05]  /*1350*/  @!P0 BRA `(.L_x_20) ;  /* 0xfffffffc00908947 */ /* 0x000fea000383ffff */
.L_x_18:
[----:B------:R-:W-:-:S13]  /*1360*/  ISETP.GE.AND P0, PT, R23, R20, PT ;  /* 0x000000141700720c */ /* 0x000fda0003f06270 */
[----:B------:R-:W-:Y:S05]  /*1370*/  @P0 BRA `(.L_x_19) ;  /* 0x00000008001c0947 */ /* 0x000fea0003800000 */
[----:B------:R-:W-:Y:S01]  /*1380*/  IMAD.IADD R9, R20, 0x1, -R23 ;  /* 0x0000000114097824 */ /* 0x000fe200078e0a17 */
[----:B------:R-:W-:Y:S04]  /*1390*/  BSSY.RECONVERGENT B1, `(.L_x_19) ;  /* 0x0000085000017945 */ /* 0x000fe80003800200 */
[----:B------:R-:W-:-:S13]  /*13a0*/  ISETP.GE.AND P0, PT, R0, R9, PT ;  /* 0x000000090000720c */ /* 0x000fda0003f06270 */
[----:B------:R-:W-:Y:S05]  /*13b0*/  @P0 BRA `(.L_x_21) ;  /* 0x0000000800080947 */ /* 0x000fea0003800000 */
[-C--:B------:R-:W-:Y:S01]  /*13c0*/  LOP3.LUT R2, RZ, R0.reuse, RZ, 0x33, !PT ;  /* 0x00000000ff027212 */ /* 0x080fe200078e33ff */
[----:B------:R-:W-:Y:S01]  /*13d0*/  BSSY.RECONVERGENT B2, `(.L_x_22) ;  /* 0x0000015000027945 */ /* 0x000fe20003800200 */
[----:B------:R-:W-:Y:S02]  /*13e0*/  MOV R8, R0 ;  /* 0x0000000000087202 */ /* 0x000fe40000000f00 */
[----:B------:R-:W-:-:S04]  /*13f0*/  IADD3 R2, PT, PT, -R23, R20, R2 ;  /* 0x0000001417027210 */ /* 0x000fc80007ffe102 */
[C---:B------:R-:W-:Y:S02]  /*1400*/  LOP3.LUT R3, R2.reuse, 0x300, RZ, 0xc0, !PT ;  /* 0x0000030002037812 */ /* 0x040fe400078ec0ff */
[----:B------:R-:W-:Y:S02]  /*1410*/  ISETP.GE.U32.AND P1, PT, R2, 0x300, PT ;  /* 0x000003000200780c */ /* 0x000fe40003f26070 */
[----:B------:R-:W-:-:S13]  /*1420*/  ISETP.NE.AND P0, PT, R3, 0x300, PT ;  /* 0x000003000300780c */ /* 0x000fda0003f05270 */
[----:B------:R-:W-:Y:S05]  /*1430*/  @!P0 BRA `(.L_x_23) ;  /* 0x0000000000388947 */ /* 0x000fea0003800000 */
[----:B------:R-:W0:Y:S01]  /*1440*/  LDC.64 R4, c[0x0][0x380] ;  /* 0x0000e000ff047b82 */ /* 0x000e220000000a00 */
[----:B------:R-:W-:Y:S02]  /*1450*/  LEA.HI R2, R2, 0x1, RZ, 0x18 ;  /* 0x0000000102027811 */ /* 0x000fe400078fc0ff */
[----:B------:R-:W-:Y:S02]  /*1460*/  IADD3 R7, PT, PT, R0, R23, RZ ;  /* 0x0000001700077210 */ /* 0x000fe40007ffe0ff */
[----:B------:R-:W-:Y:S02]  /*1470*/  LOP3.LUT R2, R2, 0x3, RZ, 0xc0, !PT ;  /* 0x0000000302027812 */ /* 0x000fe400078ec0ff */
[----:B------:R-:W-:Y:S02]  /*1480*/  MOV R8, R0 ;  /* 0x0000000000087202 */ /* 0x000fe40000000f00 */
[----:B------:R-:W-:-:S07]  /*1490*/  IADD3 R6, PT, PT, -R2, RZ, RZ ;  /* 0x000000ff02067210 */ /* 0x000fce0007ffe1ff */
.L_x_24:
[----:B0-----:R-:W-:-:S06]  /*14a0*/  IMAD.WIDE.U32 R2, R7, 0x4, R4 ;  /* 0x0000000407027825 */ /* 0x001fcc00078e0004 */
[----:B------:R-:W2:Y:S01]  /*14b0*/  LDG.E.CONSTANT R2, desc[UR6][R2.64] ;  /* 0x0000000602027981 */ /* 0x000ea2000c1e9900 */
[----:B------:R-:W-:Y:S02]  /*14c0*/  IADD3 R6, PT, PT, R6, 0x1, RZ ;  /* 0x0000000106067810 */ /* 0x000fe40007ffe0ff */
[----:B------:R-:W-:Y:S02]  /*14d0*/  IADD3 R8, PT, PT, R8, 0x100, RZ ;  /* 0x0000010008087810 */ /* 0x000fe40007ffe0ff */
[----:B------:R-:W-:Y:S02]  /*14e0*/  ISETP.NE.AND P0, PT, R6, RZ, PT ;  /* 0x000000ff0600720c */ /* 0x000fe40003f05270 */
[----:B------:R-:W-:Y:S01]  /*14f0*/  IADD3 R7, PT, PT, R7, 0x100, RZ ;  /* 0x0000010007077810 */ /* 0x000fe20007ffe0ff */
[----:B--2---:R-:W-:-:S10]  /*1500*/  FADD R21, R2, R21 ;  /* 0x0000001502157221 */ /* 0x004fd40000000000 */
[----:B------:R-:W-:Y:S05]  /*1510*/  @P0 BRA `(.L_x_24) ;  /* 0xfffffffc00e00947 */ /* 0x000fea000383ffff */
.L_x_23:
[----:B------:R-:W-:Y:S05]  /*1520*/  BSYNC.RECONVERGENT B2 ;  /* 0x0000000000027941 */ /* 0x000fea0003800200 */
.L_x_22:
[----:B------:R-:W-:Y:S05]  /*1530*/  @!P1 BRA `(.L_x_21) ;  /* 0x0000000400a89947 */ /* 0x000fea0003800000 */
[----:B------:R-:W0:Y:S01]  /*1540*/  LDCU.64 UR4, c[0x0][0x380] ;  /* 0x00007000ff0477ac */ /* 0x000e220008000a00 */
[----:B------:R-:W-:Y:S01]  /*1550*/  IADD3 R5, PT, PT, R9, -R8, RZ ;  /* 0x8000000809057210 */ /* 0x000fe20007ffe0ff */
[----:B------:R-:W-:Y:S01]  /*1560*/  BSSY.RECONVERGENT B2, `(.L_x_25) ;  /* 0x000003b000027945 */ /* 0x000fe20003800200 */
[CC--:B------:R-:W-:Y:S02]  /*1570*/  IADD3 R3, P0, PT, R8.reuse, R23.reuse, RZ ;  /* 0x0000001708037210 */ /* 0x0c0fe40007f1e0ff */
[----:B------:R-:W-:Y:S02]  /*1580*/  ISETP.GT.AND P1, PT, R5, 0xc00, PT ;  /* 0x00000c000500780c */ /* 0x000fe40003f24270 */
[----:B------:R-:W-:Y:S02]  /*1590*/  IADD3.X R4, PT, PT, RZ, RZ, RZ, P0, !PT ;  /* 0x000000ffff047210 */ /* 0x000fe400007fe4ff */
[----:B------:R-:W-:Y:S02]  /*15a0*/  IADD3 R11, PT, PT, R8, R23, RZ ;  /* 0x00000017080b7210 */ /* 0x000fe40007ffe0ff */
[----:B0-----:R-:W-:-:S04]  /*15b0*/  LEA R2, P0, R3, UR4, 0x2 ;  /* 0x0000000403027c11 */ /* 0x001fc8000f8010ff */
[----:B------:R-:W-:Y:S02]  /*15c0*/  LEA.HI.X R3, R3, UR5, R4, 0x2, P0 ;  /* 0x0000000503037c11 */ /* 0x000fe400080f1404 */
[----:B------:R-:W-:-:S05]  /*15d0*/  IADD3 R2, P0, PT, R2, 0x800, RZ ;  /* 0x0000080002027810 */ /* 0x000fca0007f1e0ff */
[----:B------:R-:W-:Y:S01]  /*15e0*/  IMAD.X R3, RZ, RZ, R3, P0 ;  /* 0x000000ffff037224 */ /* 0x000fe200000e0603 */
[----:B------:R-:W-:Y:S01]  /*15f0*/  PLOP3.LUT P0, PT, PT, PT, PT, 0x80, 0x8 ;  /* 0x000000000008781c */ /* 0x000fe20003f0f070 */
[----:B------:R-:W-:-:S12]  /*1600*/  @!P1 BRA `(.L_x_26) ;  /* 0x0000000000c09947 */ /* 0x000fd80003800000 */
[----:B------:R-:W-:Y:S02]  /*1610*/  PLOP3.LUT P0, PT, PT, PT, PT, 0x8, 0x80 ;  /* 0x000000000080781c */ /* 0x000fe40003f0e170 */
[----:B------:R-:W-:-:S11]  /*1620*/  IADD3 R13, PT, PT, R9, -0xc00, RZ ;  /* 0xfffff400090d7810 */ /* 0x000fd60007ffe0ff */
.L_x_27:
[----:B------:R-:W0:Y:S01]  /*1630*/  LDC.64 R4, c[0x0][0x380] ;  /* 0x0000e000ff047b82 */ /* 0x000e220000000a00 */
[----:B------:R-:W2:Y:S01]  /*1640*/  LDG.E.CONSTANT R10, desc[UR6][R2.64+-0x400] ;  /* 0xfffc0006020a7981 */ /* 0x000ea2000c1e9900 */
[----:B------:R-:W-:-:S03]  /*1650*/  IADD3 R25, PT, PT, R11, 0x400, RZ ;  /* 0x000004000b197810 */ /* 0x000fc60007ffe0ff */
[----:B------:R-:W3:Y:S04]  /*1660*/  LDG.E.CONSTANT R19, desc[UR6][R2.64] ;  /* 0x0000000602137981 */ /* 0x000ee8000c1e9900 */
[----:B------:R-:W4:Y:S01]  /*1670*/  LDG.E.CONSTANT R18, desc[UR6][R2.64+0x400] ;  /* 0x0004000602127981 */ /* 0x000f22000c1e9900 */
[----:B------:R-:W-:-:S03]  /*1680*/  IADD3 R7, PT, PT, R11, 0x800, RZ ;  /* 0x000008000b077810 */ /* 0x000fc60007ffe0ff */
[----:B------:R-:W5:Y:S04]  /*1690*/  LDG.E.CONSTANT R16, desc[UR6][R2.64+0xc00] ;  /* 0x000c000602107981 */ /* 0x000f68000c1e9900 */
[----:B------:R-:W5:Y:S04]  /*16a0*/  LDG.E.CONSTANT R15, desc[UR6][R2.64+0x1000] ;  /* 0x00100006020f7981 */ /* 0x000f68000c1e9900 */
[----:B------:R-:W5:Y:S01]  /*16b0*/  LDG.E.CONSTANT R14, desc[UR6][R2.64+0x1400] ;  /* 0x00140006020e7981 */ /* 0x000f62000c1e9900 */
[----:B0-----:R-:W-:-:S03]  /*16c0*/  IMAD.WIDE.U32 R22, R11, 0x4, R4 ;  /* 0x000000040b167825 */ /* 0x001fc600078e0004 */
[----:B------:R-:W5:Y:S04]  /*16d0*/  LDG.E.CONSTANT R20, desc[UR6][R2.64+0x2000] ;  /* 0x0020000602147981 */ /* 0x000f68000c1e9900 */
[----:B------:R0:W2:Y:S01]  /*16e0*/  LDG.E.CONSTANT R12, desc[UR6][R22.64] ;  /* 0x00000006160c7981 */ /* 0x0000a2000c1e9900 */
[----:B------:R-:W-:-:S03]  /*16f0*/  IMAD.WIDE.U32 R24, R25, 0x4, R4 ;  /* 0x0000000419187825 */ /* 0x000fc600078e0004 */
[----:B------:R-:W5:Y:S04]  /*1700*/  LDG.E.CONSTANT R26, desc[UR6][R2.64+0x3000] ;  /* 0x00300006021a7981 */ /* 0x000f68000c1e9900 */
[----:B------:R-:W5:Y:S01]  /*1710*/  LDG.E.CONSTANT R17, desc[UR6][R24.64] ;  /* 0x0000000618117981 */ /* 0x000f62000c1e9900 */
[--C-:B------:R-:W-:Y:S01]  /*1720*/  IMAD.WIDE.U32 R6, R7, 0x4, R4.reuse ;  /* 0x0000000407067825 */ /* 0x100fe200078e0004 */
[----:B0-----:R-:W-:Y:S02]  /*1730*/  IADD3 R23, PT, PT, R11, 0xc00, RZ ;  /* 0x00000c000b177810 */ /* 0x001fe40007ffe0ff */
[----:B------:R-:W5:Y:S04]  /*1740*/  LDG.E.CONSTANT R22, desc[UR6][R2.64+0x1c00] ;  /* 0x001c000602167981 */ /* 0x000f68000c1e9900 */
[----:B------:R-:W5:Y:S01]  /*1750*/  LDG.E.CONSTANT R6, desc[UR6][R6.64] ;  /* 0x0000000606067981 */ /* 0x000f62000c1e9900 */
[----:B------:R-:W-:-:S03]  /*1760*/  IMAD.WIDE.U32 R4, R23, 0x4, R4 ;  /* 0x0000000417047825 */ /* 0x000fc600078e0004 */
[----:B------:R-:W5:Y:S04]  /*1770*/  LDG.E.CONSTANT R23, desc[UR6][R2.64+0x2400] ;  /* 0x0024000602177981 */ /* 0x000f68000c1e9900 */
[----:B------:R-:W5:Y:S04]  /*1780*/  LDG.E.CONSTANT R4, desc[UR6][R4.64] ;  /* 0x0000000604047981 */ /* 0x000f68000c1e9900 */
[----:B------:R-:W5:Y:S04]  /*1790*/  LDG.E.CONSTANT R24, desc[UR6][R2.64+0x2c00] ;  /* 0x002c000602187981 */ /* 0x000f68000c1e9900 */
[----:B------:R0:W5:Y:S01]  /*17a0*/  LDG.E.CONSTANT R25, desc[UR6][R2.64+0x3400] ;  /* 0x0034000602197981 */ /* 0x000162000c1e9900 */
[----:B------:R-:W-:-:S04]  /*17b0*/  IADD3 R8, PT, PT, R8, 0x1000, RZ ;  /* 0x0000100008087810 */ /* 0x000fc80007ffe0ff */
[----:B------:R-:W-:Y:S02]  /*17c0*/  ISETP.GE.AND P1, PT, R8, R13, PT ;  /* 0x0000000d0800720c */ /* 0x000fe40003f26270 */
[----:B0-----:R-:W-:Y:S02]  /*17d0*/  IADD3 R2, P2, PT, R2, 0x4000, RZ ;  /* 0x0000400002027810 */ /* 0x001fe40007f5e0ff */
[----:B------:R-:W-:Y:S02]  /*17e0*/  IADD3 R11, PT, PT, R11, 0x1000, RZ ;  /* 0x000010000b0b7810 */ /* 0x000fe40007ffe0ff */
[----:B------:R-:W-:Y:S01]  /*17f0*/  IADD3.X R3, PT, PT, RZ, R3, RZ, P2, !PT ;  /* 0x00000003ff037210 */ /* 0x000fe200017fe4ff */
[----:B--2---:R-:W-:-:S04]  /*1800*/  FADD R21, R12, R21 ;  /* 0x000000150c157221 */ /* 0x004fc80000000000 */
[----:B------:R-:W-:-:S04]  /*1810*/  FADD R10, R21, R10 ;  /* 0x0000000a150a7221 */ /* 0x000fc80000000000 */
[----:B---3--:R-:W-:-:S04]  /*1820*/  FADD R19, R10, R19 ;  /* 0x000000130a137221 */ /* 0x008fc80000000000 */
[----:B----4-:R-:W-:-:S04]  /*1830*/  FADD R18, R19, R18 ;  /* 0x0000001213127221 */ /* 0x010fc80000000000 */
[----:B-----5:R-:W-:-:S04]  /*1840*/  FADD R17, R18, R17 ;  /* 0x0000001112117221 */ /* 0x020fc80000000000 */
        /* <DEDUP_REMOVED lines=12> */
.L_x_26:
[----:B------:R-:W-:Y:S05]  /*1910*/  BSYNC.RECONVERGENT B2 ;  /* 0x0000000000027941 */ /* 0x000fea0003800200 */
.L_x_25:
[----:B------:R-:W-:Y:S01]  /*1920*/  IADD3 R4, PT, PT, R9, -R8, RZ ;  /* 0x8000000809047210 */ /* 0x000fe20007ffe0ff */
[----:B------:R-:W-:Y:S03]  /*1930*/  BSSY.RECONVERGENT B2, `(.L_x_28) ;  /* 0x000001e000027945 */ /* 0x000fe60003800200 */
[----:B------:R-:W-:-:S13]  /*1940*/  ISETP.GT.AND P1, PT, R4, 0x400, PT ;  /* 0x000004000400780c */ /* 0x000fda0003f24270 */
[----:B------:R-:W-:Y:S05]  /*1950*/  @!P1 BRA `(.L_x_29) ;  /* 0x00000000006c9947 */ /* 0x000fea0003800000 */
[----:B------:R-:W0:Y:S01]  /*1960*/  LDC.64 R6, c[0x0][0x380] ;  /* 0x0000e000ff067b82 */ /* 0x000e220000000a00 */
[----:B------:R-:W2:Y:S01]  /*1970*/  LDG.E.CONSTANT R10, desc[UR6][R2.64+-0x400] ;  /* 0xfffc0006020a7981 */ /* 0x000ea2000c1e9900 */
[----:B------:R-:W-:-:S03]  /*1980*/  VIADD R15, R11, 0x400 ;  /* 0x000004000b0f7836 */ /* 0x000fc60000000000 */
[----:B------:R-:W3:Y:S04]  /*1990*/  LDG.E.CONSTANT R13, desc[UR6][R2.64] ;  /* 0x00000006020d7981 */ /* 0x000ee8000c1e9900 */
[----:B------:R-:W4:Y:S04]  /*19a0*/  LDG.E.CONSTANT R17, desc[UR6][R2.64+0xc00] ;  /* 0x000c000602117981 */ /* 0x000f28000c1e9900 */
[----:B------:R-:W5:Y:S04]  /*19b0*/  LDG.E.CONSTANT R19, desc[UR6][R2.64+0x1000] ;  /* 0x0010000602137981 */ /* 0x000f68000c1e9900 */
[----:B------:R1:W5:Y:S01]  /*19c0*/  LDG.E.CONSTANT R23, desc[UR6][R2.64+0x1400] ;  /* 0x0014000602177981 */ /* 0x000362000c1e9900 */
[----:B0-----:R-:W-:-:S06]  /*19d0*/  IMAD.WIDE.U32 R4, R11, 0x4, R6 ;  /* 0x000000040b047825 */ /* 0x001fcc00078e0006 */
[----:B------:R-:W2:Y:S01]  /*19e0*/  LDG.E.CONSTANT R4, desc[UR6][R4.64] ;  /* 0x0000000604047981 */ /* 0x000ea2000c1e9900 */
[----:B------:R-:W-:-:S03]  /*19f0*/  IMAD.WIDE.U32 R6, R15, 0x4, R6 ;  /* 0x000000040f067825 */ /* 0x000fc600078e0006 */
[----:B------:R-:W4:Y:S04]  /*1a00*/  LDG.E.CONSTANT R15, desc[UR6][R2.64+0x400] ;  /* 0x00040006020f7981 */ /* 0x000f28000c1e9900 */
[----:B------:R-:W5:Y:S01]  /*1a10*/  LDG.E.CONSTANT R7, desc[UR6][R6.64] ;  /* 0x0000000606077981 */ /* 0x000f62000c1e9900 */
[----:B------:R-:W-:Y:S02]  /*1a20*/  PLOP3.LUT P0, PT, PT, PT, PT, 0x8, 0x80 ;  /* 0x000000000080781c */ /* 0x000fe40003f0e170 */
[----:B------:R-:W-:Y:S02]  /*1a30*/  IADD3 R8, PT, PT, R8, 0x800, RZ ;  /* 0x0000080008087810 */ /* 0x000fe40007ffe0ff */
[----:B------:R-:W-:Y:S01]  /*1a40*/  IADD3 R11, PT, PT, R11, 0x800, RZ ;  /* 0x000008000b0b7810 */ /* 0x000fe20007ffe0ff */
[----:B--2---:R-:W-:-:S04]  /*1a50*/  FADD R21, R21, R4 ;  /* 0x0000000415157221 */ /* 0x004fc80000000000 */
[----:B------:R-:W-:-:S04]  /*1a60*/  FADD R10, R21, R10 ;  /* 0x0000000a150a7221 */ /* 0x000fc80000000000 */
[----:B---3--:R-:W-:-:S04]  /*1a70*/  FADD R10, R10, R13 ;  /* 0x0000000d0a0a7221 */ /* 0x008fc80000000000 */
[----:B----4-:R-:W-:-:S04]  /*1a80*/  FADD R10, R10, R15 ;  /* 0x0000000f0a0a7221 */ /* 0x010fc80000000000 */
[----:B-----5:R-:W-:Y:S01]  /*1a90*/  FADD R10, R10, R7 ;  /* 0x000000070a0a7221 */ /* 0x020fe20000000000 */
[----:B------:R-:W-:-:S03]  /*1aa0*/  IADD3 R4, P1, PT, R2, 0x2000, RZ ;  /* 0x0000200002047810 */ /* 0x000fc60007f3e0ff */
[----:B------:R-:W-:Y:S01]  /*1ab0*/  FADD R10, R10, R17 ;  /* 0x000000110a0a7221 */ /* 0x000fe20000000000 */
[----:B------:R-:W-:-:S03]  /*1ac0*/  IADD3.X R5, PT, PT, RZ, R3, RZ, P1, !PT ;  /* 0x00000003ff057210 */ /* 0x000fc60000ffe4ff */
[----:B------:R-:W-:Y:S01]  /*1ad0*/  FADD R10, R10, R19 ;  /* 0x000000130a0a7221 */ /* 0x000fe20000000000 */
[----:B-1----:R-:W-:Y:S02]  /*1ae0*/  MOV R2, R4 ;  /* 0x0000000400027202 */ /* 0x002fe40000000f00 */
[----:B------:R-:W-:Y:S01]  /*1af0*/  MOV R3, R5 ;  /* 0x0000000500037202 */ /* 0x000fe20000000f00 */
[----:B------:R-:W-:-:S07]  /*1b00*/  FADD R21, R10, R23 ;  /* 0x000000170a157221 */ /* 0x000fce0000000000 */
.L_x_29:
[----:B------:R-:W-:Y:S05]  /*1b10*/  BSYNC.RECONVERGENT B2 ;  /* 0x0000000000027941 */ /* 0x000fea0003800200 */
.L_x_28:
[----:B------:R-:W-:-:S13]  /*1b20*/  ISETP.LT.OR P0, PT, R8, R9, P0 ;  /* 0x000000090800720c */ /* 0x000fda0000701670 */
[----:B------:R-:W-:Y:S05]  /*1b30*/  @!P0 BRA `(.L_x_21) ;  /* 0x0000000000288947 */ /* 0x000fea0003800000 */
[----:B------:R-:W0:Y:S01]  /*1b40*/  LDC.64 R4, c[0x0][0x380] ;  /* 0x0000e000ff047b82 */ /* 0x000e220000000a00 */
[----:B------:R-:W2:Y:S04]  /*1b50*/  LDG.E.CONSTANT R6, desc[UR6][R2.64+-0x400] ;  /* 0xfffc000602067981 */ /* 0x000ea8000c1e9900 */
[----:B------:R-:W3:Y:S04]  /*1b60*/  LDG.E.CONSTANT R7, desc[UR6][R2.64] ;  /* 0x0000000602077981 */ /* 0x000ee8000c1e9900 */
[----:B------:R-:W4:Y:S01]  /*1b70*/  LDG.E.CONSTANT R9, desc[UR6][R2.64+0x400] ;  /* 0x0004000602097981 */ /* 0x000f22000c1e9900 */
[----:B0-----:R-:W-:-:S06]  /*1b80*/  IMAD.WIDE.U32 R4, R11, 0x4, R4 ;  /* 0x000000040b047825 */ /* 0x001fcc00078e0004 */
[----:B------:R-:W5:Y:S02]  /*1b90*/  LDG.E.CONSTANT R4, desc[UR6][R4.64] ;  /* 0x0000000604047981 */ /* 0x000f64000c1e9900 */
[----:B-----5:R-:W-:-:S04]  /*1ba0*/  FADD R21, R21, R4 ;  /* 0x0000000415157221 */ /* 0x020fc80000000000 */
[----:B--2---:R-:W-:-:S04]  /*1bb0*/  FADD R6, R21, R6 ;  /* 0x0000000615067221 */ /* 0x004fc80000000000 */
[----:B---3--:R-:W-:-:S04]  /*1bc0*/  FADD R6, R6, R7 ;  /* 0x0000000706067221 */ /* 0x008fc80000000000 */
[----:B----4-:R-:W-:-:S07]  /*1bd0*/  FADD R21, R6, R9 ;  /* 0x0000000906157221 */ /* 0x010fce0000000000 */
.L_x_21:
[----:B------:R-:W-:Y:S05]  /*1be0*/  BSYNC.RECONVERGENT B1 ;  /* 0x0000000000017941 */ /* 0x000fea0003800200 */
.L_x_19:
[----:B------:R-:W0:Y:S01]  /*1bf0*/  S2R R6, SR_LANEID ;  /* 0x0000000000067919 */ /* 0x000e220000000000 */
[----:B------:R-:W1:Y:S01]  /*1c00*/  SHFL.DOWN PT, R2, R21, 0x1, 0x1f ;  /* 0x08201f0015027f89 */ /* 0x000e6200000e0000 */
[C---:B0-----:R-:W-:Y:S02]  /*1c10*/  ISETP.GT.AND P0, PT, R6.reuse, 0x1e, PT ;  /* 0x0000001e0600780c */ /* 0x041fe40003f04270 */
[----:B------:R-:W-:-:S11]  /*1c20*/  ISETP.NE.AND P1, PT, R6, RZ, PT ;  /* 0x000000ff0600720c */ /* 0x000fd60003f25270 */
[----:B-1----:R-:W-:Y:S01]  /*1c30*/  @!P0 FADD R21, R2, R21 ;  /* 0x0000001502158221 */ /* 0x002fe20000000000 */
[----:B------:R-:W-:Y:S01]  /*1c40*/  ISETP.GT.AND P0, PT, R6, 0x1d, PT ;  /* 0x0000001d0600780c */ /* 0x000fe20003f04270 */
[----:B------:R-:W0:Y:S01]  /*1c50*/  @!P1 S2R R5, SR_CgaCtaId ;  /* 0x0000000000059919 */ /* 0x000e220000008800 */
[----:B------:R-:W-:Y:S02]  /*1c60*/  @!P1 MOV R4, 0x400 ;  /* 0x0000040000049802 */ /* 0x000fe40000000f00 */
[----:B------:R-:W-:Y:S01]  /*1c70*/  @!P1 SHF.R.U32.HI R3, RZ, 0x3, R0 ;  /* 0x00000003ff039819 */ /* 0x000fe20000011600 */
[----:B------:R-:W1:Y:S03]  /*1c80*/  SHFL.DOWN PT, R2, R21, 0x2, 0x1f ;  /* 0x08401f0015027f89 */ /* 0x000e6600000e0000 */
[----:B------:R-:W-:-:S05]  /*1c90*/  @!P1 LOP3.LUT R3, R3, 0x7c, RZ, 0xc0, !PT ;  /* 0x0000007c03039812 */ /* 0x000fca00078ec0ff */
[----:B-1----:R-:W-:Y:S01]  /*1ca0*/  @!P0 FADD R21, R21, R2 ;  /* 0x0000000215158221 */ /* 0x002fe20000000000 */
[----:B------:R-:W-:Y:S02]  /*1cb0*/  ISETP.GT.AND P0, PT, R6, 0x1b, PT ;  /* 0x0000001b0600780c */ /* 0x000fe40003f04270 */
[----:B0-----:R-:W-:Y:S02]  /*1cc0*/  @!P1 LEA R4, R5, R4, 0x18 ;  /* 0x0000000405049211 */ /* 0x001fe400078ec0ff */
[----:B------:R-:W0:Y:S02]  /*1cd0*/  SHFL.DOWN PT, R2, R21, 0x4, 0x1f ;  /* 0x08801f0015027f89 */ /* 0x000e2400000e0000 */
[----:B------:R-:W-:-:S07]  /*1ce0*/  @!P1 IADD3 R3, PT, PT, R3, R4, RZ ;  /* 0x0000000403039210 */ /* 0x000fce0007ffe0ff */
        /* <DEDUP_REMOVED lines=12> */
[----:B------:R-:W0:Y:S01]  /*1db0*/  S2UR UR5, SR_CgaCtaId ;  /* 0x00000000000579c3 */ /* 0x000e220000008800 */
[----:B------:R-:W-:Y:S02]  /*1dc0*/  UMOV UR4, 0x400 ;  /* 0x0000040000047882 */ /* 0x000fe40000000000 */
[----:B0-----:R-:W-:-:S09]  /*1dd0*/  ULEA UR4, UR5, UR4, 0x18 ;  /* 0x0000000405047291 */ /* 0x001fd2000f8ec0ff */
[----:B---3--:R-:W0:Y:S04]  /*1de0*/  LDS R3, [UR4+0xc] ;  /* 0x00000c04ff037984 */ /* 0x008e280008000800 */
        /* <DEDUP_REMOVED lines=10> */
.L_x_2:
        /* <DEDUP_REMOVED lines=12> */
.L_x_32:
[----:B------:R-:W-:Y:S05]  /*1f50*/  BSYNC.RECONVERGENT B1 ;  /* 0x0000000000017941 */ /* 0x000fea0003800200 */
.L_x_31:
[----:B------:R-:W-:Y:S01]  /*1f60*/  ISETP.GE.AND P0, PT, R11, R20, PT ;  /* 0x000000140b00720c */ /* 0x000fe20003f06270 */
[----:B------:R-:W-:-:S12]  /*1f70*/  BSSY.RECONVERGENT B1, `(.L_x_33) ;  /* 0x0000074000017945 */ /* 0x000fd80003800200 */
[----:B------:R-:W-:Y:S05]  /*1f80*/  @P0 BRA `(.L_x_34) ;  /* 0x0000000400c80947 */ /* 0x000fea0003800000 */
[----:B0-----:R-:W-:Y:S01]  /*1f90*/  LOP3.LUT R3, RZ, R11, RZ, 0x33, !PT ;  /* 0x0000000bff037212 */ /* 0x001fe200078e33ff */
[----:B------:R-:W-:Y:S04]  /*1fa0*/  BSSY.RECONVERGENT B2, `(.L_x_35) ;  /* 0x0000015000027945 */ /* 0x000fe80003800200 */
[----:B------:R-:W-:-:S05]  /*1fb0*/  IMAD.IADD R4, R3, 0x1, R20 ;  /* 0x0000000103047824 */ /* 0x000fca00078e0214 */
        /* <DEDUP_REMOVED lines=10> */
.L_x_37:
[----:B------:R-:W-:-:S06]  /*2060*/  MOV R3, R5 ;  /* 0x0000000500037202 */ /* 0x000fcc0000000f00 */
[----:B------:R0:W2:Y:S01]  /*2070*/  LDG.E.CONSTANT R3, desc[UR6][R2.64] ;  /* 0x0000000602037981 */ /* 0x0000a2000c1e9900 */
[----:B------:R-:W-:Y:S02]  /*2080*/  IADD3 R4, PT, PT, R4, 0x1, RZ ;  /* 0x0000000104047810 */ /* 0x000fe40007ffe0ff */
[----:B------:R-:W-:Y:S02]  /*2090*/  IADD3 R11, PT, PT, R11, 0x100, RZ ;  /* 0x000001000b0b7810 */ /* 0x000fe40007ffe0ff */
[----:B------:R-:W-:Y:S02]  /*20a0*/  ISETP.NE.AND P0, PT, R4, RZ, PT ;  /* 0x000000ff0400720c */ /* 0x000fe40003f05270 */
[----:B0-----:R-:W-:-:S04]  /*20b0*/  IADD3 R2, P2, PT, R2, 0x400, RZ ;  /* 0x0000040002027810 */ /* 0x001fc80007f5e0ff */
[----:B------:R-:W-:Y:S01]  /*20c0*/  IADD3.X R5, PT, PT, RZ, R5, RZ, P2, !PT ;  /* 0x00000005ff057210 */ /* 0x000fe200017fe4ff */
[----:B--2--5:R-:W-:-:S06]  /*20d0*/  FADD R0, R3, R0 ;  /* 0x0000000003007221 */ /* 0x024fcc0000000000 */
[----:B------:R-:W-:Y:S05]  /*20e0*/  @P0 BRA `(.L_x_37) ;  /* 0xfffffffc00dc0947 */ /* 0x000fea000383ffff */
.L_x_36:
[----:B------:R-:W-:Y:S05]  /*20f0*/  BSYNC.RECONVERGENT B2 ;  /* 0x0000000000027941 */ /* 0x000fea0003800200 */
.L_x_35:
        /* <DEDUP_REMOVED lines=8> */
.L_x_40:
        /* <DEDUP_REMOVED lines=9> */
[----:B------:R-:W-:-:S03]  /*2210*/  VIADD R3, R11, 0x800 ;  /* 0x000008000b037836 */ /* 0x000fc60000000000 */
[----:B------:R-:W4:Y:S01]  /*2220*/  LDG.E.CONSTANT R15, desc[UR6][R4.64+0x400] ;  /* 0x00040006040f7981 */ /* 0x000f22000c1e9900 */
        /* <DEDUP_REMOVED lines=32> */
.L_x_39:
[----:B------:R-:W-:Y:S05]  /*2430*/  BSYNC.RECONVERGENT B2 ;  /* 0x0000000000027941 */ /* 0x000fea0003800200 */
.L_x_38:
[----:B------:R-:W-:Y:S01]  /*2440*/  IADD3 R2, PT, PT, -R11, R20, RZ ;  /* 0x000000140b027210 */ /* 0x000fe20007ffe1ff */
[----:B------:R-:W-:Y:S03]  /*2450*/  BSSY.RECONVERGENT B2, `(.L_x_41) ;  /* 0x0000019000027945 */ /* 0x000fe60003800200 */
[----:B------:R-:W-:-:S13]  /*2460*/  ISETP.GT.AND P1, PT, R2, 0x400, PT ;  /* 0x000004000200780c */ /* 0x000fda0003f24270 */
[----:B------:R-:W-:Y:S05]  /*2470*/  @!P1 BRA `(.L_x_42) ;  /* 0x0000000000589947 */ /* 0x000fea0003800000 */
        /* <DEDUP_REMOVED lines=22> */
.L_x_42:
[----:B------:R-:W-:Y:S05]  /*25e0*/  BSYNC.RECONVERGENT B2 ;  /* 0x0000000000027941 */ /* 0x000fea0003800200 */
.L_x_41:
        /* <DEDUP_REMOVED lines=12> */
.L_x_34:
[----:B------:R-:W-:Y:S05]  /*26b0*/  BSYNC.RECONVERGENT B1 ;  /* 0x0000000000017941 */ /* 0x000fea0003800200 */
.L_x_33:
        /* <DEDUP_REMOVED lines=35> */
[----:B--2---:R-:W0:Y:S04]  /*28f0*/  LDS R3, [UR4+0xc] ;  /* 0x00000c04ff037984 */ /* 0x004e280008000800 */
        /* <DEDUP_REMOVED lines=10> */
.L_x_43:
[----:B0-----:R-:W0:Y:S01]  /*29a0*/  S2R R2, SR_LANEID ;  /* 0x0000000000027919 */ /* 0x001e220000000000 */
[----:B------:R-:W-:-:S04]  /*29b0*/  LOP3.LUT R0, R9, 0x3e0, RZ, 0xc0, !PT ;  /* 0x000003e009007812 */ /* 0x000fc800078ec0ff */
[----:B------:R-:W-:Y:S02]  /*29c0*/  IADD3 R3, PT, PT, R0, 0x20, RZ ;  /* 0x0000002000037810 */ /* 0x000fe40007ffe0ff */
[----:B------:R-:W-:Y:S02]  /*29d0*/  LOP3.LUT R7, RZ, R0, RZ, 0x33, !PT ;  /* 0x00000000ff077212 */ /* 0x000fe400078e33ff */
[-C--:B------:R-:W-:Y:S02]  /*29e0*/  ISETP.GT.AND P0, PT, R3, R20.reuse, PT ;  /* 0x000000140300720c */ /* 0x080fe40003f04270 */
[----:B------:R-:W-:-:S04]  /*29f0*/  IADD3 R7, PT, PT, R7, R20, RZ ;  /* 0x0000001407077210 */ /* 0x000fc80007ffe0ff */
[----:B------:R-:W-:-:S05]  /*2a00*/  SEL R4, R7, 0x1f, P0 ;  /* 0x0000001f07047807 */ /* 0x000fca0000000000 */
[----:B------:R-:W1:Y:S01]  /*2a10*/  SHFL.DOWN PT, R0, R5, 0x1, R4 ;  /* 0x0820000005007989 */ /* 0x000e6200000e0004 */
[C---:B0-----:R-:W-:Y:S01]  /*2a20*/  ISETP.GE.AND P0, PT, R2.reuse, R4, PT ;  /* 0x000000040200720c */ /* 0x041fe20003f06270 */
[C---:B------:R-:W-:Y:S01]  /*2a30*/  VIADD R3, R2.reuse, 0x2 ;  /* 0x0000000202037836 */ /* 0x040fe20000000000 */
[----:B------:R-:W-:-:S11]  /*2a40*/  ISETP.NE.AND P1, PT, R2, RZ, PT ;  /* 0x000000ff0200720c */ /* 0x000fd60003f25270 */
[----:B-1----:R-:W-:Y:S01]  /*2a50*/  @!P0 FADD R5, R0, R5 ;  /* 0x0000000500058221 */ /* 0x002fe20000000000 */
[-C--:B------:R-:W-:Y:S01]  /*2a60*/  ISETP.GT.AND P0, PT, R3, R4.reuse, PT ;  /* 0x000000040300720c */ /* 0x080fe20003f04270 */
[----:B------:R-:W0:Y:S01]  /*2a70*/  @!P1 S2R R6, SR_CgaCtaId ;  /* 0x0000000000069919 */ /* 0x000e220000008800 */
[----:B------:R-:W-:Y:S02]  /*2a80*/  IADD3 R3, PT, PT, R2, 0x4, RZ ;  /* 0x0000000402037810 */ /* 0x000fe40007ffe0ff */
[----:B------:R-:W1:Y:S09]  /*2a90*/  SHFL.DOWN PT, R0, R5, 0x2, R4 ;  /* 0x0840000005007989 */ /* 0x000e7200000e0004 */
[----:B-1----:R-:W-:Y:S01]  /*2aa0*/  @!P0 FADD R5, R5, R0 ;  /* 0x0000000005058221 */ /* 0x002fe20000000000 */
[----:B------:R-:W-:-:S02]  /*2ab0*/  ISETP.GT.AND P0, PT, R3, R4, PT ;  /* 0x000000040300720c */ /* 0x000fc40003f04270 */
[----:B------:R-:W-:Y:S02]  /*2ac0*/  IADD3 R3, PT, PT, R2, 0x8, RZ ;  /* 0x0000000802037810 */ /* 0x000fe40007ffe0ff */
[----:B------:R-:W1:Y:S09]  /*2ad0*/  SHFL.DOWN PT, R0, R5, 0x4, R4 ;  /* 0x0880000005007989 */ /* 0x000e7200000e0004 */
[----:B-1----:R-:W-:Y:S01]  /*2ae0*/  @!P0 FADD R5, R5, R0 ;  /* 0x0000000005058221 */ /* 0x002fe20000000000 */
[----:B------:R-:W-:-:S02]  /*2af0*/  ISETP.GT.AND P0, PT, R3, R4, PT ;  /* 0x000000040300720c */ /* 0x000fc40003f04270 */
[----:B------:R-:W-:Y:S02]  /*2b00*/  IADD3 R3, PT, PT, R2, 0x10, RZ ;  /* 0x0000001002037810 */ /* 0x000fe40007ffe0ff */
[----:B------:R-:W1:Y:S01]  /*2b10*/  SHFL.DOWN PT, R0, R5, 0x8, R4 ;  /* 0x0900000005007989 */ /* 0x000e6200000e0004 */
[----:B------:R-:W-:-:S04]  /*2b20*/  @!P1 SHF.R.U32.HI R2, RZ, 0x3, R9 ;  /* 0x00000003ff029819 */ /* 0x000fc80000011609 */
[----:B------:R-:W-:-:S04]  /*2b30*/  @!P1 LOP3.LUT R2, R2, 0x7c, RZ, 0xc0, !PT ;  /* 0x0000007c02029812 */ /* 0x000fc800078ec0ff */
[----:B-1----:R-:W-:Y:S01]  /*2b40*/  @!P0 FADD R5, R5, R0 ;  /* 0x0000000005058221 */ /* 0x002fe20000000000 */
[----:B------:R-:W-:Y:S02]  /*2b50*/  ISETP.GT.AND P0, PT, R3, R4, PT ;  /* 0x000000040300720c */ /* 0x000fe40003f04270 */
[----:B------:R-:W-:Y:S02]  /*2b60*/  @!P1 MOV R3, 0x400 ;  /* 0x0000040000039802 */ /* 0x000fe40000000f00 */
[----:B------:R-:W1:Y:S02]  /*2b70*/  SHFL.DOWN PT, R0, R5, 0x10, R4 ;  /* 0x0a00000005007989 */ /* 0x000e6400000e0004 */
[----:B0-----:R-:W-:-:S04]  /*2b80*/  @!P1 LEA R3, R6, R3, 0x18 ;  /* 0x0000000306039211 */ /* 0x001fc800078ec0ff */
[----:B------:R-:W-:-:S03]  /*2b90*/  @!P1 IADD3 R3, PT, PT, R2, R3, RZ ;  /* 0x0000000302039210 */ /* 0x000fc60007ffe0ff */
[----:B-1----:R-:W-:Y:S01]  /*2ba0*/  @!P0 FADD R5, R5, R0 ;  /* 0x0000000005058221 */ /* 0x002fe20000000000 */
        /* <DEDUP_REMOVED lines=12> */
[----:B-1----:R-:W0:Y:S04]  /*2c70*/  LDS R3, [UR4+0xc] ;  /* 0x00000c04ff037984 */ /* 0x002e280008000800 */
        /* <DEDUP_REMOVED lines=13> */
.L_x_30:
[----:B------:R-:W0:Y:S01]  /*2d50*/  S2R R8, SR_TID.X ;  /* 0x0000000000087919 */ /* 0x000e220000002100 */
[----:B------:R-:W0:Y:S02]  /*2d60*/  LDC.64 R2, c[0x0][0x380] ;  /* 0x0000e000ff027b82 */ /* 0x000e240000000a00 */
[----:B0-----:R-:W-:-:S05]  /*2d70*/  IMAD.WIDE.U32 R2, R8, 0x4, R2 ;  /* 0x0000000408027825 */ /* 0x001fca00078e0002 */
[----:B------:R-:W2:Y:S04]  /*2d80*/  LDG.E.CONSTANT R19, desc[UR6][R2.64] ;  /* 0x0000000602137981 */ /* 0x000ea8000c1e9900 */
[----:B------:R-:W2:Y:S04]  /*2d90*/  LDG.E.CONSTANT R0, desc[UR6][R2.64+0x400] ;  /* 0x0004000602007981 */ /* 0x000ea8000c1e9900 */
[----:B------:R-:W3:Y:S04]  /*2da0*/  LDG.E.CONSTANT R4, desc[UR6][R2.64+0x800] ;  /* 0x0008000602047981 */ /* 0x000ee8000c1e9900 */
[----:B------:R-:W3:Y:S04]  /*2db0*/  LDG.E.CONSTANT R5, desc[UR6][R2.64+0xc00] ;  /* 0x000c000602057981 */ /* 0x000ee8000c1e9900 */
[----:B------:R-:W4:Y:S04]  /*2dc0*/  LDG.E.CONSTANT R6, desc[UR6][R2.64+0x1000] ;  /* 0x0010000602067981 */ /* 0x000f28000c1e9900 */
[----:B------:R-:W4:Y:S04]  /*2dd0*/  LDG.E.CONSTANT R7, desc[UR6][R2.64+0x1400] ;  /* 0x0014000602077981 */ /* 0x000f28000c1e9900 */
[----:B------:R-:W5:Y:S04]  /*2de0*/  LDG.E.CONSTANT R9, desc[UR6][R2.64+0x1800] ;  /* 0x0018000602097981 */ /* 0x000f68000c1e9900 */
        /* <DEDUP_REMOVED lines=8> */
[----:B------:R-:W5:Y:S01]  /*2e70*/  LDG.E.CONSTANT R18, desc[UR6][R2.64+0x3c00] ;  /* 0x003c000602127981 */ /* 0x000f62000c1e9900 */
[----:B------:R-:W-:Y:S01]  /*2e80*/  ISETP.GE.U32.AND P0, PT, R20, 0x2000, PT ;  /* 0x000020001400780c */ /* 0x000fe20003f06070 */
[----:B--2---:R-:W-:Y:S01]  /*2e90*/  FADD R0, R19, R0 ;  /* 0x0000000013007221 */ /* 0x004fe20000000000 */
[----:B---3--:R-:W-:-:S04]  /*2ea0*/  FADD R5, R4, R5 ;  /* 0x0000000504057221 */ /* 0x008fc80000000000 */
[----:B------:R-:W-:Y:S01]  /*2eb0*/  FADD R0, R0, R5 ;  /* 0x0000000500007221 */ /* 0x000fe20000000000 */
[----:B----4-:R-:W-:Y:S01]  /*2ec0*/  FADD R6, R6, R7 ;  /* 0x0000000706067221 */ /* 0x010fe20000000000 */
[----:B-----5:R-:W-:-:S04]  /*2ed0*/  FADD R9, R9, R10 ;  /* 0x0000000a09097221 */ /* 0x020fc80000000000 */
[----:B------:R-:W-:Y:S01]  /*2ee0*/  FADD R9, R6, R9 ;  /* 0x0000000906097221 */ /* 0x000fe20000000000 */
[----:B------:R-:W-:-:S03]  /*2ef0*/  FADD R11, R11, R12 ;  /* 0x0000000c0b0b7221 */ /* 0x000fc60000000000 */
[----:B------:R-:W-:Y:S01]  /*2f00*/  FADD R0, R0, R9 ;  /* 0x0000000900007221 */ /* 0x000fe20000000000 */
[----:B------:R-:W-:-:S04]  /*2f10*/  FADD R14, R13, R14 ;  /* 0x0000000e0d0e7221 */ /* 0x000fc80000000000 */
[----:B------:R-:W-:Y:S01]  /*2f20*/  FADD R11, R11, R14 ;  /* 0x0000000e0b0b7221 */ /* 0x000fe20000000000 */
[----:B------:R-:W-:Y:S01]  /*2f30*/  FADD R15, R15, R16 ;  /* 0x000000100f0f7221 */ /* 0x000fe20000000000 */
[----:B------:R-:W-:-:S04]  /*2f40*/  FADD R18, R17, R18 ;  /* 0x0000001211127221 */ /* 0x000fc80000000000 */
[----:B------:R-:W-:-:S04]  /*2f50*/  FADD R18, R15, R18 ;  /* 0x000000120f127221 */ /* 0x000fc80000000000 */
[----:B------:R-:W-:Y:S01]  /*2f60*/  FADD R5, R11, R18 ;  /* 0x000000120b057221 */ /* 0x000fe20000000000 */
[----:B------:R-:W-:-:S03]  /*2f70*/  HFMA2 R11, -RZ, RZ, 0, 0.00048828125 ;  /* 0x00001000ff0b7431 */ /* 0x000fc600000001ff */
[----:B------:R-:W-:Y:S01]  /*2f80*/  FADD R0, R0, R5 ;  /* 0x0000000500007221 */ /* 0x000fe20000000000 */
[----:B------:R-:W-:Y:S06]  /*2f90*/  @!P0 BRA `(.L_x_44) ;  /* 0x0000000000ac8947 */ /* 0x000fec0003800000 */
[----:B------:R-:W0:Y:S01]  /*2fa0*/  LDC R7, c[0x0][0x390] ;  /* 0x0000e400ff077b82 */ /* 0x000e220000000800 */
[----:B------:R-:W-:Y:S02]  /*2fb0*/  IADD3 R6, PT, PT, R20, -0x1000, RZ ;  /* 0xfffff00014067810 */ /* 0x000fe40007ffe0ff */
[----:B------:R-:W-:-:S07]  /*2fc0*/  MOV R11, 0x1000 ;  /* 0x00001000000b7802 */ /* 0x000fce0000000f00 */
.L_x_46:
[----:B------:R-:W-:-:S05]  /*2fd0*/  IMAD.WIDE R4, R11, 0x4, R2 ;  /* 0x000000040b047825 */ /* 0x000fca00078e0202 */
[----:B------:R-:W2:Y:S04]  /*2fe0*/  LDG.E.CONSTANT R20, desc[UR6][R4.64+0x400] ;  /* 0x0004000604147981 */ /* 0x000ea8000c1e9900 */
[----:B------:R-:W2:Y:S04]  /*2ff0*/  LDG.E.CONSTANT R21, desc[UR6][R4.64+0x800] ;  /* 0x0008000604157981 */ /* 0x000ea8000c1e9900 */
        /* <DEDUP_REMOVED lines=13> */
[----:B------:R1:W5:Y:S01]  /*30d0*/  LDG.E.CONSTANT R18, desc[UR6][R4.64+0x3c00] ;  /* 0x003c000604127981 */ /* 0x000362000c1e9900 */
[----:B--2---:R-:W-:Y:S01]  /*30e0*/  FADD R21, R20, R21 ;  /* 0x0000001514157221 */ /* 0x004fe20000000000 */
[----:B0-----:R-:W-:-:S05]  /*30f0*/  MOV R20, R7 ;  /* 0x0000000700147202 */ /* 0x001fca0000000f00 */
[----:B-1----:R-:W-:Y:S02]  /*3100*/  IMAD.IADD R4, R20, 0x1, -R11 ;  /* 0x0000000114047824 */ /* 0x002fe400078e0a0b */
[----:B---3--:R-:W-:-:S03]  /*3110*/  FADD R0, R19, R0 ;  /* 0x0000000013007221 */ /* 0x008fc60000000000 */
[----:B------:R-:W-:Y:S01]  /*3120*/  ISETP.GE.AND P0, PT, R4, 0x1000, PT ;  /* 0x000010000400780c */ /* 0x000fe20003f06270 */
[----:B----4-:R-:W-:Y:S01]  /*3130*/  FADD R22, R22, R23 ;  /* 0x0000001716167221 */ /* 0x010fe20000000000 */
[----:B------:R-:W-:Y:S01]  /*3140*/  FADD R0, R0, R21 ;  /* 0x0000001500007221 */ /* 0x000fe20000000000 */
[----:B-----5:R-:W-:-:S04]  /*3150*/  FADD R25, R24, R25 ;  /* 0x0000001918197221 */ /* 0x020fc80000000000 */
[----:B------:R-:W-:Y:S01]  /*3160*/  FADD R25, R22, R25 ;  /* 0x0000001916197221 */ /* 0x000fe20000000000 */
[----:B------:R-:W-:Y:S01]  /*3170*/  FADD R16, R16, R17 ;  /* 0x0000001110107221 */ /* 0x000fe20000000000 */
[----:B------:R-:W-:-:S04]  /*3180*/  FADD R15, R15, R10 ;  /* 0x0000000a0f0f7221 */ /* 0x000fc80000000000 */
[----:B------:R-:W-:Y:S01]  /*3190*/  FADD R15, R16, R15 ;  /* 0x0000000f100f7221 */ /* 0x000fe20000000000 */
[----:B------:R-:W-:Y:S01]  /*31a0*/  FADD R9, R14, R9 ;  /* 0x000000090e097221 */ /* 0x000fe20000000000 */
[----:B------:R-:W-:-:S04]  /*31b0*/  FADD R12, R13, R12 ;  /* 0x0000000c0d0c7221 */ /* 0x000fc80000000000 */
[----:B------:R-:W-:Y:S01]  /*31c0*/  FADD R12, R9, R12 ;  /* 0x0000000c090c7221 */ /* 0x000fe20000000000 */
[----:B------:R-:W-:-:S03]  /*31d0*/  FADD R0, R0, R25 ;  /* 0x0000001900007221 */ /* 0x000fc60000000000 */
[----:B------:R-:W-:-:S04]  /*31e0*/  FADD R15, R15, R12 ;  /* 0x0000000c0f0f7221 */ /* 0x000fc80000000000 */
[----:B------:R-:W-:-:S04]  /*31f0*/  FADD R15, R0, R15 ;  /* 0x0000000f000f7221 */ /* 0x000fc80000000000 */
[----:B------:R-:W-:Y:S01]  /*3200*/  FADD R0, R18, R15 ;  /* 0x0000000f12007221 */ /* 0x000fe20000000000 */
[----:B------:R-:W-:Y:S06]  /*3210*/  @!P0 BRA `(.L_x_45) ;  /* 0x0000000800308947 */ /* 0x000fec0003800000 */
[----:B------:R-:W-:-:S04]  /*3220*/  IADD3 R11, PT, PT, R11, 0x1000, RZ ;  /* 0x000010000b0b7810 */ /* 0x000fc80007ffe0ff */
[----:B------:R-:W-:-:S13]  /*3230*/  ISETP.GT.AND P0, PT, R11, R6, PT ;  /* 0x000000060b00720c */ /* 0x000fda0003f04270 */
[----:B------:R-:W-:Y:S05]  /*3240*/  @!P0 BRA `(.L_x_46) ;  /* 0xfffffffc00608947 */ /* 0x000fea000383ffff */
.L_x_44:
[----:B------:R-:W-:-:S13]  /*3250*/  ISETP.GE.AND P0, PT, R11, R20, PT ;  /* 0x000000140b00720c */ /* 0x000fda0003f06270 */
[----:B------:R-:W-:Y:S05]  /*3260*/  @P0 BRA `(.L_x_45) ;  /* 0x00000008001c0947 */ /* 0x000fea0003800000 */
[----:B------:R-:W-:Y:S01]  /*3270*/  IADD3 R9, PT, PT, -R11, R20, RZ ;  /* 0x000000140b097210 */ /* 0x000fe20007ffe1ff */
[----:B------:R-:W-:Y:S03]  /*3280*/  BSSY.RECONVERGENT B1, `(.L_x_45) ;  /* 0x0000085000017945 */ /* 0x000fe60003800200 */
        /* <DEDUP_REMOVED lines=16> */
.L_x_50:
        /* <DEDUP_REMOVED lines=8> */
.L_x_49:
[----:B------:R-:W-:Y:S05]  /*3410*/  BSYNC.RECONVERGENT B2 ;  /* 0x0000000000027941 */ /* 0x000fea0003800200 */
.L_x_48:
[----:B------:R-:W-:Y:S05]  /*3420*/  @!P1 BRA `(.L_x_47) ;  /* 0x0000000400a89947 */ /* 0x000fea0003800000 */
[----:B------:R-:W0:Y:S01]  /*3430*/  LDCU.64 UR4, c[0x0][0x380] ;  /* 0x00007000ff0477ac */ /* 0x000e220008000a00 */
[----:B------:R-:W-:Y:S01]  /*3440*/  IADD3 R5, PT, PT, R9, -R10, RZ ;  /* 0x8000000a09057210 */ /* 0x000fe20007ffe0ff */
[----:B------:R-:W-:Y:S01]  /*3450*/  BSSY.RECONVERGENT B2, `(.L_x_51) ;  /* 0x000003b000027945 */ /* 0x000fe20003800200 */
[CC--:B------:R-:W-:Y:S02]  /*3460*/  IADD3 R3, P0, PT, R10.reuse, R11.reuse, RZ ;  /* 0x0000000b0a037210 */ /* 0x0c0fe40007f1e0ff */
[----:B------:R-:W-:Y:S02]  /*3470*/  ISETP.GT.AND P1, PT, R5, 0xc00, PT ;  /* 0x00000c000500780c */ /* 0x000fe40003f24270 */
[----:B------:R-:W-:Y:S01]  /*3480*/  IADD3 R11, PT, PT, R10, R11, RZ ;  /* 0x0000000b0a0b7210 */ /* 0x000fe20007ffe0ff */
[----:B------:R-:W-:Y:S01]  /*3490*/  IMAD.X R4, RZ, RZ, RZ, P0 ;  /* 0x000000ffff047224 */ /* 0x000fe200000e06ff */
[----:B0-----:R-:W-:-:S04]  /*34a0*/  LEA R2, P0, R3, UR4, 0x2 ;  /* 0x0000000403027c11 */ /* 0x001fc8000f8010ff */
[----:B------:R-:W-:Y:S02]  /*34b0*/  LEA.HI.X R3, R3, UR5, R4, 0x2, P0 ;  /* 0x0000000503037c11 */ /* 0x000fe400080f1404 */
[----:B------:R-:W-:-:S04]  /*34c0*/  IADD3 R2, P0, PT, R2, 0x800, RZ ;  /* 0x0000080002027810 */ /* 0x000fc80007f1e0ff */
[----:B------:R-:W-:Y:S02]  /*34d0*/  IADD3.X R3, PT, PT, RZ, R3, RZ, P0, !PT ;  /* 0x00000003ff037210 */ /* 0x000fe400007fe4ff */
[----:B------:R-:W-:Y:S01]  /*34e0*/  PLOP3.LUT P0, PT, PT, PT, PT, 0x80, 0x8 ;  /* 0x000000000008781c */ /* 0x000fe20003f0f070 */
[----:B------:R-:W-:-:S12]  /*34f0*/  @!P1 BRA `(.L_x_52) ;  /* 0x0000000000c09947 */ /* 0x000fd80003800000 */
[----:B------:R-:W-:Y:S02]  /*3500*/  PLOP3.LUT P0, PT, PT, PT, PT, 0x8, 0x80 ;  /* 0x000000000080781c */ /* 0x000fe40003f0e170 */
[----:B------:R-:W-:-:S11]  /*3510*/  IADD3 R13, PT, PT, R9, -0xc00, RZ ;  /* 0xfffff400090d7810 */ /* 0x000fd60007ffe0ff */
.L_x_53:
[----:B------:R-:W0:Y:S01]  /*3520*/  LDC.64 R4, c[0x0][0x380] ;  /* 0x0000e000ff047b82 */ /* 0x000e220000000a00 */
[----:B------:R-:W2:Y:S01]  /*3530*/  LDG.E.CONSTANT R12, desc[UR6][R2.64+-0x400] ;  /* 0xfffc0006020c7981 */ /* 0x000ea2000c1e9900 */
[----:B------:R-:W-:-:S03]  /*3540*/  IADD3 R25, PT, PT, R11, 0x400, RZ ;  /* 0x000004000b197810 */ /* 0x000fc60007ffe0ff */
[----:B------:R-:W3:Y:S04]  /*3550*/  LDG.E.CONSTANT R20, desc[UR6][R2.64] ;  /* 0x0000000602147981 */ /* 0x000ee8000c1e9900 */
[----:B------:R-:W4:Y:S01]  /*3560*/  LDG.E.CONSTANT R19, desc[UR6][R2.64+0x400] ;  /* 0x0004000602137981 */ /* 0x000f22000c1e9900 */
[----:B------:R-:W-:-:S03]  /*3570*/  IADD3 R7, PT, PT, R11, 0x800, RZ ;  /* 0x000008000b077810 */ /* 0x000fc60007ffe0ff */
[----:B------:R-:W5:Y:S04]  /*3580*/  LDG.E.CONSTANT R17, desc[UR6][R2.64+0xc00] ;  /* 0x000c000602117981 */ /* 0x000f68000c1e9900 */
[----:B------:R-:W5:Y:S01]  /*3590*/  LDG.E.CONSTANT R16, desc[UR6][R2.64+0x1000] ;  /* 0x0010000602107981 */ /* 0x000f62000c1e9900 */
[----:B------:R-:W-:-:S03]  /*35a0*/  IADD3 R23, PT, PT, R11, 0xc00, RZ ;  /* 0x00000c000b177810 */ /* 0x000fc60007ffe0ff */
[----:B------:R-:W5:Y:S01]  /*35b0*/  LDG.E.CONSTANT R22, desc[UR6][R2.64+0x1c00] ;  /* 0x001c000602167981 */ /* 0x000f62000c1e9900 */
[----:B0-----:R-:W-:-:S03]  /*35c0*/  IMAD.WIDE.U32 R14, R11, 0x4, R4 ;  /* 0x000000040b0e7825 */ /* 0x001fc600078e0004 */
[----:B------:R-:W5:Y:S04]  /*35d0*/  LDG.E.CONSTANT R21, desc[UR6][R2.64+0x2000] ;  /* 0x0020000602157981 */ /* 0x000f68000c1e9900 */
[----:B------:R-:W5:Y:S04]  /*35e0*/  LDG.E.CONSTANT R26, desc[UR6][R2.64+0x3000] ;  /* 0x00300006021a7981 */ /* 0x000f68000c1e9900 */
[----:B------:R-:W2:Y:S01]  /*35f0*/  LDG.E.CONSTANT R15, desc[UR6][R14.64] ;  /* 0x000000060e0f7981 */ /* 0x000ea2000c1e9900 */
[----:B------:R-:W-:-:S05]  /*3600*/  IMAD.WIDE.U32 R24, R25, 0x4, R4 ;  /* 0x0000000419187825 */ /* 0x000fca00078e0004 */
[----:B------:R-:W5:Y:S01]  /*3610*/  LDG.E.CONSTANT R18, desc[UR6][R24.64] ;  /* 0x0000000618127981 */ /* 0x000f62000c1e9900 */
[----:B------:R-:W-:-:S03]  /*3620*/  IMAD.WIDE.U32 R6, R7, 0x4, R4 ;  /* 0x0000000407067825 */ /* 0x000fc600078e0004 */
        /* <DEDUP_REMOVED lines=8> */
[----:B------:R-:W-:Y:S01]  /*36b0*/  ISETP.GE.AND P1, PT, R10, R13, PT ;  /* 0x0000000d0a00720c */ /* 0x000fe20003f26270 */
[----:B------:R-:W-:Y:S01]  /*36c0*/  VIADD R11, R11, 0x1000 ;  /* 0x000010000b0b7836 */ /* 0x000fe20000000000 */
[----:B0-----:R-:W-:-:S04]  /*36d0*/  IADD3 R2, P2, PT, R2, 0x4000, RZ ;  /* 0x0000400002027810 */ /* 0x001fc80007f5e0ff */
        /* <DEDUP_REMOVED lines=18> */
.L_x_52:
[----:B------:R-:W-:Y:S05]  /*3800*/  BSYNC.RECONVERGENT B2 ;  /* 0x0000000000027941 */ /* 0x000fea0003800200 */
.L_x_51:
[----:B------:R-:W-:Y:S01]  /*3810*/  IADD3 R4, PT, PT, R9, -R10, RZ ;  /* 0x8000000a09047210 */ /* 0x000fe20007ffe0ff */
[----:B------:R-:W-:Y:S03]  /*3820*/  BSSY.RECONVERGENT B2, `(.L_x_54) ;  /* 0x000001e000027945 */ /* 0x000fe60003800200 */
[----:B------:R-:W-:-:S13]  /*3830*/  ISETP.GT.AND P1, PT, R4, 0x400, PT ;  /* 0x000004000400780c */ /* 0x000fda0003f24270 */
[----:B------:R-:W-:Y:S05]  /*3840*/  @!P1 BRA `(.L_x_55) ;  /* 0x00000000006c9947 */ /* 0x000fea0003800000 */
[----:B------:R-:W0:Y:S01]  /*3850*/  LDC.64 R6, c[0x0][0x380] ;  /* 0x0000e000ff067b82 */ /* 0x000e220000000a00 */
[----:B------:R-:W2:Y:S01]  /*3860*/  LDG.E.CONSTANT R13, desc[UR6][R2.64+-0x400] ;  /* 0xfffc0006020d7981 */ /* 0x000ea2000c1e9900 */
[----:B------:R-:W-:-:S03]  /*3870*/  IADD3 R17, PT, PT, R11, 0x400, RZ ;  /* 0x000004000b117810 */ /* 0x000fc60007ffe0ff */
[----:B------:R-:W3:Y:S04]  /*3880*/  LDG.E.CONSTANT R15, desc[UR6][R2.64] ;  /* 0x00000006020f7981 */ /* 0x000ee8000c1e9900 */
[----:B------:R-:W4:Y:S04]  /*3890*/  LDG.E.CONSTANT R19, desc[UR6][R2.64+0xc00] ;  /* 0x000c000602137981 */ /* 0x000f28000c1e9900 */
[----:B------:R-:W5:Y:S04]  /*38a0*/  LDG.E.CONSTANT R21, desc[UR6][R2.64+0x1000] ;  /* 0x0010000602157981 */ /* 0x000f68000c1e9900 */
[----:B------:R-:W5:Y:S01]  /*38b0*/  LDG.E.CONSTANT R23, desc[UR6][R2.64+0x1400] ;  /* 0x0014000602177981 */ /* 0x000f62000c1e9900 */
[----:B0-----:R-:W-:-:S06]  /*38c0*/  IMAD.WIDE.U32 R4, R11, 0x4, R6 ;  /* 0x000000040b047825 */ /* 0x001fcc00078e0006 */
[----:B------:R0:W2:Y:S01]  /*38d0*/  LDG.E.CONSTANT R5, desc[UR6][R4.64] ;  /* 0x0000000604057981 */ /* 0x0000a2000c1e9900 */
[----:B------:R-:W-:-:S03]  /*38e0*/  IMAD.WIDE.U32 R6, R17, 0x4, R6 ;  /* 0x0000000411067825 */ /* 0x000fc600078e0006 */
[----:B------:R1:W4:Y:S04]  /*38f0*/  LDG.E.CONSTANT R17, desc[UR6][R2.64+0x400] ;  /* 0x0004000602117981 */ /* 0x000328000c1e9900 */
[----:B------:R-:W5:Y:S01]  /*3900*/  LDG.E.CONSTANT R7, desc[UR6][R6.64] ;  /* 0x0000000606077981 */ /* 0x000f62000c1e9900 */
[----:B0-----:R-:W-:Y:S02]  /*3910*/  IADD3 R4, P1, PT, R2, 0x2000, RZ ;  /* 0x0000200002047810 */ /* 0x001fe40007f3e0ff */
[----:B------:R-:W-:Y:S02]  /*3920*/  PLOP3.LUT P0, PT, PT, PT, PT, 0x8, 0x80 ;  /* 0x000000000080781c */ /* 0x000fe40003f0e170 */
[----:B------:R-:W-:Y:S02]  /*3930*/  IADD3 R10, PT, PT, R10, 0x800, RZ ;  /* 0x000008000a0a7810 */ /* 0x000fe40007ffe0ff */
[----:B------:R-:W-:-:S02]  /*3940*/  IADD3 R11, PT, PT, R11, 0x800, RZ ;  /* 0x000008000b0b7810 */ /* 0x000fc40007ffe0ff */
[----:B-1----:R-:W-:Y:S01]  /*3950*/  MOV R2, R4 ;  /* 0x0000000400027202 */ /* 0x002fe20000000f00 */
[----:B--2---:R-:W-:-:S04]  /*3960*/  FADD R0, R0, R5 ;  /* 0x0000000500007221 */ /* 0x004fc80000000000 */
[----:B------:R-:W-:-:S04]  /*3970*/  FADD R0, R0, R13 ;  /* 0x0000000d00007221 */ /* 0x000fc80000000000 */
[----:B---3--:R-:W-:-:S04]  /*3980*/  FADD R0, R0, R15 ;  /* 0x0000000f00007221 */ /* 0x008fc80000000000 */
[----:B----4-:R-:W-:-:S04]  /*3990*/  FADD R0, R0, R17 ;  /* 0x0000001100007221 */ /* 0x010fc80000000000 */
[----:B-----5:R-:W-:-:S04]  /*39a0*/  FADD R0, R0, R7 ;  /* 0x0000000700007221 */ /* 0x020fc80000000000 */
[----:B------:R-:W-:Y:S01]  /*39b0*/  FADD R0, R0, R19 ;  /* 0x0000001300007221 */ /* 0x000fe20000000000 */
[----:B------:R-:W-:-:S03]  /*39c0*/  IADD3.X R5, PT, PT, RZ, R3, RZ, P1, !PT ;  /* 0x00000003ff057210 */ /* 0x000fc60000ffe4ff */
[----:B------:R-:W-:Y:S01]  /*39d0*/  FADD R0, R0, R21 ;  /* 0x0000001500007221 */ /* 0x000fe20000000000 */
[----:B------:R-:W-:-:S03]  /*39e0*/  MOV R3, R5 ;  /* 0x0000000500037202 */ /* 0x000fc60000000f00 */
[----:B------:R-:W-:-:S07]  /*39f0*/  FADD R0, R0, R23 ;  /* 0x0000001700007221 */ /* 0x000fce0000000000 */
.L_x_55:
[----:B------:R-:W-:Y:S05]  /*3a00*/  BSYNC.RECONVERGENT B2 ;  /* 0x0000000000027941 */ /* 0x000fea0003800200 */
.L_x_54:
[----:B------:R-:W-:-:S13]  /*3a10*/  ISETP.LT.OR P0, PT, R10, R9, P0 ;  /* 0x000000090a00720c */ /* 0x000fda0000701670 */
[----:B------:R-:W-:Y:S05]  /*3a20*/  @!P0 BRA `(.L_x_47) ;  /* 0x0000000000288947 */ /* 0x000fea0003800000 */
[----:B------:R-:W0:Y:S01]  /*3a30*/  LDC.64 R4, c[0x0][0x380] ;  /* 0x0000e000ff047b82 */ /* 0x000e220000000a00 */
[----:B------:R-:W2:Y:S04]  /*3a40*/  LDG.E.CONSTANT R7, desc[UR6][R2.64+-0x400] ;  /* 0xfffc000602077981 */ /* 0x000ea8000c1e9900 */
[----:B------:R-:W3:Y:S01]  /*3a50*/  LDG.E.CONSTANT R9, desc[UR6][R2.64] ;  /* 0x0000000602097981 */ /* 0x000ee2000c1e9900 */
[----:B0-----:R-:W-:-:S03]  /*3a60*/  IMAD.WIDE.U32 R4, R11, 0x4, R4 ;  /* 0x000000040b047825 */ /* 0x001fc600078e0004 */
[----:B------:R-:W4:Y:S04]  /*3a70*/  LDG.E.CONSTANT R11, desc[UR6][R2.64+0x400] ;  /* 0x00040006020b7981 */ /* 0x000f28000c1e9900 */
[----:B------:R-:W5:Y:S02]  /*3a80*/  LDG.E.CONSTANT R5, desc[UR6][R4.64] ;  /* 0x0000000604057981 */ /* 0x000f64000c1e9900 */
[----:B-----5:R-:W-:-:S04]  /*3a90*/  FADD R0, R0, R5 ;  /* 0x0000000500007221 */ /* 0x020fc80000000000 */
[----:B--2---:R-:W-:-:S04]  /*3aa0*/  FADD R0, R0, R7 ;  /* 0x0000000700007221 */ /* 0x004fc80000000000 */
[----:B---3--:R-:W-:-:S04]  /*3ab0*/  FADD R0, R0, R9 ;  /* 0x0000000900007221 */ /* 0x008fc80000000000 */
[----:B----4-:R-:W-:-:S07]  /*3ac0*/  FADD R0, R0, R11 ;  /* 0x0000000b00007221 */ /* 0x010fce0000000000 */
.L_x_47:
[----:B------:R-:W-:Y:S05]  /*3ad0*/  BSYNC.RECONVERGENT B1 ;  /* 0x0000000000017941 */ /* 0x000fea0003800200 */
.L_x_45:
[----:B------:R-:W0:Y:S01]  /*3ae0*/  S2R R6, SR_LANEID ;  /* 0x0000000000067919 */ /* 0x000e220000000000 */
[----:B------:R-:W-:-:S05]  /*3af0*/  MOV R3, R0 ;  /* 0x0000000000037202 */ /* 0x000fca0000000f00 */
        /* <DEDUP_REMOVED lines=30> */
[----:B------:R-:W1:Y:S04]  /*3ce0*/  LDS R3, [UR4+0xc] ;  /* 0x00000c04ff037984 */ /* 0x000e680008000800 */
[----:B0-----:R-:W0:Y:S04]  /*3cf0*/  LDS.128 R4, [UR4+0x10] ;  /* 0x00001004ff047984 */ /* 0x001e280008000c00 */
[----:B------:R-:W2:Y:S01]  /*3d00*/  LDS.64 R8, [UR4+0x20] ;  /* 0x00002004ff087984 */ /* 0x000ea20008000a00 */
[----:B-1----:R-:W-:-:S04]  /*3d10*/  FADD R3, R0, R3 ;  /* 0x0000000300037221 */ /* 0x002fc80000000000 */
[----:B0-----:R-:W-:-:S04]  /*3d20*/  FADD R4, R3, R4 ;  /* 0x0000000403047221 */ /* 0x001fc80000000000 */
[----:B------:R-:W-:-:S04]  /*3d30*/  FADD R5, R4, R5 ;  /* 0x0000000504057221 */ /* 0x000fc80000000000 */
[----:B------:R-:W-:-:S04]  /*3d40*/  FADD R6, R5, R6 ;  /* 0x0000000605067221 */ /* 0x000fc80000000000 */
[----:B------:R-:W-:-:S04]  /*3d50*/  FADD R7, R6, R7 ;  /* 0x0000000706077221 */ /* 0x000fc80000000000 */
[----:B--2---:R-:W-:-:S04]  /*3d60*/  FADD R8, R7, R8 ;  /* 0x0000000807087221 */ /* 0x004fc80000000000 */
[----:B------:R-:W-:-:S07]  /*3d70*/  FADD R0, R8, R9 ;  /* 0x0000000908007221 */ /* 0x000fce0000000000 */
.L_x_17:
[----:B------:R-:W-:Y:S05]  /*3d80*/  BSYNC.RECONVERGENT B0 ;  /* 0x0000000000007941 */ /* 0x000fea0003800200 */
.L_x_1:
[----:B------:R-:W-:Y:S05]  /*3d90*/  @P0 EXIT ;  /* 0x000000000000094d */ /* 0x000fea0003800000 */
[----:B01234-:R-:W0:Y:S01]  /*3da0*/  LDC.64 R2, c[0x0][0x388] ;  /* 0x0000e200ff027b82 */ /* 0x01fe220000000a00 */
[----:B------:R-:W1:Y:S02]  /*3db0*/  LDCU UR4, c[0x0][0x398] ;  /* 0x00007300ff0477ac */ /* 0x000e640008000800 */
[----:B-1----:R-:W-:-:S05]  /*3dc0*/  FADD R5, R0, UR4 ;  /* 0x0000000400057e21 */ /* 0x002fca0008000000 */
[----:B0-----:R-:W-:Y:S01]  /*3dd0*/  STG.E desc[UR6][R2.64], R5 ;  /* 0x0000000502007986 */ /* 0x001fe2000c101906 */
[----:B------:R-:W-:Y:S05]  /*3de0*/  EXIT ;  /* 0x000000000000794d */ /* 0x000fea0003800000 */
.L_x_56:
[----:B------:R-:W-:-:S00]  /*3df0*/  BRA `(.L_x_56) ;  /* 0xfffffffc00fc7947 */ /* 0x000fc0000383ffff */
[----:B------:R-:W-:-:S00]  /*3e00*/  NOP ;  /* 0x0000000000007918 */ /* 0x000fc00000000000 */
[----:B------:R-:W-:-:S00]  /*3e10*/  NOP ;  /* 0x0000000000007918 */ /* 0x000fc00000000000 */
[----:B------:R-:W-:-:S00]  /*3e20*/  NOP ;  /* 0x0000000000007918 */ /* 0x000fc00000000000 */
[----:B------:R-:W-:-:S00]  /*3e30*/  NOP ;  /* 0x0000000000007918 */ /* 0x000fc00000000000 */
[----:B------:R-:W-:-:S00]  /*3e40*/  NOP ;  /* 0x0000000000007918 */ /* 0x000fc00000000000 */
[----:B------:R-:W-:-:S00]  /*3e50*/  NOP ;  /* 0x0000000000007918 */ /* 0x000fc00000000000 */
[----:B------:R-:W-:-:S00]  /*3e60*/  NOP ;  /* 0x0000000000007918 */ /* 0x000fc00000000000 */
[----:B------:R-:W-:-:S00]  /*3e70*/  NOP ;  /* 0x0000000000007918 */ /* 0x000fc00000000000 */
.L_x_237:


//--------------------- .text._ZN3cub18CUB_300001_SM_10006detail6reduce18DeviceReduceKernelINS2_10policy_hubIfyN4cuda3std3__44plusIfEEE10Policy1000EN6thrust24THRUST_300001_SM_1000_NS10device_ptrIfEEyS9_fNS7_10__identityEEEvT0_PT3_T1_NS0_13GridEvenShareISK_EET2_T4_ --------------------------
	.section	.text._ZN3cub18CUB_300001_SM_10006detail6reduce18DeviceReduceKernelINS2_10policy_hubIfyN4cuda3std3__44plusIfEEE10Policy1000EN6thrust24THRUST_300001_SM_1000_NS10device_ptrIfEEyS9_fNS7_10__identityEEEvT0_PT3_T1_NS0_13GridEvenShareISK_EET2_T4_,"ax",@progbits
	.align	128
        .global         _ZN3cub18CUB_300001_SM_10006detail6reduce18DeviceReduceKernelINS2_10policy_hubIfyN4cuda3std3__44plusIfEEE10Policy1000EN6thrust24THRUST_300001_SM_1000_NS10device_ptrIfEEyS9_fNS7_10__identityEEEvT0_PT3_T1_NS0_13GridEvenShareISK_EET2_T4_
        .type           _ZN3cub18CUB_300001_SM_10006detail6reduce18DeviceReduceKernelINS2_10policy_hubIfyN4cuda3std3__44plusIfEEE10Policy1000EN6thrust24THRUST_300001_SM_1000_NS10device_ptrIfEEyS9_fNS7_10__identityEEEvT0_PT3_T1_NS0_13GridEvenShareISK_EET2_T4_,@function
        .size           _ZN3cub18CUB_300001_SM_10006detail6reduce18DeviceReduceKernelINS2_10policy_hubIfyN4cuda3std3__44plusIfEEE10Policy1000EN6thrust24THRUST_300001_SM_1000_NS10device_ptrIfEEyS9_fNS7_10__identityEEEvT0_PT3_T1_NS0_13GridEvenShareISK_EET2_T4_,(.L_x_238 - _ZN3cub18CUB_300001_SM_10006detail6reduce18DeviceReduceKernelINS2_10policy_hubIfyN4cuda3std3__44plusIfEEE10Policy1000EN6thrust24THRUST_300001_SM_1000_NS10device_ptrIfEEyS9_fNS7_10__identityEEEvT0_PT3_T1_NS0_13GridEvenShareISK_EET2_T4_)
        .other          _ZN3cub18CUB_300001_SM_10006detail6reduce18DeviceReduceKernelINS2_10policy_hubIfyN4cuda3std3__44plusIfEEE10Policy1000EN6thrust24THRUST_300001_SM_1000_NS10device_ptrIfEEyS9_fNS7_10__identityEEEvT0_PT3_T1_NS0_13GridEvenShareISK_EET2_T4_,@"STO_CUDA_ENTRY STV_DEFAULT"
_ZN3cub18CUB_300001_SM_10006detail6reduce18DeviceReduceKernelINS2_10policy_hubIfyN4cuda3std3__44plusIfEEE10Policy1000EN6thrust24THRUST_300001_SM_1000_NS10device_ptrIfEEyS9_fNS7_10__identityEEEvT0_PT3_T1_NS0_13GridEvenShareISK_EET2_T4_:
.text._ZN3cub18CUB_300001_SM_10006detail6reduce18DeviceReduceKernelINS2_10policy_hubIfyN4cuda3std3__44plusIfEEE10Policy1000EN6thrust24THRUST_300001_SM_1000_NS10device_ptrIfEEyS9_fNS7_10__identityEEEvT0_PT3_T1_NS0_13GridEvenShareISK_EET2_T4_:
[----:B------:R-:W-:Y:S08]  /*0000*/  LDC R1, c[0x0][0x37c] ;  /* 0x0000df00ff017b82 */ /* 0x000ff00000000800 */
[----:B------:R-:W0:Y:S01]  /*0010*/  S2UR UR16, SR_CTAID.X ;  /* 0x00000000001079c3 */ /* 0x000e220000002500 */
[----:B------:R-:W1:Y:S01]  /*0020*/  LDCU.64 UR8, c[0x0][0x3b8] ;  /* 0x00007700ff0877ac */ /* 0x000e620008000a00 */
[----:B------:R-:W-:Y:S01]  /*0030*/  BSSY.RECONVERGENT B0, `(.L_x_57) ;  /* 0x0000229000007945 */ /* 0x000fe20003800200 */
[----:B------:R-:W2:Y:S01]  /*0040*/  LDCU UR5, c[0x0][0x3c0] ;  /* 0x00007800ff0577ac */ /* 0x000ea20008000800 */
[----:B------:R-:W3:Y:S01]  /*0050*/  LDCU.64 UR14, c[0x0][0x358] ;  /* 0x00006b00ff0e77ac */ /* 0x000ee20008000a00 */
[----:B-1----:R-:W-:-:S02]  /*0060*/  IMAD.U32 R2, RZ, RZ, UR8 ;  /* 0x00000008ff027e24 */ /* 0x002fc4000f8e00ff */
[----:B------:R-:W-:Y:S01]  /*0070*/  IMAD.U32 R3, RZ, RZ, UR9 ;  /* 0x00000009ff037e24 */ /* 0x000fe2000f8e00ff */
[----:B--2---:R-:W-:Y:S02]  /*0080*/  USHF.L.U32 UR5, UR5, 0xc, URZ ;  /* 0x0000000c05057899 */ /* 0x004fe400080006ff */
[----:B0-----:R-:W-:Y:S02]  /*0090*/  USHF.L.U32 UR7, UR16, 0xc, URZ ;  /* 0x0000000c10077899 */ /* 0x001fe400080006ff */
[----:B------:R-:W-:-:S04]  /*00a0*/  USHF.R.S32.HI UR4, URZ, 0x1f, UR5 ;  /* 0x0000001fff047899 */ /* 0x000fc80008011405 */
[----:B------:R-:W-:-:S04]  /*00b0*/  IADD3 R23, P1, PT, R2, -UR7, RZ ;  /* 0x8000000702177c10 */ /* 0x000fc8000ff3e0ff */
[----:B------:R-:W-:Y:S02]  /*00c0*/  ISETP.GT.U32.AND P0, PT, R23, 0xfff, PT ;  /* 0x00000fff1700780c */ /* 0x000fe40003f04070 */
[----:B------:R-:W-:-:S04]  /*00d0*/  IADD3.X R22, PT, PT, R3, -0x1, RZ, P1, !PT ;  /* 0xffffffff03167810 */ /* 0x000fc80000ffe4ff */
[----:B------:R-:W-:-:S13]  /*00e0*/  ISETP.GT.U32.AND.EX P0, PT, R22, RZ, PT, P0 ;  /* 0x000000ff1600720c */ /* 0x000fda0003f04100 */
[----:B---3--:R-:W-:Y:S05]  /*00f0*/  @P0 BRA `(.L_x_58) ;  /* 0x0000000c00c40947 */ /* 0x008fea0003800000 */
[----:B------:R-:W0:Y:S01]  /*0100*/  S2R R0, SR_TID.X ;  /* 0x0000000000007919 */ /* 0x000e220000002100 */
[----:B------:R-:W-:Y:S01]  /*0110*/  IADD3 R5, PT, PT, R2, -UR7, RZ ;  /* 0x8000000702057c10 */ /* 0x000fe2000fffe0ff */
[----:B------:R-:W-:Y:S01]  /*0120*/  BSSY.RECONVERGENT B1, `(.L_x_59) ;  /* 0x000000a000017945 */ /* 0x000fe20003800200 */
[----:B------:R-:W-:Y:S02]  /*0130*/  IMAD.MOV.U32 R4, RZ, RZ, RZ ;  /* 0x000000ffff047224 */ /* 0x000fe400078e00ff */
[----:B0-----:R-:W-:Y:S02]  /*0140*/  ISETP.GE.AND P0, PT, R0, R5, PT ;  /* 0x000000050000720c */ /* 0x001fe40003f06270 */
[----:B------:R-:W-:-:S11]  /*0150*/  MOV R6, R0 ;  /* 0x0000000000067202 */ /* 0x000fd60000000f00 */
[----:B------:R-:W-:Y:S05]  /*0160*/  @P0 BRA `(.L_x_60) ;  /* 0x0000000000140947 */ /* 0x000fea0003800000 */
[----:B------:R-:W0:Y:S01]  /*0170*/  LDC.64 R8, c[0x0][0x380] ;  /* 0x0000e000ff087b82 */ /* 0x000e220000000a00 */
[----:B------:R-:W-:-:S04]  /*0180*/  VIADD R3, R0, UR7 ;  /* 0x0000000700037c36 */ /* 0x000fc80008000000 */
[----:B0-----:R-:W-:-:S05]  /*0190*/  IMAD.WIDE.U32 R8, R3, 0x4, R8 ;  /* 0x0000000403087825 */ /* 0x001fca00078e0008 */
[----:B------:R0:W5:Y:S01]  /*01a0*/  LDG.E R4, desc[UR14][R8.64] ;  /* 0x0000000e08047981 */ /* 0x000162000c1e1900 */
[----:B------:R-:W-:-:S07]  /*01b0*/  IADD3 R6, PT, PT, R0, 0x100, RZ ;  /* 0x0000010000067810 */ /* 0x000fce0007ffe0ff */
.L_x_60:
[----:B------:R-:W-:Y:S05]  /*01c0*/  BSYNC.RECONVERGENT B1 ;  /* 0x0000000000017941 */ /* 0x000fea0003800200 */
.L_x_59:
[----:B------:R-:W-:Y:S01]  /*01d0*/  ISETP.GE.AND P0, PT, R6, R5, PT ;  /* 0x000000050600720c */ /* 0x000fe20003f06270 */
[----:B------:R-:W-:-:S12]  /*01e0*/  BSSY.RECONVERGENT B1, `(.L_x_61) ;  /* 0x0000079000017945 */ /* 0x000fd80003800200 */
[----:B------:R-:W-:Y:S05]  /*01f0*/  @P0 BRA `(.L_x_62) ;  /* 0x0000000400dc0947 */ /* 0x000fea0003800000 */
[----:B------:R-:W-:Y:S01]  /*0200*/  LOP3.LUT R3, RZ, R6, RZ, 0x33, !PT ;  /* 0x00000006ff037212 */ /* 0x000fe200078e33ff */
[----:B------:R-:W-:Y:S03]  /*0210*/  BSSY.RECONVERGENT B2, `(.L_x_63) ;  /* 0x0000037000027945 */ /* 0x000fe60003800200 */
[----:B------:R-:W-:-:S04]  /*0220*/  IADD3 R3, PT, PT, R2, -UR7, R3 ;  /* 0x8000000702037c10 */ /* 0x000fc8000fffe003 */
[C---:B------:R-:W-:Y:S02]  /*0230*/  ISETP.GE.U32.AND P1, PT, R3.reuse, 0xf00, PT ;  /* 0x00000f000300780c */ /* 0x040fe40003f26070 */
[----:B------:R-:W-:-:S04]  /*0240*/  LEA.HI R7, R3, 0x1, RZ, 0x18 ;  /* 0x0000000103077811 */ /* 0x000fc800078fc0ff */
[----:B------:R-:W-:-:S04]  /*0250*/  LOP3.LUT R22, R7, 0xf, RZ, 0xc0, !PT ;  /* 0x0000000f07167812 */ /* 0x000fc800078ec0ff */
[----:B------:R-:W-:-:S03]  /*0260*/  ISETP.NE.AND P0, PT, R22, RZ, PT ;  /* 0x000000ff1600720c */ /* 0x000fc60003f05270 */
[----:B------:R-:W-:Y:S10]  /*0270*/  @!P1 BRA `(.L_x_64) ;  /* 0x0000000000c09947 */ /* 0x000ff40003800000 */
[----:B------:R-:W1:Y:S01]  /*0280*/  LDCU.64 UR8, c[0x0][0x380] ;  /* 0x00007000ff0877ac */ /* 0x000e620008000a00 */
[----:B------:R-:W-:Y:S01]  /*0290*/  IMAD.WIDE.U32 R2, R6, 0x4, RZ ;  /* 0x0000000406027825 */ /* 0x000fe200078e00ff */
[----:B------:R-:W-:Y:S01]  /*02a0*/  LOP3.LUT R11, R7, 0x1fffff0, RZ, 0xc0, !PT ;  /* 0x01fffff0070b7812 */ /* 0x000fe200078ec0ff */
[----:B------:R-:W-:-:S04]  /*02b0*/  UIMAD.WIDE.U32 UR4, UR16, 0x4000, URZ ;  /* 0x00004000100478a5 */ /* 0x000fc8000f8e00ff */
[----:B------:R-:W-:Y:S02]  /*02c0*/  IMAD.MOV R11, RZ, RZ, -R11 ;  /* 0x000000ffff0b7224 */ /* 0x000fe400078e0a0b */
[----:B------:R-:W-:Y:S02]  /*02d0*/  LOP3.LUT R2, R2, UR4, RZ, 0xfc, !PT ;  /* 0x0000000402027c12 */ /* 0x000fe4000f8efcff */
[----:B------:R-:W-:Y:S02]  /*02e0*/  LOP3.LUT R3, R3, UR5, RZ, 0xfc, !PT ;  /* 0x0000000503037c12 */ /* 0x000fe4000f8efcff */
[----:B-1----:R-:W-:-:S04]  /*02f0*/  IADD3 R2, P1, PT, R2, UR8, RZ ;  /* 0x0000000802027c10 */ /* 0x002fc8000ff3e0ff */
[----:B------:R-:W-:-:S04]  /*0300*/  IADD3 R2, P2, PT, R2, 0x2000, RZ ;  /* 0x0000200002027810 */ /* 0x000fc80007f5e0ff */
[----:B------:R-:W-:-:S09]  /*0310*/  IADD3.X R3, PT, PT, RZ, UR9, R3, P2, P1 ;  /* 0x00000009ff037c10 */ /* 0x000fd200097e2403 */
.L_x_65:
[----:B------:R-:W2:Y:S04]  /*0320*/  LDG.E R21, desc[UR14][R2.64+-0x2000] ;  /* 0xffe0000e02157981 */ /* 0x000ea8000c1e1900 */
[----:B------:R-:W3:Y:S04]  /*0330*/  LDG.E R20, desc[UR14][R2.64+-0x1c00] ;  /* 0xffe4000e02147981 */ /* 0x000ee8000c1e1900 */
[----:B------:R-:W4:Y:S04]  /*0340*/  LDG.E R23, desc[UR14][R2.64+-0x1800] ;  /* 0xffe8000e02177981 */ /* 0x000f28000c1e1900 */
        /* <DEDUP_REMOVED lines=11> */
[----:B0-----:R-:W4:Y:S04]  /*0400*/  LDG.E R9, desc[UR14][R2.64+0x1800] ;  /* 0x0018000e02097981 */ /* 0x001f28000c1e1900 */
[----:B------:R0:W4:Y:S01]  /*0410*/  LDG.E R8, desc[UR14][R2.64+0x1c00] ;  /* 0x001c000e02087981 */ /* 0x000122000c1e1900 */
[----:B------:R-:W-:-:S02]  /*0420*/  IADD3 R11, PT, PT, R11, 0x10, RZ ;  /* 0x000000100b0b7810 */ /* 0x000fc40007ffe0ff */
[----:B------:R-:W-:Y:S02]  /*0430*/  IADD3 R6, PT, PT, R6, 0x1000, RZ ;  /* 0x0000100006067810 */ /* 0x000fe40007ffe0ff */
[----:B------:R-:W-:Y:S02]  /*0440*/  ISETP.NE.AND P1, PT, R11, RZ, PT ;  /* 0x000000ff0b00720c */ /* 0x000fe40003f25270 */
[----:B0-----:R-:W-:-:S05]  /*0450*/  IADD3 R2, P2, PT, R2, 0x4000, RZ ;  /* 0x0000400002027810 */ /* 0x001fca0007f5e0ff */
[----:B------:R-:W-:Y:S02]  /*0460*/  IMAD.X R3, RZ, RZ, R3, P2 ;  /* 0x000000ffff037224 */ /* 0x000fe400010e0603 */
        /* <DEDUP_REMOVED lines=16> */
[----:B------:R-:W-:Y:S06]  /*0570*/  @P1 BRA `(.L_x_65) ;  /* 0xfffffffc00681947 */ /* 0x000fec000383ffff */
.L_x_64:
[----:B------:R-:W-:Y:S05]  /*0580*/  BSYNC.RECONVERGENT B2 ;  /* 0x0000000000027941 */ /* 0x000fea0003800200 */
.L_x_63:
[----:B------:R-:W-:Y:S05]  /*0590*/  @!P0 BRA `(.L_x_62) ;  /* 0x0000000000f48947 */ /* 0x000fea0003800000 */
[----:B------:R-:W-:Y:S01]  /*05a0*/  ISETP.GE.U32.AND P0, PT, R22, 0x8, PT ;  /* 0x000000081600780c */ /* 0x000fe20003f06070 */
[----:B------:R-:W-:Y:S01]  /*05b0*/  BSSY.RECONVERGENT B2, `(.L_x_66) ;  /* 0x000001a000027945 */ /* 0x000fe20003800200 */
[----:B------:R-:W-:-:S04]  /*05c0*/  LOP3.LUT R10, R7, 0x7, RZ, 0xc0, !PT ;  /* 0x00000007070a7812 */ /* 0x000fc800078ec0ff */
[----:B------:R-:W-:-:S07]  /*05d0*/  ISETP.NE.AND P1, PT, R10, RZ, PT ;  /* 0x000000ff0a00720c */ /* 0x000fce0003f25270 */
[----:B------:R-:W-:Y:S06]  /*05e0*/  @!P0 BRA `(.L_x_67) ;  /* 0x0000000000588947 */ /* 0x000fec0003800000 */
[----:B------:R-:W1:Y:S01]  /*05f0*/  LDCU.64 UR4, c[0x0][0x380] ;  /* 0x00007000ff0477ac */ /* 0x000e620008000a00 */
[----:B------:R-:W-:-:S04]  /*0600*/  IADD3 R3, P0, PT, R6, UR7, RZ ;  /* 0x0000000706037c10 */ /* 0x000fc8000ff1e0ff */
[----:B0-----:R-:W-:Y:S02]  /*0610*/  LEA.HI.X.SX32 R8, R6, RZ, 0x1, P0 ;  /* 0x000000ff06087211 */ /* 0x001fe400000f0eff */
[----:B-1----:R-:W-:-:S04]  /*0620*/  LEA R2, P0, R3, UR4, 0x2 ;  /* 0x0000000403027c11 */ /* 0x002fc8000f8010ff */
[----:B------:R-:W-:-:S05]  /*0630*/  LEA.HI.X R3, R3, UR5, R8, 0x2, P0 ;  /* 0x0000000503037c11 */ /* 0x000fca00080f1408 */
[----:B------:R-:W2:Y:S04]  /*0640*/  LDG.E R9, desc[UR14][R2.64] ;  /* 0x0000000e02097981 */ /* 0x000ea8000c1e1900 */
[----:B------:R-:W3:Y:S04]  /*0650*/  LDG.E R8, desc[UR14][R2.64+0x400] ;  /* 0x0004000e02087981 */ /* 0x000ee8000c1e1900 */
[----:B------:R-:W4:Y:S04]  /*0660*/  LDG.E R11, desc[UR14][R2.64+0x800] ;  /* 0x0008000e020b7981 */ /* 0x000f28000c1e1900 */
[----:B------:R-:W4:Y:S04]  /*0670*/  LDG.E R13, desc[UR14][R2.64+0xc00] ;  /* 0x000c000e020d7981 */ /* 0x000f28000c1e1900 */
[----:B------:R-:W4:Y:S04]  /*0680*/  LDG.E R15, desc[UR14][R2.64+0x1000] ;  /* 0x0010000e020f7981 */ /* 0x000f28000c1e1900 */
[----:B------:R-:W4:Y:S04]  /*0690*/  LDG.E R17, desc[UR14][R2.64+0x1400] ;  /* 0x0014000e02117981 */ /* 0x000f28000c1e1900 */
[----:B------:R-:W4:Y:S04]  /*06a0*/  LDG.E R19, desc[UR14][R2.64+0x1800] ;  /* 0x0018000e02137981 */ /* 0x000f28000c1e1900 */
[----:B------:R-:W4:Y:S01]  /*06b0*/  LDG.E R21, desc[UR14][R2.64+0x1c00] ;  /* 0x001c000e02157981 */ /* 0x000f22000c1e1900 */
[----:B------:R-:W-:-:S02]  /*06c0*/  VIADD R6, R6, 0x800 ;  /* 0x0000080006067836 */ /* 0x000fc40000000000 */
        /* <DEDUP_REMOVED lines=8> */
.L_x_67:
[----:B------:R-:W-:Y:S05]  /*0750*/  BSYNC.RECONVERGENT B2 ;  /* 0x0000000000027941 */ /* 0x000fea0003800200 */
.L_x_66:
        /* <DEDUP_REMOVED lines=14> */
[----:B------:R-:W4:Y:S01]  /*0840*/  LDG.E R13, desc[UR14][R2.64+0xc00] ;  /* 0x000c000e020d7981 */ /* 0x000f22000c1e1900 */
[----:B------:R-:W-:Y:S01]  /*0850*/  IADD3 R6, PT, PT, R6, 0x400, RZ ;  /* 0x0000040006067810 */ /* 0x000fe20007ffe0ff */
[----:B--2--5:R-:W-:-:S04]  /*0860*/  FADD R9, R4, R9 ;  /* 0x0000000904097221 */ /* 0x024fc80000000000 */
[----:B---3--:R-:W-:-:S04]  /*0870*/  FADD R8, R9, R8 ;  /* 0x0000000809087221 */ /* 0x008fc80000000000 */
[----:B----4-:R-:W-:-:S04]  /*0880*/  FADD R8, R8, R11 ;  /* 0x0000000b08087221 */ /* 0x010fc80000000000 */
[----:B------:R-:W-:-:S07]  /*0890*/  FADD R4, R8, R13 ;  /* 0x0000000d08047221 */ /* 0x000fce0000000000 */
.L_x_69:
[----:B------:R-:W-:Y:S05]  /*08a0*/  BSYNC.RECONVERGENT B2 ;  /* 0x0000000000027941 */ /* 0x000fea0003800200 */
.L_x_68:
[----:B------:R-:W-:Y:S05]  /*08b0*/  @!P1 BRA `(.L_x_62) ;  /* 0x00000000002c9947 */ /* 0x000fea0003800000 */
[----:B------:R-:W1:Y:S01]  /*08c0*/  LDC.64 R2, c[0x0][0x380] ;  /* 0x0000e000ff027b82 */ /* 0x000e620000000a00 */
[----:B0-----:R-:W-:Y:S01]  /*08d0*/  IMAD.U32 R9, RZ, RZ, UR16 ;  /* 0x00000010ff097e24 */ /* 0x001fe2000f8e00ff */
[----:B------:R-:W-:-:S03]  /*08e0*/  IADD3 R7, PT, PT, -R7, RZ, RZ ;  /* 0x000000ff07077210 */ /* 0x000fc60007ffe1ff */
[----:B-1----:R-:W-:-:S07]  /*08f0*/  IMAD.WIDE.U32 R2, R9, 0x4000, R2 ;  /* 0x0000400009027825 */ /* 0x002fce00078e0002 */
.L_x_70:
[----:B------:R-:W-:-:S06]  /*0900*/  IMAD.WIDE R8, R6, 0x4, R2 ;  /* 0x0000000406087825 */ /* 0x000fcc00078e0202 */
[----:B------:R-:W2:Y:S01]  /*0910*/  LDG.E R9, desc[UR14][R8.64] ;  /* 0x0000000e08097981 */ /* 0x000ea2000c1e1900 */
[----:B------:R-:W-:Y:S01]  /*0920*/  VIADD R7, R7, 0x1 ;  /* 0x0000000107077836 */ /* 0x000fe20000000000 */
[----:B------:R-:W-:-:S04]  /*0930*/  IADD3 R6, PT, PT, R6, 0x100, RZ ;  /* 0x0000010006067810 */ /* 0x000fc80007ffe0ff */
[----:B------:R-:W-:Y:S01]  /*0940*/  ISETP.NE.AND P0, PT, R7, RZ, PT ;  /* 0x000000ff0700720c */ /* 0x000fe20003f05270 */
[----:B--2--5:R-:W-:-:S12]  /*0950*/  FADD R4, R9, R4 ;  /* 0x0000000409047221 */ /* 0x024fd80000000000 */
[----:B------:R-:W-:Y:S05]  /*0960*/  @P0 BRA `(.L_x_70) ;  /* 0xfffffffc00e40947 */ /* 0x000fea000383ffff */
.L_x_62:
[----:B------:R-:W-:Y:S05]  /*0970*/  BSYNC.RECONVERGENT B1 ;  /* 0x0000000000017941 */ /* 0x000fea0003800200 */
.L_x_61:
[----:B------:R-:W-:Y:S01]  /*0980*/  ISETP.GE.AND P0, PT, R5, 0x100, PT ;  /* 0x000001000500780c */ /* 0x000fe20003f06270 */
[----:B-----5:R-:W-:-:S12]  /*0990*/  IMAD.MOV.U32 R11, RZ, RZ, R4 ;  /* 0x000000ffff0b7224 */ /* 0x020fd800078e0004 */
[----:B------:R-:W-:Y:S05]  /*09a0*/  @!P0 BRA `(.L_x_71) ;  /* 0x0000000000ac8947 */ /* 0x000fea0003800000 */
[----:B------:R-:W1:Y:S01]  /*09b0*/  S2R R7, SR_LANEID ;  /* 0x0000000000077919 */ /* 0x000e620000000000 */
[----:B------:R-:W2:Y:S02]  /*09c0*/  SHFL.DOWN PT, R2, R11, 0x1, 0x1f ;  /* 0x08201f000b027f89 */ /* 0x000ea400000e0000 */
[----:B--2---:R-:W-:Y:S01]  /*09d0*/  FADD R2, R2, R11 ;  /* 0x0000000b02027221 */ /* 0x004fe20000000000 */
[C---:B-1----:R-:W-:Y:S02]  /*09e0*/  ISETP.GT.AND P0, PT, R7.reuse, 0x1e, PT ;  /* 0x0000001e0700780c */ /* 0x042fe40003f04270 */
[----:B------:R-:W-:Y:S02]  /*09f0*/  ISETP.NE.AND P1, PT, R7, RZ, PT ;  /* 0x000000ff0700720c */ /* 0x000fe40003f25270 */
[----:B------:R-:W-:Y:S02]  /*0a00*/  FSEL R2, R11, R2, P0 ;  /* 0x000000020b027208 */ /* 0x000fe40000000000 */
[----:B------:R-:W-:-:S03]  /*0a10*/  ISETP.GT.AND P0, PT, R7, 0x1d, PT ;  /* 0x0000001d0700780c */ /* 0x000fc60003f04270 */
[----:B------:R-:W1:Y:S06]  /*0a20*/  SHFL.DOWN PT, R3, R2, 0x2, 0x1f ;  /* 0x08401f0002037f89 */ /* 0x000e6c00000e0000 */
[----:B------:R-:W2:Y:S01]  /*0a30*/  @!P1 S2R R6, SR_CgaCtaId ;  /* 0x0000000000069919 */ /* 0x000ea20000008800 */
[----:B------:R-:W-:Y:S02]  /*0a40*/  @!P1 MOV R5, 0x400 ;  /* 0x0000040000059802 */ /* 0x000fe40000000f00 */
[----:B------:R-:W-:-:S04]  /*0a50*/  @!P1 SHF.R.U32.HI R4, RZ, 0x3, R0 ;  /* 0x00000003ff049819 */ /* 0x000fc80000011600 */
[----:B------:R-:W-:Y:S01]  /*0a60*/  @!P1 LOP3.LUT R4, R4, 0x7c, RZ, 0xc0, !PT ;  /* 0x0000007c04049812 */ /* 0x000fe200078ec0ff */
[----:B-1----:R-:W-:Y:S01]  /*0a70*/  @!P0 FADD R2, R2, R3 ;  /* 0x0000000302028221 */ /* 0x002fe20000000000 */
[----:B------:R-:W-:-:S04]  /*0a80*/  ISETP.GT.AND P0, PT, R7, 0x1b, PT ;  /* 0x0000001b0700780c */ /* 0x000fc80003f04270 */
[----:B------:R-:W1:Y:S01]  /*0a90*/  SHFL.DOWN PT, R3, R2, 0x4, 0x1f ;  /* 0x08801f0002037f89 */ /* 0x000e6200000e0000 */
[----:B--2---:R-:W-:-:S04]  /*0aa0*/  @!P1 LEA R5, R6, R5, 0x18 ;  /* 0x0000000506059211 */ /* 0x004fc800078ec0ff */
[----:B------:R-:W-:-:S04]  /*0ab0*/  @!P1 IADD3 R4, PT, PT, R4, R5, RZ ;  /* 0x0000000504049210 */ /* 0x000fc80007ffe0ff */
[----:B-1----:R-:W-:Y:S01]  /*0ac0*/  @!P0 FADD R2, R2, R3 ;  /* 0x0000000302028221 */ /* 0x002fe20000000000 */
[----:B------:R-:W-:-:S04]  /*0ad0*/  ISETP.GT.AND P0, PT, R7, 0x17, PT ;  /* 0x000000170700780c */ /* 0x000fc80003f04270 */
[----:B------:R-:W1:Y:S09]  /*0ae0*/  SHFL.DOWN PT, R3, R2, 0x8, 0x1f ;  /* 0x09001f0002037f89 */ /* 0x000e7200000e0000 */
[----:B-1----:R-:W-:Y:S01]  /*0af0*/  @!P0 FADD R2, R2, R3 ;  /* 0x0000000302028221 */ /* 0x002fe20000000000 */
[----:B------:R-:W-:-:S04]  /*0b00*/  ISETP.NE.AND P0, PT, R0, RZ, PT ;  /* 0x000000ff0000720c */ /* 0x000fc80003f05270 */
[----:B------:R-:W1:Y:S02]  /*0b10*/  SHFL.DOWN PT, R3, R2, 0x10, 0x1f ;  /* 0x0a001f0002037f89 */ /* 0x000e6400000e0000 */
[----:B-1----:R-:W-:-:S05]  /*0b20*/  FADD R3, R2, R3 ;  /* 0x0000000302037221 */ /* 0x002fca0000000000 */
[----:B------:R2:W-:Y:S01]  /*0b30*/  @!P1 STS [R4+0x8], R3 ;  /* 0x0000080304009388 */ /* 0x0005e20000000800 */
[----:B------:R-:W-:Y:S01]  /*0b40*/  BAR.SYNC.DEFER_BLOCKING 0x0 ;  /* 0x0000000000007b1d */ /* 0x000fe20000010000 */
[----:B------:R-:W-:-:S04]  /*0b50*/  ISETP.GT.AND P1, PT, R7, 0xf, PT ;  /* 0x0000000f0700780c */ /* 0x000fc80003f24270 */
[----:B0-----:R-:W-:Y:S01]  /*0b60*/  FSEL R9, R2, R3, P1 ;  /* 0x0000000302097208 */ /* 0x001fe20000800000 */
[----:B------:R-:W-:Y:S08]  /*0b70*/  @P0 BRA `(.L_x_72) ;  /* 0x0000001400d00947 */ /* 0x000ff00003800000 */
[----:B------:R-:W0:Y:S01]  /*0b80*/  S2UR UR5, SR_CgaCtaId ;  /* 0x00000000000579c3 */ /* 0x000e220000008800 */
[----:B------:R-:W-:Y:S02]  /*0b90*/  UMOV UR4, 0x400 ;  /* 0x0000040000047882 */ /* 0x000fe40000000000 */
[----:B0-----:R-:W-:-:S09]  /*0ba0*/  ULEA UR4, UR5, UR4, 0x18 ;  /* 0x0000000405047291 */ /* 0x001fd2000f8ec0ff */
[----:B------:R-:W0:Y:S04]  /*0bb0*/  LDS R0, [UR4+0xc] ;  /* 0x00000c04ff007984 */ /* 0x000e280008000800 */
[----:B--2---:R-:W1:Y:S04]  /*0bc0*/  LDS.128 R4, [UR4+0x10] ;  /* 0x00001004ff047984 */ /* 0x004e680008000c00 */
        /* <DEDUP_REMOVED lines=9> */
.L_x_71:
[----:B0-----:R-:W0:Y:S01]  /*0c60*/  S2R R9, SR_LANEID ;  /* 0x0000000000097919 */ /* 0x001e220000000000 */
[----:B------:R-:W-:-:S05]  /*0c70*/  LOP3.LUT R2, R0, 0x3e0, RZ, 0xc0, !PT ;  /* 0x000003e000027812 */ /* 0x000fca00078ec0ff */
[----:B------:R-:W-:Y:S01]  /*0c80*/  VIADD R4, R2, 0x20 ;  /* 0x0000002002047836 */ /* 0x000fe20000000000 */
[----:B------:R-:W-:-:S04]  /*0c90*/  LOP3.LUT R2, RZ, R2, RZ, 0x33, !PT ;  /* 0x00000002ff027212 */ /* 0x000fc800078e33ff */
[----:B------:R-:W-:Y:S02]  /*0ca0*/  ISETP.GT.AND P0, PT, R4, R5, PT ;  /* 0x000000050400720c */ /* 0x000fe40003f04270 */
[----:B------:R-:W-:-:S04]  /*0cb0*/  IADD3 R2, PT, PT, R5, R2, RZ ;  /* 0x0000000205027210 */ /* 0x000fc80007ffe0ff */
[----:B------:R-:W-:-:S05]  /*0cc0*/  SEL R2, R2, 0x1f, P0 ;  /* 0x0000001f02027807 */ /* 0x000fca0000000000 */
[----:B------:R-:W1:Y:S01]  /*0cd0*/  SHFL.DOWN PT, R3, R11, 0x1, R2 ;  /* 0x082000000b037989 */ /* 0x000e6200000e0002 */
[C---:B0-----:R-:W-:Y:S01]  /*0ce0*/  ISETP.GE.AND P0, PT, R9.reuse, R2, PT ;  /* 0x000000020900720c */ /* 0x041fe20003f06270 */
[C---:B------:R-:W-:Y:S01]  /*0cf0*/  VIADD R7, R9.reuse, 0x2 ;  /* 0x0000000209077836 */ /* 0x040fe20000000000 */
[----:B------:R-:W-:-:S11]  /*0d00*/  ISETP.NE.AND P1, PT, R9, RZ, PT ;  /* 0x000000ff0900720c */ /* 0x000fd60003f25270 */
[----:B-1----:R-:W-:Y:S01]  /*0d10*/  @!P0 FADD R11, R3, R11 ;  /* 0x0000000b030b8221 */ /* 0x002fe20000000000 */
[----:B------:R-:W-:Y:S01]  /*0d20*/  ISETP.GT.AND P0, PT, R7, R2, PT ;  /* 0x000000020700720c */ /* 0x000fe20003f04270 */
[----:B------:R-:W0:Y:S01]  /*0d30*/  @!P1 S2R R13, SR_CgaCtaId ;  /* 0x00000000000d9919 */ /* 0x000e220000008800 */
[----:B------:R-:W-:Y:S02]  /*0d40*/  IADD3 R7, PT, PT, R9, 0x4, RZ ;  /* 0x0000000409077810 */ /* 0x000fe40007ffe0ff */
[----:B------:R-:W-:Y:S01]  /*0d50*/  @!P1 MOV R6, 0x400 ;  /* 0x0000040000069802 */ /* 0x000fe20000000f00 */
[----:B------:R-:W1:Y:S01]  /*0d60*/  SHFL.DOWN PT, R3, R11, 0x2, R2 ;  /* 0x084000000b037989 */ /* 0x000e6200000e0002 */
[----:B------:R-:W-:-:S04]  /*0d70*/  @!P1 SHF.R.U32.HI R4, RZ, 0x3, R0 ;  /* 0x00000003ff049819 */ /* 0x000fc80000011600 */
[----:B------:R-:W-:-:S03]  /*0d80*/  @!P1 LOP3.LUT R4, R4, 0x7c, RZ, 0xc0, !PT ;  /* 0x0000007c04049812 */ /* 0x000fc600078ec0ff */
[----:B-1----:R-:W-:Y:S01]  /*0d90*/  @!P0 FADD R11, R11, R3 ;  /* 0x000000030b0b8221 */ /* 0x002fe20000000000 */
[----:B------:R-:W-:Y:S01]  /*0da0*/  ISETP.GT.AND P0, PT, R7, R2, PT ;  /* 0x000000020700720c */ /* 0x000fe20003f04270 */
[----:B------:R-:W-:Y:S01]  /*0db0*/  VIADD R7, R9, 0x8 ;  /* 0x0000000809077836 */ /* 0x000fe20000000000 */
[----:B0-----:R-:W-:Y:S02]  /*0dc0*/  @!P1 LEA R13, R13, R6, 0x18 ;  /* 0x000000060d0d9211 */ /* 0x001fe400078ec0ff */
[----:B------:R-:W0:Y:S03]  /*0dd0*/  SHFL.DOWN PT, R3, R11, 0x4, R2 ;  /* 0x088000000b037989 */ /* 0x000e2600000e0002 */
[----:B------:R-:W-:-:S06]  /*0de0*/  @!P1 IMAD.IADD R4, R4, 0x1, R13 ;  /* 0x0000000104049824 */ /* 0x000fcc00078e020d */
[----:B0-----:R-:W-:Y:S01]  /*0df0*/  @!P0 FADD R11, R11, R3 ;  /* 0x000000030b0b8221 */ /* 0x001fe20000000000 */
[-C--:B------:R-:W-:Y:S02]  /*0e00*/  ISETP.GT.AND P0, PT, R7, R2.reuse, PT ;  /* 0x000000020700720c */ /* 0x080fe40003f04270 */
[----:B------:R-:W-:Y:S02]  /*0e10*/  IADD3 R7, PT, PT, R9, 0x10, RZ ;  /* 0x0000001009077810 */ /* 0x000fe40007ffe0ff */
[----:B------:R-:W0:Y:S09]  /*0e20*/  SHFL.DOWN PT, R3, R11, 0x8, R2 ;  /* 0x090000000b037989 */ /* 0x000e3200000e0002 */
[----:B0-----:R-:W-:Y:S01]  /*0e30*/  @!P0 FADD R11, R11, R3 ;  /* 0x000000030b0b8221 */ /* 0x001fe20000000000 */
[----:B------:R-:W-:-:S04]  /*0e40*/  ISETP.GT.AND P0, PT, R7, R2, PT ;  /* 0x000000020700720c */ /* 0x000fc80003f04270 */
[----:B------:R-:W0:Y:S09]  /*0e50*/  SHFL.DOWN PT, R3, R11, 0x10, R2 ;  /* 0x0a0000000b037989 */ /* 0x000e3200000e0002 */
        /* <DEDUP_REMOVED lines=13> */
[----:B------:R-:W1:Y:S04]  /*0f30*/  LDS R0, [UR4+0xc] ;  /* 0x00000c04ff007984 */ /* 0x000e680008000800 */
[----:B------:R-:W0:Y:S04]  /*0f40*/  LDS.128 R12, [UR4+0x10] ;  /* 0x00001004ff0c7984 */ /* 0x000e280008000c00 */
[----:B------:R-:W2:Y:S01]  /*0f50*/  LDS.64 R2, [UR4+0x20] ;  /* 0x00002004ff027984 */ /* 0x000ea20008000a00 */
[----:B-1----:R-:W-:Y:S01]  /*0f60*/  @P2 FADD R9, R9, R0 ;  /* 0x0000000009092221 */ /* 0x002fe20000000000 */
[----:B------:R-:W-:-:S03]  /*0f70*/  ISETP.GT.AND P2, PT, R5, 0xa0, PT ;  /* 0x000000a00500780c */ /* 0x000fc60003f44270 */
[----:B0-----:R-:W-:Y:S01]  /*0f80*/  @P4 FADD R9, R9, R12 ;  /* 0x0000000c09094221 */ /* 0x001fe20000000000 */
        /* <DEDUP_REMOVED lines=8> */
.L_x_58:
[----:B------:R-:W0:Y:S01]  /*1010*/  S2R R0, SR_TID.X ;  /* 0x0000000000007919 */ /* 0x000e220000002100 */
[----:B------:R-:W1:Y:S01]  /*1020*/  LDC.64 R4, c[0x0][0x380] ;  /* 0x0000e000ff047b82 */ /* 0x000e620000000a00 */
[----:B0-----:R-:W-:-:S04]  /*1030*/  VIADD R7, R0, UR7 ;  /* 0x0000000700077c36 */ /* 0x001fc80008000000 */
[----:B-1----:R-:W-:-:S05]  /*1040*/  IMAD.WIDE.U32 R4, R7, 0x4, R4 ;  /* 0x0000000407047825 */ /* 0x002fca00078e0004 */
[----:B------:R-:W2:Y:S04]  /*1050*/  LDG.E R7, desc[UR14][R4.64] ;  /* 0x0000000e04077981 */ /* 0x000ea8000c1e1900 */
[----:B------:R-:W2:Y:S04]  /*1060*/  LDG.E R8, desc[UR14][R4.64+0x400] ;  /* 0x0004000e04087981 */ /* 0x000ea8000c1e1900 */
[----:B------:R-:W3:Y:S04]  /*1070*/  LDG.E R9, desc[UR14][R4.64+0x800] ;  /* 0x0008000e04097981 */ /* 0x000ee8000c1e1900 */
[----:B------:R-:W3:Y:S04]  /*1080*/  LDG.E R10, desc[UR14][R4.64+0xc00] ;  /* 0x000c000e040a7981 */ /* 0x000ee8000c1e1900 */
[----:B------:R-:W4:Y:S04]  /*1090*/  LDG.E R11, desc[UR14][R4.64+0x1000] ;  /* 0x0010000e040b7981 */ /* 0x000f28000c1e1900 */
[----:B------:R-:W4:Y:S04]  /*10a0*/  LDG.E R12, desc[UR14][R4.64+0x1400] ;  /* 0x0014000e040c7981 */ /* 0x000f28000c1e1900 */
[----:B------:R-:W5:Y:S04]  /*10b0*/  LDG.E R13, desc[UR14][R4.64+0x1800] ;  /* 0x0018000e040d7981 */ /* 0x000f68000c1e1900 */
        /* <DEDUP_REMOVED lines=8> */
[----:B------:R-:W5:Y:S01]  /*1140*/  LDG.E R21, desc[UR14][R4.64+0x3c00] ;  /* 0x003c000e04157981 */ /* 0x000f62000c1e1900 */
[----:B------:R-:W-:-:S04]  /*1150*/  ISETP.GE.U32.AND P0, PT, R23, UR5, PT ;  /* 0x0000000517007c0c */ /* 0x000fc8000bf06070 */
[----:B------:R-:W-:Y:S01]  /*1160*/  ISETP.GE.U32.AND.EX P0, PT, R22, UR4, PT, P0 ;  /* 0x0000000416007c0c */ /* 0x000fe2000bf06100 */
        /* <DEDUP_REMOVED lines=13> */
[----:B------:R-:W-:-:S04]  /*1240*/  FADD R6, R15, R6 ;  /* 0x000000060f067221 */ /* 0x000fc80000000000 */
[----:B------:R-:W-:Y:S01]  /*1250*/  FADD R7, R7, R6 ;  /* 0x0000000607077221 */ /* 0x000fe20000000000 */
[----:B------:R-:W-:Y:S06]  /*1260*/  @!P0 BRA `(.L_x_73) ;  /* 0x0000000c006c8947 */ /* 0x000fec0003800000 */
[----:B------:R-:W-:Y:S01]  /*1270*/  UIADD3 UR8, UP0, UPT, UR5, UR7, URZ ;  /* 0x0000000705087290 */ /* 0x000fe2000ff1e0ff */
[----:B------:R-:W-:Y:S01]  /*1280*/  IADD3 R23, P2, PT, R2, -0x1000, RZ ;  /* 0xfffff00002177810 */ /* 0x000fe20007f5e0ff */
[----:B------:R-:W0:Y:S01]  /*1290*/  LDCU.64 UR12, c[0x0][0x380] ;  /* 0x00007000ff0c77ac */ /* 0x000e220008000a00 */
[----:B------:R-:W-:Y:S02]  /*12a0*/  LOP3.LUT R5, RZ, R0, RZ, 0x33, !PT ;  /* 0x00000000ff057212 */ /* 0x000fe400078e33ff */
[----:B------:R-:W-:Y:S01]  /*12b0*/  IADD3.X R8, PT, PT, R3, -0x1, RZ, P2, !PT ;  /* 0xffffffff03087810 */ /* 0x000fe200017fe4ff */
[----:B------:R-:W-:Y:S01]  /*12c0*/  UIADD3.X UR9, UPT, UPT, URZ, UR4, URZ, UP0, !UPT ;  /* 0x00000004ff097290 */ /* 0x000fe200087fe4ff */
[----:B------:R-:W-:Y:S01]  /*12d0*/  ISETP.LT.U32.AND P0, PT, R23, UR8, PT ;  /* 0x0000000817007c0c */ /* 0x000fe2000bf01070 */
[----:B------:R-:W-:Y:S01]  /*12e0*/  UMOV UR6, UR5 ;  /* 0x0000000500067c82 */ /* 0x000fe20008000000 */
[----:B------:R-:W-:Y:S01]  /*12f0*/  IADD3 R9, P1, PT, R0, UR8, RZ ;  /* 0x0000000800097c10 */ /* 0x000fe2000ff3e0ff */
[----:B------:R-:W-:Y:S01]  /*1300*/  UMOV UR4, URZ ;  /* 0x000000ff00047c82 */ /* 0x000fe20008000000 */
[----:B------:R-:W-:Y:S01]  /*1310*/  IADD3 R5, PT, PT, R2, -UR5, R5 ;  /* 0x8000000502057c10 */ /* 0x000fe2000fffe005 */
[----:B------:R-:W-:Y:S01]  /*1320*/  UMOV UR10, UR8 ;  /* 0x00000008000a7c82 */ /* 0x000fe20008000000 */
[----:B------:R-:W-:Y:S01]  /*1330*/  MOV R11, UR9 ;  /* 0x00000009000b7c02 */ /* 0x000fe20008000f00 */
[----:B------:R-:W-:-:S03]  /*1340*/  IMAD.X R0, RZ, RZ, UR9, P1 ;  /* 0x00000009ff007e24 */ /* 0x000fc600088e06ff */
[----:B------:R-:W-:Y:S02]  /*1350*/  ISETP.GT.U32.AND.EX P0, PT, R11, R8, PT, P0 ;  /* 0x000000080b00720c */ /* 0x000fe40003f04100 */
[----:B0-----:R-:W-:-:S04]  /*1360*/  LEA R6, P2, R9, UR12, 0x2 ;  /* 0x0000000c09067c11 */ /* 0x001fc8000f8410ff */
[----:B------:R-:W-:Y:S02]  /*1370*/  IADD3 R6, P1, PT, R6, 0x2000, RZ ;  /* 0x0000200006067810 */ /* 0x000fe40007f3e0ff */
[----:B------:R-:W-:Y:S02]  /*1380*/  LEA.HI.X R9, R9, UR13, R0, 0x2, P2 ;  /* 0x0000000d09097c11 */ /* 0x000fe400090f1400 */
[----:B------:R-:W-:Y:S01]  /*1390*/  IADD3 R0, PT, PT, R5, -UR7, RZ ;  /* 0x8000000705007c10 */ /* 0x000fe2000fffe0ff */
[----:B------:R-:W-:Y:S02]  /*13a0*/  UMOV UR7, UR9 ;  /* 0x0000000900077c82 */ /* 0x000fe40008000000 */
[----:B------:R-:W-:Y:S01]  /*13b0*/  IMAD.X R9, RZ, RZ, R9, P1 ;  /* 0x000000ffff097224 */ /* 0x000fe200008e0609 */
[----:B------:R-:W-:Y:S06]  /*13c0*/  @P0 BRA `(.L_x_74) ;  /* 0x0000000400000947 */ /* 0x000fec0003800000 */
[----:B------:R-:W0:Y:S01]  /*13d0*/  LDC.64 R2, c[0x0][0x3b8] ;  /* 0x0000ee00ff027b82 */ /* 0x000e220000000a00 */
[----:B------:R-:W1:Y:S01]  /*13e0*/  LDCU.64 UR12, c[0x0][0x380] ;  /* 0x00007000ff0c77ac */ /* 0x000e620008000a00 */
[----:B------:R-:W-:Y:S01]  /*13f0*/  NOP ;  /* 0x0000000000007918 */ /* 0x000fe20000000000 */
.L_x_75:
[----:B------:R-:W2:Y:S02]  /*1400*/  S2R R5, SR_TID.X ;  /* 0x0000000000057919 */ /* 0x000ea40000002100 */
[----:B--2---:R-:W-:-:S04]  /*1410*/  IADD3 R5, P0, PT, R5, UR8, RZ ;  /* 0x0000000805057c10 */ /* 0x004fc8000ff1e0ff */
[----:B------:R-:W-:Y:S02]  /*1420*/  IADD3.X R10, PT, PT, RZ, UR9, RZ, P0, !PT ;  /* 0x00000009ff0a7c10 */ /* 0x000fe400087fe4ff */
[----:B-1----:R-:W-:-:S04]  /*1430*/  LEA R4, P0, R5, UR12, 0x2 ;  /* 0x0000000c05047c11 */ /* 0x002fc8000f8010ff */
[----:B------:R-:W-:-:S05]  /*1440*/  LEA.HI.X R5, R5, UR13, R10, 0x2, P0 ;  /* 0x0000000d05057c11 */ /* 0x000fca00080f140a */
        /* <DEDUP_REMOVED lines=15> */
[----:B------:R1:W5:Y:S01]  /*1540*/  LDG.E R22, desc[UR14][R4.64+0x3c00] ;  /* 0x003c000e04167981 */ /* 0x000362000c1e1900 */
[----:B------:R-:W-:-:S02]  /*1550*/  USHF.R.S32.HI UR11, URZ, 0x1f, UR5 ;  /* 0x0000001fff0b7899 */ /* 0x000fc40008011405 */
[----:B------:R-:W-:-:S04]  /*1560*/  UIADD3 UR6, UP0, UPT, UR5, UR10, URZ ;  /* 0x0000000a05067290 */ /* 0x000fc8000ff1e0ff */
[----:B------:R-:W-:Y:S01]  /*1570*/  UIADD3.X UR7, UPT, UPT, UR11, UR7, URZ, UP0, !UPT ;  /* 0x000000070b077290 */ /* 0x000fe200087fe4ff */
[----:B--2---:R-:W-:Y:S01]  /*1580*/  FADD R7, R24, R7 ;  /* 0x0000000718077221 */ /* 0x004fe20000000000 */
[----:B0-----:R-:W-:-:S04]  /*1590*/  IADD3 R24, P1, PT, R2, -UR8, RZ ;  /* 0x8000000802187c10 */ /* 0x001fc8000ff3e0ff */
[----:B------:R-:W-:Y:S02]  /*15a0*/  ISETP.GE.U32.AND P0, PT, R24, UR5, PT ;  /* 0x0000000518007c0c */ /* 0x000fe4000bf06070 */
[----:B-1----:R-:W-:Y:S01]  /*15b0*/  IADD3.X R4, PT, PT, R3, ~UR9, RZ, P1, !PT ;  /* 0x8000000903047c10 */ /* 0x002fe20008ffe4ff */
[----:B---3--:R-:W-:-:S03]  /*15c0*/  FADD R26, R25, R26 ;  /* 0x0000001a191a7221 */ /* 0x008fc60000000000 */
[----:B------:R-:W-:Y:S01]  /*15d0*/  ISETP.GE.U32.AND.EX P0, PT, R4, UR11, PT, P0 ;  /* 0x0000000b04007c0c */ /* 0x000fe2000bf06100 */
        /* <DEDUP_REMOVED lines=12> */
[----:B------:R-:W-:-:S04]  /*16a0*/  FADD R7, R7, R10 ;  /* 0x0000000a07077221 */ /* 0x000fc80000000000 */
[----:B------:R-:W-:Y:S01]  /*16b0*/  FADD R7, R22, R7 ;  /* 0x0000000716077221 */ /* 0x000fe20000000000 */
[----:B------:R-:W-:Y:S06]  /*16c0*/  @!P0 BRA `(.L_x_73) ;  /* 0x0000000800548947 */ /* 0x000fec0003800000 */
[----:B------:R-:W-:Y:S01]  /*16d0*/  UIADD3 UR8, UP0, UPT, UR5, UR8, URZ ;  /* 0x0000000805087290 */ /* 0x000fe2000ff1e0ff */
[----:B------:R-:W-:Y:S01]  /*16e0*/  MOV R5, R9 ;  /* 0x0000000900057202 */ /* 0x000fe20000000f00 */
[----:B------:R-:W-:Y:S01]  /*16f0*/  IMAD.U32 R11, RZ, RZ, UR5 ;  /* 0x00000005ff0b7e24 */ /* 0x000fe2000f8e00ff */
[----:B------:R-:W-:Y:S01]  /*1700*/  UIADD3 UR4, UPT, UPT, UR4, 0x1, URZ ;  /* 0x0000000104047890 */ /* 0x000fe2000fffe0ff */
[----:B------:R-:W-:Y:S01]  /*1710*/  IMAD.MOV.U32 R4, RZ, RZ, R6 ;  /* 0x000000ffff047224 */ /* 0x000fe200078e0006 */
[----:B------:R-:W-:Y:S01]  /*1720*/  UIADD3.X UR9, UPT, UPT, UR11, UR9, URZ, UP0, !UPT ;  /* 0x000000090b097290 */ /* 0x000fe200087fe4ff */
[----:B------:R-:W-:Y:S01]  /*1730*/  ISETP.LT.U32.AND P0, PT, R23, UR8, PT ;  /* 0x0000000817007c0c */ /* 0x000fe2000bf01070 */
[----:B------:R-:W-:Y:S01]  /*1740*/  VIADD R0, R0, -UR5 ;  /* 0x8000000500007c36 */ /* 0x000fe20008000000 */
[----:B------:R-:W-:Y:S01]  /*1750*/  UMOV UR10, UR6 ;  /* 0x00000006000a7c82 */ /* 0x000fe20008000000 */
[----:B------:R-:W-:Y:S02]  /*1760*/  IMAD.WIDE R4, R11, 0x4, R4 ;  /* 0x000000040b047825 */ /* 0x000fe400078e0204 */
[----:B------:R-:W-:-:S02]  /*1770*/  MOV R13, UR9 ;  /* 0x00000009000d7c02 */ /* 0x000fc40008000f00 */
[----:B------:R-:W-:Y:S01]  /*1780*/  IMAD.MOV.U32 R6, RZ, RZ, R4 ;  /* 0x000000ffff067224 */ /* 0x000fe200078e0004 */
[----:B------:R-:W-:Y:S02]  /*1790*/  MOV R9, R5 ;  /* 0x0000000500097202 */ /* 0x000fe40000000f00 */
[----:B------:R-:W-:-:S13]  /*17a0*/  ISETP.GT.U32.AND.EX P0, PT, R13, R8, PT, P0 ;  /* 0x000000080d00720c */ /* 0x000fda0003f04100 */
[----:B------:R-:W-:Y:S05]  /*17b0*/  @!P0 BRA `(.L_x_75) ;  /* 0xfffffffc00108947 */ /* 0x000fea000383ffff */
[----:B------:R-:W-:-:S05]  /*17c0*/  UMOV UR6, UR5 ;  /* 0x0000000500067c82 */ /* 0x000fca0008000000 */
.L_x_74:
[----:B------:R-:W0:Y:S01]  /*17d0*/  S2R R5, SR_TID.X ;  /* 0x0000000000057919 */ /* 0x000e220000002100 */
[C---:B------:R-:W-:Y:S01]  /*17e0*/  IADD3 R4, PT, PT, R2.reuse, -UR8, RZ ;  /* 0x8000000802047c10 */ /* 0x040fe2000fffe0ff */
[----:B------:R-:W-:Y:S01]  /*17f0*/  IMAD.U32 R8, RZ, RZ, UR9 ;  /* 0x00000009ff087e24 */ /* 0x000fe2000f8e00ff */
[----:B------:R-:W-:Y:S01]  /*1800*/  ISETP.LE.U32.AND P1, PT, R2, UR8, PT ;  /* 0x0000000802007c0c */ /* 0x000fe2000bf23070 */
[----:B------:R-:W-:Y:S01]  /*1810*/  BSSY.RECONVERGENT B1, `(.L_x_73) ;  /* 0x0000080000017945 */ /* 0x000fe20003800200 */
[----:B0-----:R-:W-:-:S04]  /*1820*/  ISETP.GE.AND P0, PT, R5, R4, PT ;  /* 0x000000040500720c */ /* 0x001fc80003f06270 */
[----:B------:R-:W-:-:S13]  /*1830*/  ISETP.GE.U32.OR.EX P0, PT, R8, R3, P0, P1 ;  /* 0x000000030800720c */ /* 0x000fda0000706510 */
[----:B------:R-:W-:Y:S05]  /*1840*/  @P0 BRA `(.L_x_76) ;  /* 0x0000000400f00947 */ /* 0x000fea0003800000 */
[----:B------:R-:W0:Y:S01]  /*1850*/  LDC R4, c[0x0][0x3c0] ;  /* 0x0000f000ff047b82 */ /* 0x000e220000000800 */
[----:B------:R-:W-:Y:S01]  /*1860*/  USHF.L.U32 UR5, UR16, 0xc, URZ ;  /* 0x0000000c10057899 */ /* 0x000fe200080006ff */
[----:B------:R-:W-:Y:S01]  /*1870*/  LOP3.LUT R3, RZ, R5, RZ, 0x33, !PT ;  /* 0x00000005ff037212 */ /* 0x000fe200078e33ff */
[----:B------:R-:W-:Y:S02]  /*1880*/  BSSY.RECONVERGENT B2, `(.L_x_77) ;  /* 0x0000037000027945 */ /* 0x000fe40003800200 */
[----:B------:R-:W-:-:S06]  /*1890*/  UIADD3 UR5, UPT, UPT, UR5, UR6, URZ ;  /* 0x0000000605057290 */ /* 0x000fcc000fffe0ff */
[----:B------:R-:W-:Y:S01]  /*18a0*/  IADD3 R2, PT, PT, R2, -UR5, R3 ;  /* 0x8000000502027c10 */ /* 0x000fe2000fffe003 */
[----:B0-----:R-:W-:Y:S01]  /*18b0*/  IMAD R3, R4, UR4, RZ ;  /* 0x0000000404037c24 */ /* 0x001fe2000f8e02ff */
[----:B------:R-:W-:-:S03]  /*18c0*/  MOV R4, R5 ;  /* 0x0000000500047202 */ /* 0x000fc60000000f00 */
[----:B------:R-:W-:-:S05]  /*18d0*/  IMAD R2, R3, -0x1000, R2 ;  /* 0xfffff00003027824 */ /* 0x000fca00078e0202 */
[C---:B------:R-:W-:Y:S02]  /*18e0*/  ISETP.GE.U32.AND P0, PT, R2.reuse, 0xf00, PT ;  /* 0x00000f000200780c */ /* 0x040fe40003f06070 */
[----:B------:R-:W-:-:S04]  /*18f0*/  LEA.HI R19, R2, 0x1, RZ, 0x18 ;  /* 0x0000000102137811 */ /* 0x000fc800078fc0ff */
[----:B------:R-:W-:-:S04]  /*1900*/  LOP3.LUT R21, R19, 0xf, RZ, 0xc0, !PT ;  /* 0x0000000f13157812 */ /* 0x000fc800078ec0ff */
[----:B------:R-:W-:-:S03]  /*1910*/  ISETP.NE.AND P1, PT, R21, RZ, PT ;  /* 0x000000ff1500720c */ /* 0x000fc60003f25270 */
[----:B------:R-:W-:Y:S10]  /*1920*/  @!P0 BRA `(.L_x_78) ;  /* 0x0000000000b08947 */ /* 0x000ff40003800000 */
[----:B------:R-:W-:Y:S01]  /*1930*/  LEA.HI R2, R0, 0x1, RZ, 0x18 ;  /* 0x0000000100027811 */ /* 0x000fe200078fc0ff */
[----:B------:R-:W-:-:S03]  /*1940*/  IMAD.MOV.U32 R4, RZ, RZ, R5 ;  /* 0x000000ffff047224 */ /* 0x000fc600078e0005 */
[----:B------:R-:W-:-:S04]  /*1950*/  LOP3.LUT R2, R2, 0x1fffff0, RZ, 0xc0, !PT ;  /* 0x01fffff002027812 */ /* 0x000fc800078ec0ff */
[----:B------:R-:W-:-:S07]  /*1960*/  IADD3 R8, PT, PT, -R2, RZ, RZ ;  /* 0x000000ff02087210 */ /* 0x000fce0007ffe1ff */
.L_x_79:
[----:B------:R-:W-:Y:S01]  /*1970*/  IMAD.MOV.U32 R2, RZ, RZ, R6 ;  /* 0x000000ffff027224 */ /* 0x000fe200078e0006 */
[----:B------:R-:W-:-:S05]  /*1980*/  MOV R3, R9 ;  /* 0x0000000900037202 */ /* 0x000fca0000000f00 */
[----:B------:R-:W2:Y:S04]  /*1990*/  LDG.E R18, desc[UR14][R2.64+-0x2000] ;  /* 0xffe0000e02127981 */ /* 0x000ea8000c1e1900 */
[----:B------:R-:W3:Y:S04]  /*19a0*/  LDG.E R17, desc[UR14][R2.64+-0x1c00] ;  /* 0xffe4000e02117981 */ /* 0x000ee8000c1e1900 */
        /* <DEDUP_REMOVED lines=14> */
[----:B------:R-:W-:-:S02]  /*1a90*/  VIADD R8, R8, 0x10 ;  /* 0x0000001008087836 */ /* 0x000fc40000000000 */
[----:B------:R-:W-:-:S03]  /*1aa0*/  VIADD R4, R4, 0x1000 ;  /* 0x0000100004047836 */ /* 0x000fc60000000000 */
[----:B------:R-:W-:Y:S01]  /*1ab0*/  ISETP.NE.AND P0, PT, R8, RZ, PT ;  /* 0x000000ff0800720c */ /* 0x000fe20003f05270 */
[----:B--2---:R-:W-:-:S04]  /*1ac0*/  FADD R18, R18, R7 ;  /* 0x0000000712127221 */ /* 0x004fc80000000000 */
        /* <DEDUP_REMOVED lines=13> */
[----:B------:R-:W-:-:S03]  /*1ba0*/  IADD3 R6, P2, PT, R2, 0x4000, RZ ;  /* 0x0000400002067810 */ /* 0x000fc60007f5e0ff */
[----:B------:R-:W-:Y:S01]  /*1bb0*/  FADD R10, R10, R9 ;  /* 0x000000090a0a7221 */ /* 0x000fe20000000000 */
[----:B------:R-:W-:-:S03]  /*1bc0*/  IADD3.X R9, PT, PT, RZ, R3, RZ, P2, !PT ;  /* 0x00000003ff097210 */ /* 0x000fc600017fe4ff */
[----:B------:R-:W-:Y:S01]  /*1bd0*/  FADD R7, R10, R5 ;  /* 0x000000050a077221 */ /* 0x000fe20000000000 */
[----:B------:R-:W-:Y:S06]  /*1be0*/  @P0 BRA `(.L_x_79) ;  /* 0xfffffffc00600947 */ /* 0x000fec000383ffff */
.L_x_78:
[----:B------:R-:W-:Y:S05]  /*1bf0*/  BSYNC.RECONVERGENT B2 ;  /* 0x0000000000027941 */ /* 0x000fea0003800200 */
.L_x_77:
[----:B------:R-:W-:Y:S05]  /*1c00*/  @!P1 BRA `(.L_x_76) ;  /* 0x0000000400009947 */ /* 0x000fea0003800000 */
[----:B------:R-:W-:Y:S01]  /*1c10*/  ISETP.GE.U32.AND P0, PT, R21, 0x8, PT ;  /* 0x000000081500780c */ /* 0x000fe20003f06070 */
[----:B------:R-:W-:Y:S01]  /*1c20*/  BSSY.RECONVERGENT B2, `(.L_x_80) ;  /* 0x0000019000027945 */ /* 0x000fe20003800200 */
[----:B------:R-:W-:-:S04]  /*1c30*/  LOP3.LUT R9, R19, 0x7, RZ, 0xc0, !PT ;  /* 0x0000000713097812 */ /* 0x000fc800078ec0ff */
[----:B------:R-:W-:-:S07]  /*1c40*/  ISETP.NE.AND P1, PT, R9, RZ, PT ;  /* 0x000000ff0900720c */ /* 0x000fce0003f25270 */
[----:B------:R-:W-:Y:S06]  /*1c50*/  @!P0 BRA `(.L_x_81) ;  /* 0x0000000000548947 */ /* 0x000fec0003800000 */
[----:B------:R-:W-:-:S04]  /*1c60*/  IADD3 R3, P0, PT, R4, UR8, RZ ;  /* 0x0000000804037c10 */ /* 0x000fc8000ff1e0ff */
[----:B------:R-:W-:Y:S02]  /*1c70*/  IADD3.X R6, PT, PT, RZ, UR9, RZ, P0, !PT ;  /* 0x00000009ff067c10 */ /* 0x000fe400087fe4ff */
[----:B------:R-:W-:-:S04]  /*1c80*/  LEA R2, P0, R3, UR12, 0x2 ;  /* 0x0000000c03027c11 */ /* 0x000fc8000f8010ff */
[----:B------:R-:W-:-:S05]  /*1c90*/  LEA.HI.X R3, R3, UR13, R6, 0x2, P0 ;  /* 0x0000000d03037c11 */ /* 0x000fca00080f1406 */
[----:B------:R-:W2:Y:S04]  /*1ca0*/  LDG.E R6, desc[UR14][R2.64] ;  /* 0x0000000e02067981 */ /* 0x000ea8000c1e1900 */
[----:B------:R-:W3:Y:S04]  /*1cb0*/  LDG.E R5, desc[UR14][R2.64+0x400] ;  /* 0x0004000e02057981 */ /* 0x000ee8000c1e1900 */
[----:B------:R-:W4:Y:S04]  /*1cc0*/  LDG.E R8, desc[UR14][R2.64+0x800] ;  /* 0x0008000e02087981 */ /* 0x000f28000c1e1900 */
[----:B------:R-:W5:Y:S04]  /*1cd0*/  LDG.E R10, desc[UR14][R2.64+0xc00] ;  /* 0x000c000e020a7981 */ /* 0x000f68000c1e1900 */
[----:B------:R-:W5:Y:S04]  /*1ce0*/  LDG.E R12, desc[UR14][R2.64+0x1000] ;  /* 0x0010000e020c7981 */ /* 0x000f68000c1e1900 */
[----:B------:R-:W5:Y:S04]  /*1cf0*/  LDG.E R14, desc[UR14][R2.64+0x1400] ;  /* 0x0014000e020e7981 */ /* 0x000f68000c1e1900 */
[----:B------:R-:W5:Y:S04]  /*1d00*/  LDG.E R16, desc[UR14][R2.64+0x1800] ;  /* 0x0018000e02107981 */ /* 0x000f68000c1e1900 */
[----:B------:R-:W5:Y:S01]  /*1d10*/  LDG.E R18, desc[UR14][R2.64+0x1c00] ;  /* 0x001c000e02127981 */ /* 0x000f62000c1e1900 */
[----:B------:R-:W-:-:S02]  /*1d20*/  VIADD R4, R4, 0x800 ;  /* 0x0000080004047836 */ /* 0x000fc40000000000 */
[----:B--2---:R-:W-:-:S04]  /*1d30*/  FADD R6, R7, R6 ;  /* 0x0000000607067221 */ /* 0x004fc80000000000 */
[----:B---3--:R-:W-:-:S04]  /*1d40*/  FADD R5, R6, R5 ;  /* 0x0000000506057221 */ /* 0x008fc80000000000 */
[----:B----4-:R-:W-:-:S04]  /*1d50*/  FADD R5, R5, R8 ;  /* 0x0000000805057221 */ /* 0x010fc80000000000 */
[----:B-----5:R-:W-:-:S04]  /*1d60*/  FADD R5, R5, R10 ;  /* 0x0000000a05057221 */ /* 0x020fc80000000000 */
[----:B------:R-:W-:-:S04]  /*1d70*/  FADD R5, R5, R12 ;  /* 0x0000000c05057221 */ /* 0x000fc80000000000 */
[----:B------:R-:W-:-:S04]  /*1d80*/  FADD R5, R5, R14 ;  /* 0x0000000e05057221 */ /* 0x000fc80000000000 */
[----:B------:R-:W-:-:S04]  /*1d90*/  FADD R5, R5, R16 ;  /* 0x0000001005057221 */ /* 0x000fc80000000000 */
[----:B------:R-:W-:-:S07]  /*1da0*/  FADD R7, R5, R18 ;  /* 0x0000001205077221 */ /* 0x000fce0000000000 */
.L_x_81:
[----:B------:R-:W-:Y:S05]  /*1db0*/  BSYNC.RECONVERGENT B2 ;  /* 0x0000000000027941 */ /* 0x000fea0003800200 */
.L_x_80:
[----:B------:R-:W-:Y:S05]  /*1dc0*/  @!P1 BRA `(.L_x_76) ;  /* 0x0000000000909947 */ /* 0x000fea0003800000 */
[----:B------:R-:W-:Y:S01]  /*1dd0*/  ISETP.GE.U32.AND P0, PT, R9, 0x4, PT ;  /* 0x000000040900780c */ /* 0x000fe20003f06070 */
[----:B------:R-:W-:Y:S01]  /*1de0*/  BSSY.RECONVERGENT B2, `(.L_x_82) ;  /* 0x0000010000027945 */ /* 0x000fe20003800200 */
[----:B------:R-:W-:-:S11]  /*1df0*/  LOP3.LUT P1, RZ, R19, 0x3, RZ, 0xc0, !PT ;  /* 0x0000000313ff7812 */ /* 0x000fd6000782c0ff */
[----:B------:R-:W-:Y:S05]  /*1e00*/  @!P0 BRA `(.L_x_83) ;  /* 0x0000000000348947 */ /* 0x000fea0003800000 */
[----:B------:R-:W-:-:S04]  /*1e10*/  IADD3 R3, P0, PT, R4, UR8, RZ ;  /* 0x0000000804037c10 */ /* 0x000fc8000ff1e0ff */
[----:B------:R-:W-:Y:S02]  /*1e20*/  IADD3.X R6, PT, PT, RZ, UR9, RZ, P0, !PT ;  /* 0x00000009ff067c10 */ /* 0x000fe400087fe4ff */
[----:B------:R-:W-:-:S04]  /*1e30*/  LEA R2, P0, R3, UR12, 0x2 ;  /* 0x0000000c03027c11 */ /* 0x000fc8000f8010ff */
[----:B------:R-:W-:-:S05]  /*1e40*/  LEA.HI.X R3, R3, UR13, R6, 0x2, P0 ;  /* 0x0000000d03037c11 */ /* 0x000fca00080f1406 */
[----:B------:R-:W2:Y:S04]  /*1e50*/  LDG.E R6, desc[UR14][R2.64] ;  /* 0x0000000e02067981 */ /* 0x000ea8000c1e1900 */
[----:B------:R-:W3:Y:S04]  /*1e60*/  LDG.E R5, desc[UR14][R2.64+0x400] ;  /* 0x0004000e02057981 */ /* 0x000ee8000c1e1900 */
[----:B------:R-:W4:Y:S04]  /*1e70*/  LDG.E R8, desc[UR14][R2.64+0x800] ;  /* 0x0008000e02087981 */ /* 0x000f28000c1e1900 */
[----:B------:R-:W5:Y:S01]  /*1e80*/  LDG.E R10, desc[UR14][R2.64+0xc00] ;  /* 0x000c000e020a7981 */ /* 0x000f62000c1e1900 */
[----:B------:R-:W-:-:S02]  /*1e90*/  VIADD R4, R4, 0x400 ;  /* 0x0000040004047836 */ /* 0x000fc40000000000 */
[----:B--2---:R-:W-:-:S04]  /*1ea0*/  FADD R6, R7, R6 ;  /* 0x0000000607067221 */ /* 0x004fc80000000000 */
[----:B---3--:R-:W-:-:S04]  /*1eb0*/  FADD R5, R6, R5 ;  /* 0x0000000506057221 */ /* 0x008fc80000000000 */
[----:B----4-:R-:W-:-:S04]  /*1ec0*/  FADD R5, R5, R8 ;  /* 0x0000000805057221 */ /* 0x010fc80000000000 */
[----:B-----5:R-:W-:-:S07]  /*1ed0*/  FADD R7, R5, R10 ;  /* 0x0000000a05077221 */ /* 0x020fce0000000000 */
.L_x_83:
[----:B------:R-:W-:Y:S05]  /*1ee0*/  BSYNC.RECONVERGENT B2 ;  /* 0x0000000000027941 */ /* 0x000fea0003800200 */
.L_x_82:
[----:B------:R-:W-:Y:S05]  /*1ef0*/  @!P1 BRA `(.L_x_76) ;  /* 0x0000000000449947 */ /* 0x000fea0003800000 */
[----:B------:R-:W-:Y:S02]  /*1f00*/  LOP3.LUT R0, R0, 0xffff, RZ, 0xc0, !PT ;  /* 0x0000ffff00007812 */ /* 0x000fe400078ec0ff */
[----:B------:R-:W-:Y:S02]  /*1f10*/  IADD3 R5, P0, PT, R4, UR10, RZ ;  /* 0x0000000a04057c10 */ /* 0x000fe4000ff1e0ff */
[----:B------:R-:W-:Y:S02]  /*1f20*/  LEA.HI R0, R0, 0x1, RZ, 0x18 ;  /* 0x0000000100007811 */ /* 0x000fe400078fc0ff */
[----:B------:R-:W-:Y:S02]  /*1f30*/  LEA R4, P1, R5, UR12, 0x2 ;  /* 0x0000000c05047c11 */ /* 0x000fe4000f8210ff */
[----:B------:R-:W-:Y:S02]  /*1f40*/  LOP3.LUT R0, R0, 0x3, RZ, 0xc0, !PT ;  /* 0x0000000300007812 */ /* 0x000fe400078ec0ff */
[----:B------:R-:W-:-:S03]  /*1f50*/  IADD3.X R2, PT, PT, RZ, UR7, RZ, P0, !PT ;  /* 0x00000007ff027c10 */ /* 0x000fc600087fe4ff */
[----:B------:R-:W-:Y:S01]  /*1f60*/  IMAD.MOV R0, RZ, RZ, -R0 ;  /* 0x000000ffff007224 */ /* 0x000fe200078e0a00 */
[----:B------:R-:W-:-:S07]  /*1f70*/  LEA.HI.X R5, R5, UR13, R2, 0x2, P1 ;  /* 0x0000000d05057c11 */ /* 0x000fce00088f1402 */
.L_x_84:
[----:B------:R-:W-:Y:S01]  /*1f80*/  MOV R2, R4 ;  /* 0x0000000400027202 */ /* 0x000fe20000000f00 */
[----:B------:R-:W-:-:S05]  /*1f90*/  IMAD.MOV.U32 R3, RZ, RZ, R5 ;  /* 0x000000ffff037224 */ /* 0x000fca00078e0005 */
[----:B------:R-:W2:Y:S01]  /*1fa0*/  LDG.E R2, desc[UR14][R2.64] ;  /* 0x0000000e02027981 */ /* 0x000ea2000c1e1900 */
[----:B------:R-:W-:Y:S02]  /*1fb0*/  IADD3 R0, PT, PT, R0, 0x1, RZ ;  /* 0x0000000100007810 */ /* 0x000fe40007ffe0ff */
[----:B------:R-:W-:Y:S02]  /*1fc0*/  IADD3 R4, P1, PT, R4, 0x400, RZ ;  /* 0x0000040004047810 */ /* 0x000fe40007f3e0ff */
[----:B------:R-:W-:-:S03]  /*1fd0*/  ISETP.NE.AND P0, PT, R0, RZ, PT ;  /* 0x000000ff0000720c */ /* 0x000fc60003f05270 */
[----:B------:R-:W-:Y:S02]  /*1fe0*/  IMAD.X R5, RZ, RZ, R5, P1 ;  /* 0x000000ffff057224 */ /* 0x000fe400008e0605 */
[----:B--2---:R-:W-:-:S08]  /*1ff0*/  FADD R7, R2, R7 ;  /* 0x0000000702077221 */ /* 0x004fd00000000000 */
[----:B------:R-:W-:Y:S05]  /*2000*/  @P0 BRA `(.L_x_84) ;  /* 0xfffffffc00dc0947 */ /* 0x000fea000383ffff */
.L_x_76:
[----:B------:R-:W-:Y:S05]  /*2010*/  BSYNC.RECONVERGENT B1 ;  /* 0x0000000000017941 */ /* 0x000fea0003800200 */
.L_x_73:
[----:B------:R-:W0:Y:S01]  /*2020*/  S2R R6, SR_LANEID ;  /* 0x0000000000067919 */ /* 0x000e220000000000 */
[----:B------:R-:W1:Y:S01]  /*2030*/  SHFL.DOWN PT, R0, R7, 0x1, 0x1f ;  /* 0x08201f0007007f89 */ /* 0x000e6200000e0000 */
[----:B------:R-:W2:Y:S01]  /*2040*/  S2R R5, SR_TID.X ;  /* 0x0000000000057919 */ /* 0x000ea20000002100 */
[C---:B0-----:R-:W-:Y:S02]  /*2050*/  ISETP.GT.AND P0, PT, R6.reuse, 0x1e, PT ;  /* 0x0000001e0600780c */ /* 0x041fe40003f04270 */
[----:B------:R-:W-:-:S11]  /*2060*/  ISETP.NE.AND P1, PT, R6, RZ, PT ;  /* 0x000000ff0600720c */ /* 0x000fd60003f25270 */
[----:B-1----:R-:W-:Y:S01]  /*2070*/  @!P0 FADD R7, R0, R7 ;  /* 0x0000000700078221 */ /* 0x002fe20000000000 */
[----:B------:R-:W-:Y:S01]  /*2080*/  ISETP.GT.AND P0, PT, R6, 0x1d, PT ;  /* 0x0000001d0600780c */ /* 0x000fe20003f04270 */
[----:B------:R-:W0:Y:S01]  /*2090*/  @!P1 S2R R4, SR_CgaCtaId ;  /* 0x0000000000049919 */ /* 0x000e220000008800 */
[----:B------:R-:W-:Y:S02]  /*20a0*/  @!P1 MOV R3, 0x400 ;  /* 0x0000040000039802 */ /* 0x000fe40000000f00 */
[----:B--2---:R-:W-:Y:S01]  /*20b0*/  @!P1 SHF.R.U32.HI R2, RZ, 0x3, R5 ;  /* 0x00000003ff029819 */ /* 0x004fe20000011605 */
        /* <DEDUP_REMOVED lines=31> */
[----:B------:R-:W-:-:S07]  /*22b0*/  FADD R9, R2, R3 ;  /* 0x0000000302097221 */ /* 0x000fce0000000000 */
.L_x_72:
[----:B------:R-:W-:Y:S05]  /*22c0*/  BSYNC.RECONVERGENT B0 ;  /* 0x0000000000007941 */ /* 0x000fea0003800200 */
.L_x_57:
[----:B------:R-:W-:Y:S05]  /*22d0*/  @P0 EXIT ;  /* 0x000000000000094d */ /* 0x000fea0003800000 */
[----:B------:R-:W3:Y:S02]  /*22e0*/  LDCU.64 UR4, c[0x0][0x388] ;  /* 0x00007100ff0477ac */ /* 0x000ee40008000a00 */
[----:B---3--:R-:W-:-:S06]  /*22f0*/  UIMAD.WIDE.U32 UR4, UR16, 0x4, UR4 ;  /* 0x00000004100478a5 */ /* 0x008fcc000f8e0004 */
[----:B------:R-:W-:Y:S01]  /*2300*/  IMAD.U32 R2, RZ, RZ, UR4 ;  /* 0x00000004ff027e24 */ /* 0x000fe2000f8e00ff */
[----:B0-2---:R-:W-:-:S05]  /*2310*/  MOV R3, UR5 ;  /* 0x0000000500037c02 */ /* 0x005fca0008000f00 */
[----:B------:R-:W-:Y:S01]  /*2320*/  STG.E desc[UR14][R2.64], R9 ;  /* 0x0000000902007986 */ /* 0x000fe2000c10190e */
[----:B------:R-:W-:Y:S05]  /*2330*/  EXIT ;  /* 0x000000000000794d */ /* 0x000fea0003800000 */
.L_x_85:
        /* <DEDUP_REMOVED lines=12> */
.L_x_238:


//--------------------- .text._ZN3cub18CUB_300001_SM_10006detail6reduce28DeviceReduceSingleTileKernelINS2_10policy_hubIfyN4cuda3std3__44plusIfEEE10Policy1000EN6thrust24THRUST_300001_SM_1000_NS10device_ptrIfEEPfyS9_ffNS7_10__identityEEEvT0_T1_T2_T3_T4_T6_ --------------------------
	.section	.text._ZN3cub18CUB_300001_SM_10006detail6reduce28DeviceReduceSingleTileKernelINS2_10policy_hubIfyN4cuda3std3__44plusIfEEE10Policy1000EN6thrust24THRUST_300001_SM_1000_NS10device_ptrIfEEPfyS9_ffNS7_10__identityEEEvT0_T1_T2_T3_T4_T6_,"ax",@progbits
	.align	128
        .global         _ZN3cub18CUB_300001_SM_10006detail6reduce28DeviceReduceSingleTileKernelINS2_10policy_hubIfyN4cuda3std3__44plusIfEEE10Policy1000EN6thrust24THRUST_300001_SM_1000_NS10device_ptrIfEEPfyS9_ffNS7_10__identityEEEvT0_T1_T2_T3_T4_T6_
        .type           _ZN3cub18CUB_300001_SM_10006detail6reduce28DeviceReduceSingleTileKernelINS2_10policy_hubIfyN4cuda3std3__44plusIfEEE10Policy1000EN6thrust24THRUST_300001_SM_1000_NS10device_ptrIfEEPfyS9_ffNS7_10__identityEEEvT0_T1_T2_T3_T4_T6_,@function
        .size           _ZN3cub18CUB_300001_SM_10006detail6reduce28DeviceReduceSingleTileKernelINS2_10policy_hubIfyN4cuda3std3__44plusIfEEE10Policy1000EN6thrust24THRUST_300001_SM_1000_NS10device_ptrIfEEPfyS9_ffNS7_10__identityEEEvT0_T1_T2_T3_T4_T6_,(.L_x_239 - _ZN3cub18CUB_300001_SM_10006detail6reduce28DeviceReduceSingleTileKernelINS2_10policy_hubIfyN4cuda3std3__44plusIfEEE10Policy1000EN6thrust24THRUST_300001_SM_1000_NS10device_ptrIfEEPfyS9_ffNS7_10__identityEEEvT0_T1_T2_T3_T4_T6_)
        .other          _ZN3cub18CUB_300001_SM_10006detail6reduce28DeviceReduceSingleTileKernelINS2_10policy_hubIfyN4cuda3std3__44plusIfEEE10Policy1000EN6thrust24THRUST_300001_SM_1000_NS10device_ptrIfEEPfyS9_ffNS7_10__identityEEEvT0_T1_T2_T3_T4_T6_,@"STO_CUDA_ENTRY STV_DEFAULT"
_ZN3cub18CUB_300001_SM_10006detail6reduce28DeviceReduceSingleTileKernelINS2_10policy_hubIfyN4cuda3std3__44plusIfEEE10Policy1000EN6thrust24THRUST_300001_SM_1000_NS10device_ptrIfEEPfyS9_ffNS7_10__identityEEEvT0_T1_T2_T3_T4_T6_:
.text._ZN3cub18CUB_300001_SM_10006detail6reduce28DeviceReduceSingleTileKernelINS2_10policy_hubIfyN4cuda3std3__44plusIfEEE10Policy1000EN6thrust24THRUST_300001_SM_1000_NS10device_ptrIfEEPfyS9_ffNS7_10__identityEEEvT0_T1_T2_T3_T4_T6_:
[----:B------:R-:W-:Y:S01]  /*0000*/  LDC R1, c[0x0][0x37c] ;  /* 0x0000df00ff017b82 */ /* 0x000fe20000000800 */
[----:B------:R-:W0:Y:S01]  /*0010*/  LDCU.64 UR4, c[0x0][0x390] ;  /* 0x00007200ff0477ac */ /* 0x000e220008000a00 */
[----:B------:R-:W1:Y:S01]  /*0020*/  LDCU.64 UR6, c[0x0][0x358] ;  /* 0x00006b00ff0677ac */ /* 0x000e620008000a00 */
[----:B0-----:R-:W-:Y:S01]  /*0030*/  MOV R4, UR4 ;  /* 0x0000000400047c02 */ /* 0x001fe20008000f00 */
[----:B------:R-:W-:-:S03]  /*0040*/  IMAD.U32 R0, RZ, RZ, UR5 ;  /* 0x00000005ff007e24 */ /* 0x000fc6000f8e00ff */
[----:B------:R-:W-:-:S04]  /*0050*/  ISETP.NE.U32.AND P0, PT, R4, RZ, PT ;  /* 0x000000ff0400720c */ /* 0x000fc80003f05070 */
[----:B------:R-:W-:-:S13]  /*0060*/  ISETP.NE.AND.EX P0, PT, R0, RZ, PT, P0 ;  /* 0x000000ff0000720c */ /* 0x000fda0003f05300 */
        /* <DEDUP_REMOVED lines=8> */
.L_x_86:
[----:B------:R-:W-:Y:S01]  /*00f0*/  ISETP.GT.U32.AND P0, PT, R4, 0xfff, PT ;  /* 0x00000fff0400780c */ /* 0x000fe20003f04070 */
[----:B------:R-:W-:Y:S03]  /*0100*/  BSSY.RECONVERGENT B0, `(.L_x_87) ;  /* 0x00001f3000007945 */ /* 0x000fe60003800200 */
[----:B------:R-:W-:-:S13]  /*0110*/  ISETP.GT.U32.AND.EX P0, PT, R0, RZ, PT, P0 ;  /* 0x000000ff0000720c */ /* 0x000fda0003f04100 */
[----:B------:R-:W-:Y:S05]  /*0120*/  @P0 BRA `(.L_x_88) ;  /* 0x0000000c00ac0947 */ /* 0x000fea0003800000 */
[----:B------:R-:W0:Y:S01]  /*0130*/  S2R R5, SR_TID.X ;  /* 0x0000000000057919 */ /* 0x000e220000002100 */
[----:B------:R-:W-:Y:S01]  /*0140*/  BSSY.RECONVERGENT B1, `(.L_x_89) ;  /* 0x0000009000017945 */ /* 0x000fe20003800200 */
[----:B------:R-:W-:Y:S01]  /*0150*/  HFMA2 R6, -RZ, RZ, 0, 0 ;  /* 0x00000000ff067431 */ /* 0x000fe200000001ff */
[----:B0-----:R-:W-:Y:S01]  /*0160*/  ISETP.GE.U32.AND P0, PT, R5, R4, PT ;  /* 0x000000040500720c */ /* 0x001fe20003f06070 */
[----:B------:R-:W-:-:S12]  /*0170*/  IMAD.MOV.U32 R7, RZ, RZ, R5 ;  /* 0x000000ffff077224 */ /* 0x000fd800078e0005 */
[----:B------:R-:W-:Y:S05]  /*0180*/  @P0 BRA `(.L_x_90) ;  /* 0x0000000000100947 */ /* 0x000fea0003800000 */
[----:B------:R-:W0:Y:S02]  /*0190*/  LDC.64 R2, c[0x0][0x380] ;  /* 0x0000e000ff027b82 */ /* 0x000e240000000a00 */
[----:B0-----:R-:W-:-:S05]  /*01a0*/  IMAD.WIDE.U32 R2, R5, 0x4, R2 ;  /* 0x0000000405027825 */ /* 0x001fca00078e0002 */
[----:B------:R0:W5:Y:S01]  /*01b0*/  LDG.E R6, desc[UR6][R2.64] ;  /* 0x0000000602067981 */ /* 0x000162000c1e1900 */
[----:B------:R-:W-:-:S07]  /*01c0*/  IADD3 R7, PT, PT, R5, 0x100, RZ ;  /* 0x0000010005077810 */ /* 0x000fce0007ffe0ff */
.L_x_90:
[----:B------:R-:W-:Y:S05]  /*01d0*/  BSYNC.RECONVERGENT B1 ;  /* 0x0000000000017941 */ /* 0x000fea0003800200 */
.L_x_89:
[----:B------:R-:W-:Y:S01]  /*01e0*/  ISETP.GE.U32.AND P0, PT, R7, R4, PT ;  /* 0x000000040700720c */ /* 0x000fe20003f06070 */
[----:B------:R-:W-:-:S12]  /*01f0*/  BSSY.RECONVERGENT B1, `(.L_x_91) ;  /* 0x000006d000017945 */ /* 0x000fd80003800200 */
[----:B------:R-:W-:Y:S05]  /*0200*/  @P0 BRA `(.L_x_92) ;  /* 0x0000000400ac0947 */ /* 0x000fea0003800000 */
[----:B0-----:R-:W-:Y:S01]  /*0210*/  LOP3.LUT R3, RZ, R7, RZ, 0x33, !PT ;  /* 0x00000007ff037212 */ /* 0x001fe200078e33ff */
[----:B------:R-:W-:Y:S04]  /*0220*/  BSSY.RECONVERGENT B2, `(.L_x_93) ;  /* 0x0000033000027945 */ /* 0x000fe80003800200 */
[----:B------:R-:W-:-:S05]  /*0230*/  IMAD.IADD R3, R3, 0x1, R4 ;  /* 0x0000000103037824 */ /* 0x000fca00078e0204 */
[C---:B------:R-:W-:Y:S02]  /*0240*/  ISETP.GE.U32.AND P0, PT, R3.reuse, 0xf00, PT ;  /* 0x00000f000300780c */ /* 0x040fe40003f06070 */
[----:B------:R-:W-:-:S04]  /*0250*/  LEA.HI R8, R3, 0x1, RZ, 0x18 ;  /* 0x0000000103087811 */ /* 0x000fc800078fc0ff */
[----:B------:R-:W-:-:S04]  /*0260*/  LOP3.LUT R22, R8, 0xf, RZ, 0xc0, !PT ;  /* 0x0000000f08167812 */ /* 0x000fc800078ec0ff */
[----:B------:R-:W-:-:S03]  /*0270*/  ISETP.NE.AND P1, PT, R22, RZ, PT ;  /* 0x000000ff1600720c */ /* 0x000fc60003f25270 */
[----:B------:R-:W-:Y:S10]  /*0280*/  @!P0 BRA `(.L_x_94) ;  /* 0x0000000000b08947 */ /* 0x000ff40003800000 */
[----:B------:R-:W0:Y:S01]  /*0290*/  LDC.64 R2, c[0x0][0x380] ;  /* 0x0000e000ff027b82 */ /* 0x000e220000000a00 */
[----:B------:R-:W-:-:S04]  /*02a0*/  LOP3.LUT R9, R8, 0x1fffff0, RZ, 0xc0, !PT ;  /* 0x01fffff008097812 */ /* 0x000fc800078ec0ff */
[----:B------:R-:W-:Y:S01]  /*02b0*/  IADD3 R9, PT, PT, -R9, RZ, RZ ;  /* 0x000000ff09097210 */ /* 0x000fe20007ffe1ff */
[----:B0-----:R-:W-:-:S03]  /*02c0*/  IMAD.WIDE.U32 R2, R7, 0x4, R2 ;  /* 0x0000000407027825 */ /* 0x001fc600078e0002 */
[----:B------:R-:W-:-:S05]  /*02d0*/  IADD3 R2, P0, PT, R2, 0x2000, RZ ;  /* 0x0000200002027810 */ /* 0x000fca0007f1e0ff */
[----:B------:R-:W-:-:S08]  /*02e0*/  IMAD.X R3, RZ, RZ, R3, P0 ;  /* 0x000000ffff037224 */ /* 0x000fd000000e0603 */
.L_x_95:
        /* <DEDUP_REMOVED lines=38> */
.L_x_94:
[----:B------:R-:W-:Y:S05]  /*0550*/  BSYNC.RECONVERGENT B2 ;  /* 0x0000000000027941 */ /* 0x000fea0003800200 */
.L_x_93:
[----:B------:R-:W-:Y:S05]  /*0560*/  @!P1 BRA `(.L_x_92) ;  /* 0x0000000000d49947 */ /* 0x000fea0003800000 */
[----:B------:R-:W-:Y:S01]  /*0570*/  ISETP.GE.U32.AND P0, PT, R22, 0x8, PT ;  /* 0x000000081600780c */ /* 0x000fe20003f06070 */
[----:B------:R-:W-:Y:S01]  /*0580*/  BSSY.RECONVERGENT B2, `(.L_x_96) ;  /* 0x0000017000027945 */ /* 0x000fe20003800200 */
[----:B------:R-:W-:-:S04]  /*0590*/  LOP3.LUT R11, R8, 0x7, RZ, 0xc0, !PT ;  /* 0x00000007080b7812 */ /* 0x000fc800078ec0ff */
[----:B------:R-:W-:-:S07]  /*05a0*/  ISETP.NE.AND P1, PT, R11, RZ, PT ;  /* 0x000000ff0b00720c */ /* 0x000fce0003f25270 */
[----:B------:R-:W-:Y:S06]  /*05b0*/  @!P0 BRA `(.L_x_97) ;  /* 0x00000000004c8947 */ /* 0x000fec0003800000 */
[----:B------:R-:W0:Y:S02]  /*05c0*/  LDC.64 R2, c[0x0][0x380] ;  /* 0x0000e000ff027b82 */ /* 0x000e240000000a00 */
[----:B0-----:R-:W-:-:S05]  /*05d0*/  IMAD.WIDE R2, R7, 0x4, R2 ;  /* 0x0000000407027825 */ /* 0x001fca00078e0202 */
        /* <DEDUP_REMOVED lines=17> */
.L_x_97:
[----:B------:R-:W-:Y:S05]  /*06f0*/  BSYNC.RECONVERGENT B2 ;  /* 0x0000000000027941 */ /* 0x000fea0003800200 */
.L_x_96:
        /* <DEDUP_REMOVED lines=17> */
.L_x_99:
[----:B------:R-:W-:Y:S05]  /*0810*/  BSYNC.RECONVERGENT B2 ;  /* 0x0000000000027941 */ /* 0x000fea0003800200 */
.L_x_98:
[----:B------:R-:W-:Y:S05]  /*0820*/  @!P1 BRA `(.L_x_92) ;  /* 0x0000000000249947 */ /* 0x000fea0003800000 */
[----:B------:R-:W0:Y:S01]  /*0830*/  LDC.64 R8, c[0x0][0x380] ;  /* 0x0000e000ff087b82 */ /* 0x000e220000000a00 */
[----:B------:R-:W-:-:S07]  /*0840*/  IMAD.MOV R10, RZ, RZ, -R10 ;  /* 0x000000ffff0a7224 */ /* 0x000fce00078e0a0a */
.L_x_100:
[----:B0-----:R-:W-:-:S06]  /*0850*/  IMAD.WIDE R2, R7, 0x4, R8 ;  /* 0x0000000407027825 */ /* 0x001fcc00078e0208 */
[----:B------:R-:W2:Y:S01]  /*0860*/  LDG.E R3, desc[UR6][R2.64] ;  /* 0x0000000602037981 */ /* 0x000ea2000c1e1900 */
[----:B------:R-:W-:Y:S01]  /*0870*/  IADD3 R10, PT, PT, R10, 0x1, RZ ;  /* 0x000000010a0a7810 */ /* 0x000fe20007ffe0ff */
[----:B------:R-:W-:-:S03]  /*0880*/  VIADD R7, R7, 0x100 ;  /* 0x0000010007077836 */ /* 0x000fc60000000000 */
[----:B------:R-:W-:Y:S01]  /*0890*/  ISETP.NE.AND P0, PT, R10, RZ, PT ;  /* 0x000000ff0a00720c */ /* 0x000fe20003f05270 */
[----:B--2--5:R-:W-:-:S12]  /*08a0*/  FADD R6, R3, R6 ;  /* 0x0000000603067221 */ /* 0x024fd80000000000 */
[----:B------:R-:W-:Y:S05]  /*08b0*/  @P0 BRA `(.L_x_100) ;  /* 0xfffffffc00e40947 */ /* 0x000fea000383ffff */
.L_x_92:
[----:B------:R-:W-:Y:S05]  /*08c0*/  BSYNC.RECONVERGENT B1 ;  /* 0x0000000000017941 */ /* 0x000fea0003800200 */
.L_x_91:
[----:B------:R-:W-:Y:S02]  /*08d0*/  ISETP.GE.U32.AND P0, PT, R4, 0x100, PT ;  /* 0x000001000400780c */ /* 0x000fe40003f06070 */
[----:B-----5:R-:W-:Y:S02]  /*08e0*/  MOV R9, R6 ;  /* 0x0000000600097202 */ /* 0x020fe40000000f00 */
[----:B------:R-:W-:-:S13]  /*08f0*/  ISETP.GE.U32.AND.EX P0, PT, R0, RZ, PT, P0 ;  /* 0x000000ff0000720c */ /* 0x000fda0003f06100 */
[----:B------:R-:W-:Y:S05]  /*0900*/  @!P0 BRA `(.L_x_101) ;  /* 0x0000000000ac8947 */ /* 0x000fea0003800000 */
[----:B------:R-:W1:Y:S01]  /*0910*/  S2R R6, SR_LANEID ;  /* 0x0000000000067919 */ /* 0x000e620000000000 */
[----:B------:R-:W-:Y:S01]  /*0920*/  ISETP.NE.AND P5, PT, R5, RZ, PT ;  /* 0x000000ff0500720c */ /* 0x000fe20003fa5270 */
        /* <DEDUP_REMOVED lines=14> */
[----:B-1----:R-:W-:-:S05]  /*0a10*/  @!P1 LEA R7, R7, R4, 0x18 ;  /* 0x0000000407079211 */ /* 0x002fca00078ec0ff */
[----:B------:R-:W-:-:S03]  /*0a20*/  @!P1 IMAD.IADD R2, R2, 0x1, R7 ;  /* 0x0000000102029824 */ /* 0x000fc600078e0207 */
[----:B0-----:R-:W-:Y:S01]  /*0a30*/  @!P0 FADD R0, R0, R3 ;  /* 0x0000000300008221 */ /* 0x001fe20000000000 */
[----:B------:R-:W-:-:S04]  /*0a40*/  ISETP.GT.AND P0, PT, R6, 0x17, PT ;  /* 0x000000170600780c */ /* 0x000fc80003f04270 */
[----:B------:R-:W0:Y:S09]  /*0a50*/  SHFL.DOWN PT, R3, R0, 0x8, 0x1f ;  /* 0x09001f0000037f89 */ /* 0x000e3200000e0000 */
[----:B0-----:R-:W-:Y:S01]  /*0a60*/  @!P0 FADD R0, R0, R3 ;  /* 0x0000000300008221 */ /* 0x001fe20000000000 */
[----:B------:R-:W-:-:S04]  /*0a70*/  ISETP.GT.AND P0, PT, R6, 0xf, PT ;  /* 0x0000000f0600780c */ /* 0x000fc80003f04270 */
[----:B------:R-:W0:Y:S02]  /*0a80*/  SHFL.DOWN PT, R3, R0, 0x10, 0x1f ;  /* 0x0a001f0000037f89 */ /* 0x000e2400000e0000 */
[----:B0-----:R-:W-:-:S05]  /*0a90*/  FADD R3, R0, R3 ;  /* 0x0000000300037221 */ /* 0x001fca0000000000 */
[----:B------:R1:W-:Y:S01]  /*0aa0*/  @!P1 STS [R2+0x8], R3 ;  /* 0x0000080302009388 */ /* 0x0003e20000000800 */
[----:B------:R-:W-:Y:S01]  /*0ab0*/  FSEL R8, R0, R3, P0 ;  /* 0x0000000300087208 */ /* 0x000fe20000000000 */
[----:B------:R-:W-:Y:S06]  /*0ac0*/  BAR.SYNC.DEFER_BLOCKING 0x0 ;  /* 0x0000000000007b1d */ /* 0x000fec0000010000 */
[----:B------:R-:W-:Y:S05]  /*0ad0*/  @P5 BRA `(.L_x_102) ;  /* 0x0000001400545947 */ /* 0x000fea0003800000 */
[----:B------:R-:W0:Y:S01]  /*0ae0*/  S2UR UR5, SR_CgaCtaId ;  /* 0x00000000000579c3 */ /* 0x000e220000008800 */
[----:B------:R-:W-:Y:S02]  /*0af0*/  UMOV UR4, 0x400 ;  /* 0x0000040000047882 */ /* 0x000fe40000000000 */
[----:B0-----:R-:W-:-:S09]  /*0b00*/  ULEA UR4, UR5, UR4, 0x18 ;  /* 0x0000000405047291 */ /* 0x001fd2000f8ec0ff */
[----:B-1----:R-:W0:Y:S04]  /*0b10*/  LDS R3, [UR4+0xc] ;  /* 0x00000c04ff037984 */ /* 0x002e280008000800 */
        /* <DEDUP_REMOVED lines=10> */
.L_x_101:
[----:B------:R-:W1:Y:S01]  /*0bc0*/  S2R R8, SR_LANEID ;  /* 0x0000000000087919 */ /* 0x000e620000000000 */
[C---:B0-----:R-:W-:Y:S02]  /*0bd0*/  LOP3.LUT R2, R5.reuse, 0x3e0, RZ, 0xc0, !PT ;  /* 0x000003e005027812 */ /* 0x041fe400078ec0ff */
[----:B------:R-:W-:Y:S02]  /*0be0*/  ISETP.NE.AND P5, PT, R5, RZ, PT ;  /* 0x000000ff0500720c */ /* 0x000fe40003fa5270 */
[----:B------:R-:W-:Y:S02]  /*0bf0*/  LOP3.LUT R7, RZ, R2, RZ, 0x33, !PT ;  /* 0x00000002ff077212 */ /* 0x000fe400078e33ff */
[----:B------:R-:W-:-:S03]  /*0c00*/  IADD3 R3, PT, PT, R2, 0x20, RZ ;  /* 0x0000002002037810 */ /* 0x000fc60007ffe0ff */
[----:B------:R-:W-:Y:S01]  /*0c10*/  IMAD.IADD R7, R7, 0x1, R4 ;  /* 0x0000000107077824 */ /* 0x000fe200078e0204 */
[----:B------:R-:W-:-:S04]  /*0c20*/  ISETP.GT.U32.AND P0, PT, R3, R4, PT ;  /* 0x000000040300720c */ /* 0x000fc80003f04070 */
[----:B------:R-:W-:-:S05]  /*0c30*/  SEL R7, R7, 0x1f, P0 ;  /* 0x0000001f07077807 */ /* 0x000fca0000000000 */
[----:B------:R-:W0:Y:S01]  /*0c40*/  SHFL.DOWN PT, R2, R9, 0x1, R7 ;  /* 0x0820000009027989 */ /* 0x000e2200000e0007 */
[C---:B-1----:R-:W-:Y:S02]  /*0c50*/  ISETP.GE.AND P0, PT, R8.reuse, R7, PT ;  /* 0x000000070800720c */ /* 0x042fe40003f06270 */
[C---:B------:R-:W-:Y:S02]  /*0c60*/  IADD3 R6, PT, PT, R8.reuse, 0x2, RZ ;  /* 0x0000000208067810 */ /* 0x040fe40007ffe0ff */
[----:B------:R-:W-:-:S09]  /*0c70*/  ISETP.NE.AND P1, PT, R8, RZ, PT ;  /* 0x000000ff0800720c */ /* 0x000fd20003f25270 */
[----:B0-----:R-:W-:Y:S01]  /*0c80*/  @!P0 FADD R9, R2, R9 ;  /* 0x0000000902098221 */ /* 0x001fe20000000000 */
[----:B------:R-:W-:Y:S01]  /*0c90*/  ISETP.GT.AND P0, PT, R6, R7, PT ;  /* 0x000000070600720c */ /* 0x000fe20003f04270 */
[----:B------:R-:W-:Y:S02]  /*0ca0*/  VIADD R6, R8, 0x4 ;  /* 0x0000000408067836 */ /* 0x000fe40000000000 */
[----:B------:R-:W0:Y:S01]  /*0cb0*/  @!P1 S2R R11, SR_CgaCtaId ;  /* 0x00000000000b9919 */ /* 0x000e220000008800 */
[----:B------:R-:W-:Y:S01]  /*0cc0*/  @!P1 SHF.R.U32.HI R3, RZ, 0x3, R5 ;  /* 0x00000003ff039819 */ /* 0x000fe20000011605 */
[----:B------:R-:W1:Y:S03]  /*0cd0*/  SHFL.DOWN PT, R2, R9, 0x2, R7 ;  /* 0x0840000009027989 */ /* 0x000e6600000e0007 */
[----:B------:R-:W-:-:S05]  /*0ce0*/  @!P1 LOP3.LUT R3, R3, 0x7c, RZ, 0xc0, !PT ;  /* 0x0000007c03039812 */ /* 0x000fca00078ec0ff */
[----:B-1----:R-:W-:Y:S01]  /*0cf0*/  @!P0 FADD R9, R9, R2 ;  /* 0x0000000209098221 */ /* 0x002fe20000000000 */
[-C--:B------:R-:W-:Y:S02]  /*0d00*/  ISETP.GT.AND P0, PT, R6, R7.reuse, PT ;  /* 0x000000070600720c */ /* 0x080fe40003f04270 */
[----:B------:R-:W-:Y:S02]  /*0d10*/  IADD3 R6, PT, PT, R8, 0x8, RZ ;  /* 0x0000000808067810 */ /* 0x000fe40007ffe0ff */
[----:B------:R-:W1:Y:S09]  /*0d20*/  SHFL.DOWN PT, R2, R9, 0x4, R7 ;  /* 0x0880000009027989 */ /* 0x000e7200000e0007 */
[----:B-1----:R-:W-:Y:S01]  /*0d30*/  @!P0 FADD R9, R9, R2 ;  /* 0x0000000209098221 */ /* 0x002fe20000000000 */
[----:B------:R-:W-:Y:S01]  /*0d40*/  ISETP.GT.AND P0, PT, R6, R7, PT ;  /* 0x000000070600720c */ /* 0x000fe20003f04270 */
[----:B------:R-:W-:-:S03]  /*0d50*/  VIADD R6, R8, 0x10 ;  /* 0x0000001008067836 */ /* 0x000fc60000000000 */
[----:B------:R-:W1:Y:S09]  /*0d60*/  SHFL.DOWN PT, R2, R9, 0x8, R7 ;  /* 0x0900000009027989 */ /* 0x000e7200000e0007 */
[----:B-1----:R-:W-:Y:S01]  /*0d70*/  @!P0 FADD R9, R9, R2 ;  /* 0x0000000209098221 */ /* 0x002fe20000000000 */
[----:B------:R-:W-:-:S02]  /*0d80*/  ISETP.GT.AND P0, PT, R6, R7, PT ;  /* 0x000000070600720c */ /* 0x000fc40003f04270 */
[----:B------:R-:W-:Y:S02]  /*0d90*/  @!P1 MOV R6, 0x400 ;  /* 0x0000040000069802 */ /* 0x000fe40000000f00 */
[----:B------:R-:W1:Y:S02]  /*0da0*/  SHFL.DOWN PT, R2, R9, 0x10, R7 ;  /* 0x0a00000009027989 */ /* 0x000e6400000e0007 */
[----:B0-----:R-:W-:-:S04]  /*0db0*/  @!P1 LEA R6, R11, R6, 0x18 ;  /* 0x000000060b069211 */ /* 0x001fc800078ec0ff */
[----:B------:R-:W-:-:S03]  /*0dc0*/  @!P1 IADD3 R3, PT, PT, R3, R6, RZ ;  /* 0x0000000603039210 */ /* 0x000fc60007ffe0ff */
[----:B-1----:R-:W-:-:S04]  /*0dd0*/  @!P0 FADD R9, R9, R2 ;  /* 0x0000000209098221 */ /* 0x002fc80000000000 */
[----:B------:R-:W-:-:S05]  /*0de0*/  IMAD.MOV.U32 R8, RZ, RZ, R9 ;  /* 0x000000ffff087224 */ /* 0x000fca00078e0009 */
[----:B------:R0:W-:Y:S01]  /*0df0*/  @!P1 STS [R3+0x8], R8 ;  /* 0x0000080803009388 */ /* 0x0001e20000000800 */
[----:B------:R-:W-:Y:S06]  /*0e00*/  BAR.SYNC.DEFER_BLOCKING 0x0 ;  /* 0x0000000000007b1d */ /* 0x000fec0000010000 */
[----:B------:R-:W-:Y:S05]  /*0e10*/  @P5 BRA `(.L_x_102) ;  /* 0x0000001000845947 */ /* 0x000fea0003800000 */
[----:B------:R-:W1:Y:S01]  /*0e20*/  S2UR UR5, SR_CgaCtaId ;  /* 0x00000000000579c3 */ /* 0x000e620000008800 */
[----:B------:R-:W-:Y:S01]  /*0e30*/  UMOV UR4, 0x400 ;  /* 0x0000040000047882 */ /* 0x000fe20000000000 */
[C---:B------:R-:W-:Y:S02]  /*0e40*/  ISETP.GT.U32.AND P3, PT, R4.reuse, 0x20, PT ;  /* 0x000000200400780c */ /* 0x040fe40003f64070 */
[----:B------:R-:W-:Y:S02]  /*0e50*/  ISETP.GT.U32.AND P1, PT, R4, 0x40, PT ;  /* 0x000000400400780c */ /* 0x000fe40003f24070 */
[----:B------:R-:W-:Y:S02]  /*0e60*/  ISETP.GT.U32.AND.EX P3, PT, R0, RZ, PT, P3 ;  /* 0x000000ff0000720c */ /* 0x000fe40003f64130 */
[----:B------:R-:W-:Y:S02]  /*0e70*/  ISETP.GT.U32.AND P0, PT, R4, 0x60, PT ;  /* 0x000000600400780c */ /* 0x000fe40003f04070 */
[----:B------:R-:W-:-:S02]  /*0e80*/  ISETP.GT.U32.AND.EX P1, PT, R0, RZ, PT, P1 ;  /* 0x000000ff0000720c */ /* 0x000fc40003f24110 */
[----:B------:R-:W-:Y:S02]  /*0e90*/  ISETP.GT.U32.AND P2, PT, R4, 0x80, PT ;  /* 0x000000800400780c */ /* 0x000fe40003f44070 */
[----:B------:R-:W-:Y:S02]  /*0ea0*/  ISETP.GT.U32.AND.EX P0, PT, R0, RZ, PT, P0 ;  /* 0x000000ff0000720c */ /* 0x000fe40003f04100 */
[----:B------:R-:W-:Y:S02]  /*0eb0*/  ISETP.GT.U32.AND P4, PT, R4, 0xa0, PT ;  /* 0x000000a00400780c */ /* 0x000fe40003f84070 */
[C---:B------:R-:W-:Y:S02]  /*0ec0*/  ISETP.GT.U32.AND.EX P2, PT, R0.reuse, RZ, PT, P2 ;  /* 0x000000ff0000720c */ /* 0x040fe40003f44120 */
[----:B------:R-:W-:Y:S01]  /*0ed0*/  ISETP.GT.U32.AND.EX P4, PT, R0, RZ, PT, P4 ;  /* 0x000000ff0000720c */ /* 0x000fe20003f84140 */
[----:B-1----:R-:W-:-:S09]  /*0ee0*/  ULEA UR4, UR5, UR4, 0x18 ;  /* 0x0000000405047291 */ /* 0x002fd2000f8ec0ff */
[----:B0-----:R-:W0:Y:S04]  /*0ef0*/  LDS R3, [UR4+0xc] ;  /* 0x00000c04ff037984 */ /* 0x001e280008000800 */
[----:B------:R-:W1:Y:S04]  /*0f00*/  LDS.128 R12, [UR4+0x10] ;  /* 0x00001004ff0c7984 */ /* 0x000e680008000c00 */
[----:B------:R-:W2:Y:S01]  /*0f10*/  LDS.64 R6, [UR4+0x20] ;  /* 0x00002004ff067984 */ /* 0x000ea20008000a00 */
[----:B0-----:R-:W-:Y:S01]  /*0f20*/  @P3 FADD R8, R8, R3 ;  /* 0x0000000308083221 */ /* 0x001fe20000000000 */
[----:B------:R-:W-:-:S03]  /*0f30*/  ISETP.GT.U32.AND P3, PT, R4, 0xc0, PT ;  /* 0x000000c00400780c */ /* 0x000fc60003f64070 */
[----:B-1----:R-:W-:Y:S01]  /*0f40*/  @P1 FADD R8, R8, R12 ;  /* 0x0000000c08081221 */ /* 0x002fe20000000000 */
[----:B------:R-:W-:Y:S02]  /*0f50*/  ISETP.GT.U32.AND P1, PT, R4, 0xe0, PT ;  /* 0x000000e00400780c */ /* 0x000fe40003f24070 */
[----:B------:R-:W-:Y:S01]  /*0f60*/  ISETP.GT.U32.AND.EX P3, PT, R0, RZ, PT, P3 ;  /* 0x000000ff0000720c */ /* 0x000fe20003f64130 */
[----:B------:R-:W-:Y:S01]  /*0f70*/  @P0 FADD R8, R8, R13 ;  /* 0x0000000d08080221 */ /* 0x000fe20000000000 */
[----:B------:R-:W-:-:S03]  /*0f80*/  ISETP.GT.U32.AND.EX P1, PT, R0, RZ, PT, P1 ;  /* 0x000000ff0000720c */ /* 0x000fc60003f24110 */
[----:B------:R-:W-:-:S04]  /*0f90*/  @P2 FADD R8, R8, R14 ;  /* 0x0000000e08082221 */ /* 0x000fc80000000000 */
[----:B------:R-:W-:-:S04]  /*0fa0*/  @P4 FADD R8, R8, R15 ;  /* 0x0000000f08084221 */ /* 0x000fc80000000000 */
[----:B--2---:R-:W-:-:S04]  /*0fb0*/  @P3 FADD R8, R8, R6 ;  /* 0x0000000608083221 */ /* 0x004fc80000000000 */
[----:B------:R-:W-:Y:S01]  /*0fc0*/  @P1 FADD R8, R8, R7 ;  /* 0x0000000708081221 */ /* 0x000fe20000000000 */
[----:B------:R-:W-:Y:S06]  /*0fd0*/  BRA `(.L_x_102) ;  /* 0x0000001000147947 */ /* 0x000fec0003800000 */
.L_x_88:
[----:B------:R-:W0:Y:S01]  /*0fe0*/  S2R R8, SR_TID.X ;  /* 0x0000000000087919 */ /* 0x000e220000002100 */
[----:B------:R-:W0:Y:S02]  /*0ff0*/  LDC.64 R2, c[0x0][0x380] ;  /* 0x0000e000ff027b82 */ /* 0x000e240000000a00 */
[----:B0-----:R-:W-:-:S05]  /*1000*/  IMAD.WIDE.U32 R2, R8, 0x4, R2 ;  /* 0x0000000408027825 */ /* 0x001fca00078e0002 */
        /* <DEDUP_REMOVED lines=16> */
[----:B--2---:R-:W-:Y:S01]  /*1110*/  FADD R9, R9, R12 ;  /* 0x0000000c09097221 */ /* 0x004fe20000000000 */
[----:B---3--:R-:W-:Y:S01]  /*1120*/  FADD R14, R11, R14 ;  /* 0x0000000e0b0e7221 */ /* 0x008fe20000000000 */
[----:B------:R-:W-:-:S03]  /*1130*/  HFMA2 R11, -RZ, RZ, 0, 0.00048828125 ;  /* 0x00001000ff0b7431 */ /* 0x000fc600000001ff */
[----:B------:R-:W-:Y:S01]  /*1140*/  FADD R14, R9, R14 ;  /* 0x0000000e090e7221 */ /* 0x000fe20000000000 */
[----:B------:R-:W-:Y:S01]  /*1150*/  IADD3 R9, P1, PT, R4, -0x1000, RZ ;  /* 0xfffff00004097810 */ /* 0x000fe20007f3e0ff */
[----:B----4-:R-:W-:-:S03]  /*1160*/  FADD R13, R13, R16 ;  /* 0x000000100d0d7221 */ /* 0x010fc60000000000 */
[----:B------:R-:W-:Y:S02]  /*1170*/  ISETP.GE.U32.AND P0, PT, R9, 0x1000, PT ;  /* 0x000010000900780c */ /* 0x000fe40003f06070 */
[----:B------:R-:W-:-:S04]  /*1180*/  IADD3.X R12, PT, PT, R0, -0x1, RZ, P1, !PT ;  /* 0xffffffff000c7810 */ /* 0x000fc80000ffe4ff */
[----:B------:R-:W-:Y:S01]  /*1190*/  ISETP.GE.U32.AND.EX P0, PT, R12, RZ, PT, P0 ;  /* 0x000000ff0c00720c */ /* 0x000fe20003f06100 */
        /* <DEDUP_REMOVED lines=11> */
[----:B------:R-:W-:Y:S01]  /*1250*/  IMAD.MOV.U32 R13, RZ, RZ, RZ ;  /* 0x000000ffff0d7224 */ /* 0x000fe200078e00ff */
[----:B------:R-:W-:Y:S06]  /*1260*/  @!P0 BRA `(.L_x_103) ;  /* 0x0000000000c08947 */ /* 0x000fec0003800000 */
[----:B------:R-:W0:Y:S01]  /*1270*/  LDC.64 R4, c[0x0][0x390] ;  /* 0x0000e400ff047b82 */ /* 0x000e220000000a00 */
[----:B------:R-:W-:Y:S01]  /*1280*/  MOV R11, 0x1000 ;  /* 0x00001000000b7802 */ /* 0x000fe20000000f00 */
[----:B------:R-:W-:-:S07]  /*1290*/  IMAD.MOV.U32 R13, RZ, RZ, RZ ;  /* 0x000000ffff0d7224 */ /* 0x000fce00078e00ff */
.L_x_105:
[----:B------:R-:W-:-:S04]  /*12a0*/  LEA R6, P0, R11, R2, 0x2 ;  /* 0x000000020b067211 */ /* 0x000fc800078010ff */
[----:B------:R-:W-:-:S05]  /*12b0*/  LEA.HI.X R7, R11, R3, R13, 0x2, P0 ;  /* 0x000000030b077211 */ /* 0x000fca00000f140d */
[----:B------:R-:W2:Y:S04]  /*12c0*/  LDG.E R0, desc[UR6][R6.64+0x2400] ;  /* 0x0024000606007981 */ /* 0x000ea8000c1e1900 */
[----:B------:R-:W2:Y:S04]  /*12d0*/  LDG.E R15, desc[UR6][R6.64+0x2800] ;  /* 0x00280006060f7981 */ /* 0x000ea8000c1e1900 */
        /* <DEDUP_REMOVED lines=13> */
[----:B------:R0:W5:Y:S02]  /*13b0*/  LDG.E R20, desc[UR6][R6.64+0x3c00] ;  /* 0x003c000606147981 */ /* 0x000164000c1e1900 */
[----:B0-----:R-:W-:-:S04]  /*13c0*/  IADD3 R6, P1, PT, -R11, R4, RZ ;  /* 0x000000040b067210 */ /* 0x001fc80007f3e1ff */
[----:B------:R-:W-:Y:S01]  /*13d0*/  ISETP.GE.U32.AND P0, PT, R6, 0x1000, PT ;  /* 0x000010000600780c */ /* 0x000fe20003f06070 */
[----:B--2---:R-:W-:Y:S01]  /*13e0*/  FADD R15, R0, R15 ;  /* 0x0000000f000f7221 */ /* 0x004fe20000000000 */
[----:B------:R-:W-:-:S04]  /*13f0*/  MOV R0, R5 ;  /* 0x0000000500007202 */ /* 0x000fc80000000f00 */
[----:B------:R-:W-:Y:S01]  /*1400*/  IADD3.X R6, PT, PT, ~R13, R0, RZ, P1, !PT ;  /* 0x000000000d067210 */ /* 0x000fe20000ffe5ff */
[----:B---3--:R-:W-:-:S03]  /*1410*/  FADD R10, R27, R10 ;  /* 0x0000000a1b0a7221 */ /* 0x008fc60000000000 */
[----:B------:R-:W-:Y:S01]  /*1420*/  ISETP.GE.U32.AND.EX P0, PT, R6, RZ, PT, P0 ;  /* 0x000000ff0600720c */ /* 0x000fe20003f06100 */
[----:B----4-:R-:W-:-:S04]  /*1430*/  FADD R29, R26, R29 ;  /* 0x0000001d1a1d7221 */ /* 0x010fc80000000000 */
[----:B------:R-:W-:Y:S01]  /*1440*/  FADD R10, R10, R29 ;  /* 0x0000001d0a0a7221 */ /* 0x000fe20000000000 */
[----:B-----5:R-:W-:Y:S01]  /*1450*/  FADD R24, R24, R25 ;  /* 0x0000001918187221 */ /* 0x020fe20000000000 */
[----:B------:R-:W-:-:S04]  /*1460*/  FADD R23, R23, R22 ;  /* 0x0000001617177221 */ /* 0x000fc80000000000 */
        /* <DEDUP_REMOVED lines=11> */
[----:B------:R-:W-:-:S05]  /*1520*/  IADD3 R11, P0, PT, R11, 0x1000, RZ ;  /* 0x000010000b0b7810 */ /* 0x000fca0007f1e0ff */
[----:B------:R-:W-:Y:S01]  /*1530*/  IMAD.X R13, RZ, RZ, R13, P0 ;  /* 0x000000ffff0d7224 */ /* 0x000fe200000e060d */
[----:B------:R-:W-:-:S04]  /*1540*/  ISETP.GT.U32.AND P0, PT, R11, R9, PT ;  /* 0x000000090b00720c */ /* 0x000fc80003f04070 */
[----:B------:R-:W-:-:S13]  /*1550*/  ISETP.GT.U32.AND.EX P0, PT, R13, R12, PT, P0 ;  /* 0x0000000c0d00720c */ /* 0x000fda0003f04100 */
[----:B------:R-:W-:Y:S05]  /*1560*/  @!P0 BRA `(.L_x_105) ;  /* 0xfffffffc004c8947 */ /* 0x000fea000383ffff */
.L_x_103:
[CC--:B------:R-:W-:Y:S01]  /*1570*/  IADD3 R3, PT, PT, -R11.reuse, R4.reuse, RZ ;  /* 0x000000040b037210 */ /* 0x0c0fe20007ffe1ff */
[----:B------:R-:W-:Y:S01]  /*1580*/  BSSY.RECONVERGENT B1, `(.L_x_104) ;  /* 0x0000080000017945 */ /* 0x000fe20003800200 */
[----:B------:R-:W-:Y:S02]  /*1590*/  ISETP.GE.U32.AND P1, PT, R11, R4, PT ;  /* 0x000000040b00720c */ /* 0x000fe40003f26070 */
[----:B------:R-:W-:-:S04]  /*15a0*/  ISETP.GE.AND P0, PT, R8, R3, PT ;  /* 0x000000030800720c */ /* 0x000fc80003f06270 */
[----:B------:R-:W-:-:S13]  /*15b0*/  ISETP.GE.U32.OR.EX P0, PT, R13, R0, P0, P1 ;  /* 0x000000000d00720c */ /* 0x000fda0000706510 */
[----:B------:R-:W-:Y:S05]  /*15c0*/  @P0 BRA `(.L_x_106) ;  /* 0x0000000400ec0947 */ /* 0x000fea0003800000 */
[----:B------:R-:W-:Y:S01]  /*15d0*/  LOP3.LUT R0, RZ, R8, RZ, 0x33, !PT ;  /* 0x00000008ff007212 */ /* 0x000fe200078e33ff */
[----:B------:R-:W-:Y:S03]  /*15e0*/  BSSY.RECONVERGENT B2, `(.L_x_107) ;  /* 0x0000038000027945 */ /* 0x000fe60003800200 */
[----:B------:R-:W-:-:S04]  /*15f0*/  IADD3 R0, PT, PT, -R11, R4, R0 ;  /* 0x000000040b007210 */ /* 0x000fc80007ffe100 */
[C---:B------:R-:W-:Y:S02]  /*1600*/  ISETP.GE.U32.AND P1, PT, R0.reuse, 0xf00, PT ;  /* 0x00000f000000780c */ /* 0x040fe40003f26070 */
[----:B------:R-:W-:Y:S02]  /*1610*/  LEA.HI R4, R0, 0x1, RZ, 0x18 ;  /* 0x0000000100047811 */ /* 0x000fe400078fc0ff */
[----:B------:R-:W-:Y:S02]  /*1620*/  MOV R0, R8 ;  /* 0x0000000800007202 */ /* 0x000fe40000000f00 */
[----:B------:R-:W-:-:S04]  /*1630*/  LOP3.LUT R24, R4, 0xf, RZ, 0xc0, !PT ;  /* 0x0000000f04187812 */ /* 0x000fc800078ec0ff */
[----:B------:R-:W-:-:S03]  /*1640*/  ISETP.NE.AND P0, PT, R24, RZ, PT ;  /* 0x000000ff1800720c */ /* 0x000fc60003f05270 */
[----:B------:R-:W-:Y:S10]  /*1650*/  @!P1 BRA `(.L_x_108) ;  /* 0x0000000000c09947 */ /* 0x000ff40003800000 */
[----:B------:R-:W0:Y:S01]  /*1660*/  LDCU.64 UR4, c[0x0][0x380] ;  /* 0x00007000ff0477ac */ /* 0x000e220008000a00 */
[----:B------:R-:W-:Y:S02]  /*1670*/  IADD3 R3, P1, PT, R8, R11, RZ ;  /* 0x0000000b08037210 */ /* 0x000fe40007f3e0ff */
[----:B------:R-:W-:-:S03]  /*1680*/  LOP3.LUT R9, R4, 0x1fffff0, RZ, 0xc0, !PT ;  /* 0x01fffff004097812 */ /* 0x000fc600078ec0ff */
[----:B------:R-:W-:Y:S01]  /*1690*/  IMAD.X R0, RZ, RZ, R13, P1 ;  /* 0x000000ffff007224 */ /* 0x000fe200008e060d */
[----:B------:R-:W-:Y:S02]  /*16a0*/  IADD3 R9, PT, PT, -R9, RZ, RZ ;  /* 0x000000ff09097210 */ /* 0x000fe40007ffe1ff */
[----:B0-----:R-:W-:-:S04]  /*16b0*/  LEA R2, P2, R3, UR4, 0x2 ;  /* 0x0000000403027c11 */ /* 0x001fc8000f8410ff */
[----:B------:R-:W-:Y:S02]  /*16c0*/  IADD3 R2, P1, PT, R2, 0x2000, RZ ;  /* 0x0000200002027810 */ /* 0x000fe40007f3e0ff */
[----:B------:R-:W-:Y:S02]  /*16d0*/  LEA.HI.X R3, R3, UR5, R0, 0x2, P2 ;  /* 0x0000000503037c11 */ /* 0x000fe400090f1400 */
[----:B------:R-:W-:-:S03]  /*16e0*/  MOV R0, R8 ;  /* 0x0000000800007202 */ /* 0x000fc60000000f00 */
[----:B------:R-:W-:-:S07]  /*16f0*/  IMAD.X R3, RZ, RZ, R3, P1 ;  /* 0x000000ffff037224 */ /* 0x000fce00008e0603 */
.L_x_109:
        /* <DEDUP_REMOVED lines=16> */
[----:B------:R-:W-:Y:S01]  /*1800*/  IADD3 R9, PT, PT, R9, 0x10, RZ ;  /* 0x0000001009097810 */ /* 0x000fe20007ffe0ff */
[----:B------:R-:W-:-:S03]  /*1810*/  VIADD R0, R0, 0x1000 ;  /* 0x0000100000007836 */ /* 0x000fc60000000000 */
[----:B------:R-:W-:Y:S02]  /*1820*/  ISETP.NE.AND P1, PT, R9, RZ, PT ;  /* 0x000000ff0900720c */ /* 0x000fe40003f25270 */
[----:B0-----:R-:W-:-:S04]  /*1830*/  IADD3 R2, P2, PT, R2, 0x4000, RZ ;  /* 0x0000400002027810 */ /* 0x001fc80007f5e0ff */
[----:B------:R-:W-:Y:S01]  /*1840*/  IADD3.X R3, PT, PT, RZ, R3, RZ, P2, !PT ;  /* 0x00000003ff037210 */ /* 0x000fe200017fe4ff */
        /* <DEDUP_REMOVED lines=17> */
.L_x_108:
[----:B------:R-:W-:Y:S05]  /*1960*/  BSYNC.RECONVERGENT B2 ;  /* 0x0000000000027941 */ /* 0x000fea0003800200 */
.L_x_107:
[----:B------:R-:W-:Y:S05]  /*1970*/  @!P0 BRA `(.L_x_106) ;  /* 0x0000000400008947 */ /* 0x000fea0003800000 */
[----:B------:R-:W-:Y:S01]  /*1980*/  ISETP.GE.U32.AND P0, PT, R24, 0x8, PT ;  /* 0x000000081800780c */ /* 0x000fe20003f06070 */
[----:B------:R-:W-:Y:S01]  /*1990*/  BSSY.RECONVERGENT B2, `(.L_x_110) ;  /* 0x000001a000027945 */ /* 0x000fe20003800200 */
[----:B------:R-:W-:-:S04]  /*19a0*/  LOP3.LUT R7, R4, 0x7, RZ, 0xc0, !PT ;  /* 0x0000000704077812 */ /* 0x000fc800078ec0ff */
[----:B------:R-:W-:-:S07]  /*19b0*/  ISETP.NE.AND P1, PT, R7, RZ, PT ;  /* 0x000000ff0700720c */ /* 0x000fce0003f25270 */
[----:B------:R-:W-:Y:S06]  /*19c0*/  @!P0 BRA `(.L_x_111) ;  /* 0x0000000000588947 */ /* 0x000fec0003800000 */
[----:B------:R-:W0:Y:S01]  /*19d0*/  LDCU.64 UR4, c[0x0][0x380] ;  /* 0x00007000ff0477ac */ /* 0x000e220008000a00 */
[----:B------:R-:W-:-:S04]  /*19e0*/  IADD3 R3, P0, PT, R0, R11, RZ ;  /* 0x0000000b00037210 */ /* 0x000fc80007f1e0ff */
[----:B------:R-:W-:Y:S02]  /*19f0*/  IADD3.X R6, PT, PT, RZ, R13, RZ, P0, !PT ;  /* 0x0000000dff067210 */ /* 0x000fe400007fe4ff */
[----:B0-----:R-:W-:-:S04]  /*1a00*/  LEA R2, P0, R3, UR4, 0x2 ;  /* 0x0000000403027c11 */ /* 0x001fc8000f8010ff */
        /* <DEDUP_REMOVED lines=9> */
[----:B------:R-:W-:Y:S01]  /*1aa0*/  IADD3 R0, PT, PT, R0, 0x800, RZ ;  /* 0x0000080000007810 */ /* 0x000fe20007ffe0ff */
        /* <DEDUP_REMOVED lines=8> */
.L_x_111:
[----:B------:R-:W-:Y:S05]  /*1b30*/  BSYNC.RECONVERGENT B2 ;  /* 0x0000000000027941 */ /* 0x000fea0003800200 */
.L_x_110:
[----:B------:R-:W-:Y:S05]  /*1b40*/  @!P1 BRA `(.L_x_106) ;  /* 0x00000000008c9947 */ /* 0x000fea0003800000 */
[----:B------:R-:W-:Y:S01]  /*1b50*/  ISETP.GE.U32.AND P0, PT, R7, 0x4, PT ;  /* 0x000000040700780c */ /* 0x000fe20003f06070 */
[----:B------:R-:W-:Y:S01]  /*1b60*/  BSSY.RECONVERGENT B2, `(.L_x_112) ;  /* 0x0000012000027945 */ /* 0x000fe20003800200 */
[----:B------:R-:W-:-:S04]  /*1b70*/  LOP3.LUT R6, R4, 0x3, RZ, 0xc0, !PT ;  /* 0x0000000304067812 */ /* 0x000fc800078ec0ff */
[----:B------:R-:W-:-:S07]  /*1b80*/  ISETP.NE.AND P1, PT, R6, RZ, PT ;  /* 0x000000ff0600720c */ /* 0x000fce0003f25270 */
[----:B------:R-:W-:Y:S06]  /*1b90*/  @!P0 BRA `(.L_x_113) ;  /* 0x0000000000388947 */ /* 0x000fec0003800000 */
[----:B------:R-:W0:Y:S01]  /*1ba0*/  LDCU.64 UR4, c[0x0][0x380] ;  /* 0x00007000ff0477ac */ /* 0x000e220008000a00 */
[----:B------:R-:W-:-:S05]  /*1bb0*/  IADD3 R3, P0, PT, R0, R11, RZ ;  /* 0x0000000b00037210 */ /* 0x000fca0007f1e0ff */
[----:B------:R-:W-:Y:S01]  /*1bc0*/  IMAD.X R4, RZ, RZ, R13, P0 ;  /* 0x000000ffff047224 */ /* 0x000fe200000e060d */
[----:B0-----:R-:W-:-:S04]  /*1bd0*/  LEA R2, P0, R3, UR4, 0x2 ;  /* 0x0000000403027c11 */ /* 0x001fc8000f8010ff */
[----:B------:R-:W-:-:S05]  /*1be0*/  LEA.HI.X R3, R3, UR5, R4, 0x2, P0 ;  /* 0x0000000503037c11 */ /* 0x000fca00080f1404 */
[----:B------:R-:W2:Y:S04]  /*1bf0*/  LDG.E R5, desc[UR6][R2.64] ;  /* 0x0000000602057981 */ /* 0x000ea8000c1e1900 */
[----:B------:R-:W3:Y:S04]  /*1c00*/  LDG.E R4, desc[UR6][R2.64+0x400] ;  /* 0x0004000602047981 */ /* 0x000ee8000c1e1900 */
[----:B------:R-:W4:Y:S04]  /*1c10*/  LDG.E R7, desc[UR6][R2.64+0x800] ;  /* 0x0008000602077981 */ /* 0x000f28000c1e1900 */
[----:B------:R-:W5:Y:S01]  /*1c20*/  LDG.E R9, desc[UR6][R2.64+0xc00] ;  /* 0x000c000602097981 */ /* 0x000f62000c1e1900 */
[----:B------:R-:W-:Y:S01]  /*1c30*/  IADD3 R0, PT, PT, R0, 0x400, RZ ;  /* 0x0000040000007810 */ /* 0x000fe20007ffe0ff */
[----:B--2---:R-:W-:-:S04]  /*1c40*/  FADD R5, R10, R5 ;  /* 0x000000050a057221 */ /* 0x004fc80000000000 */
[----:B---3--:R-:W-:-:S04]  /*1c50*/  FADD R4, R5, R4 ;  /* 0x0000000405047221 */ /* 0x008fc80000000000 */
[----:B----4-:R-:W-:-:S04]  /*1c60*/  FADD R4, R4, R7 ;  /* 0x0000000704047221 */ /* 0x010fc80000000000 */
[----:B-----5:R-:W-:-:S07]  /*1c70*/  FADD R10, R4, R9 ;  /* 0x00000009040a7221 */ /* 0x020fce0000000000 */
.L_x_113:
[----:B------:R-:W-:Y:S05]  /*1c80*/  BSYNC.RECONVERGENT B2 ;  /* 0x0000000000027941 */ /* 0x000fea0003800200 */
.L_x_112:
[----:B------:R-:W-:Y:S05]  /*1c90*/  @!P1 BRA `(.L_x_106) ;  /* 0x0000000000389947 */ /* 0x000fea0003800000 */
[----:B------:R-:W0:Y:S01]  /*1ca0*/  LDCU.64 UR4, c[0x0][0x380] ;  /* 0x00007000ff0477ac */ /* 0x000e220008000a00 */
[----:B------:R-:W-:Y:S01]  /*1cb0*/  IADD3 R5, P0, PT, R0, R11, RZ ;  /* 0x0000000b00057210 */ /* 0x000fe20007f1e0ff */
[----:B------:R-:W-:-:S03]  /*1cc0*/  IMAD.MOV R0, RZ, RZ, -R6 ;  /* 0x000000ffff007224 */ /* 0x000fc600078e0a06 */
[----:B------:R-:W-:Y:S02]  /*1cd0*/  IADD3.X R4, PT, PT, RZ, R13, RZ, P0, !PT ;  /* 0x0000000dff047210 */ /* 0x000fe400007fe4ff */
[----:B0-----:R-:W-:-:S04]  /*1ce0*/  LEA R2, P1, R5, UR4, 0x2 ;  /* 0x0000000405027c11 */ /* 0x001fc8000f8210ff */
[----:B------:R-:W-:-:S09]  /*1cf0*/  LEA.HI.X R5, R5, UR5, R4, 0x2, P1 ;  /* 0x0000000505057c11 */ /* 0x000fd200088f1404 */
.L_x_114:
[----:B------:R-:W-:-:S06]  /*1d00*/  MOV R3, R5 ;  /* 0x0000000500037202 */ /* 0x000fcc0000000f00 */
[----:B------:R0:W2:Y:S01]  /*1d10*/  LDG.E R3, desc[UR6][R2.64] ;  /* 0x0000000602037981 */ /* 0x0000a2000c1e1900 */
[----:B------:R-:W-:-:S04]  /*1d20*/  IADD3 R0, PT, PT, R0, 0x1, RZ ;  /* 0x0000000100007810 */ /* 0x000fc80007ffe0ff */
[----:B------:R-:W-:Y:S02]  /*1d30*/  ISETP.NE.AND P0, PT, R0, RZ, PT ;  /* 0x000000ff0000720c */ /* 0x000fe40003f05270 */
[----:B0-----:R-:W-:-:S05]  /*1d40*/  IADD3 R2, P1, PT, R2, 0x400, RZ ;  /* 0x0000040002027810 */ /* 0x001fca0007f3e0ff */
[----:B------:R-:W-:Y:S02]  /*1d50*/  IMAD.X R5, RZ, RZ, R5, P1 ;  /* 0x000000ffff057224 */ /* 0x000fe400008e0605 */
[----:B--2---:R-:W-:-:S04]  /*1d60*/  FADD R10, R3, R10 ;  /* 0x0000000a030a7221 */ /* 0x004fc80000000000 */
[----:B------:R-:W-:Y:S05]  /*1d70*/  @P0 BRA `(.L_x_114) ;  /* 0xfffffffc00e00947 */ /* 0x000fea000383ffff */
.L_x_106:
[----:B------:R-:W-:Y:S05]  /*1d80*/  BSYNC.RECONVERGENT B1 ;  /* 0x0000000000017941 */ /* 0x000fea0003800200 */
.L_x_104:
[----:B------:R-:W0:Y:S01]  /*1d90*/  S2R R6, SR_LANEID ;  /* 0x0000000000067919 */ /* 0x000e220000000000 */
[----:B------:R-:W-:Y:S02]  /*1da0*/  MOV R3, R10 ;  /* 0x0000000a00037202 */ /* 0x000fe40000000f00 */
[----:B------:R-:W-:-:S03]  /*1db0*/  ISETP.NE.AND P5, PT, R8, RZ, PT ;  /* 0x000000ff0800720c */ /* 0x000fc60003fa5270 */
        /* <DEDUP_REMOVED lines=39> */
.L_x_102:
[----:B------:R-:W-:Y:S05]  /*2030*/  BSYNC.RECONVERGENT B0 ;  /* 0x0000000000007941 */ /* 0x000fea0003800200 */
.L_x_87:
[----:B------:R-:W-:Y:S05]  /*2040*/  @P5 EXIT ;  /* 0x000000000000594d */ /* 0x000fea0003800000 */
[----:B01----:R-:W0:Y:S01]  /*2050*/  LDC.64 R2, c[0x0][0x388] ;  /* 0x0000e200ff027b82 */ /* 0x003e220000000a00 */
[----:B------:R-:W2:Y:S02]  /*2060*/  LDCU UR4, c[0x0][0x39c] ;  /* 0x00007380ff0477ac */ /* 0x000ea40008000800 */
[----:B--2---:R-:W-:-:S05]  /*2070*/  FADD R5, R8, UR4 ;  /* 0x0000000408057e21 */ /* 0x004fca0008000000 */
[----:B0-----:R-:W-:Y:S01]  /*2080*/  STG.E desc[UR6][R2.64], R5 ;  /* 0x0000000502007986 */ /* 0x001fe2000c101906 */
[----:B------:R-:W-:Y:S05]  /*2090*/  EXIT ;  /* 0x000000000000794d */ /* 0x000fea0003800000 */
.L_x_115:
        /* <DEDUP_REMOVED lines=14> */
.L_x_239:


//--------------------- .text._ZN3cub18CUB_300001_SM_10006detail6reduce28DeviceReduceSingleTileKernelINS2_10policy_hubIfjN4cuda3std3__44plusIfEEE10Policy1000EPfSC_iS9_ffNS7_10__identityEEEvT0_T1_T2_T3_T4_T6_ --------------------------
	.section	.text._ZN3cub18CUB_300001_SM_10006detail6reduce28DeviceReduceSingleTileKernelINS2_10policy_hubIfjN4cuda3std3__44plusIfEEE10Policy1000EPfSC_iS9_ffNS7_10__identityEEEvT0_T1_T2_T3_T4_T6_,"ax",@progbits
	.align	128
        .global         _ZN3cub18CUB_300001_SM_10006detail6reduce28DeviceReduceSingleTileKernelINS2_10policy_hubIfjN4cuda3std3__44plusIfEEE10Policy1000EPfSC_iS9_ffNS7_10__identityEEEvT0_T1_T2_T3_T4_T6_
        .type           _ZN3cub18CUB_300001_SM_10006detail6reduce28DeviceReduceSingleTileKernelINS2_10policy_hubIfjN4cuda3std3__44plusIfEEE10Policy1000EPfSC_iS9_ffNS7_10__identityEEEvT0_T1_T2_T3_T4_T6_,@function
        .size           _ZN3cub18CUB_300001_SM_10006detail6reduce28DeviceReduceSingleTileKernelINS2_10policy_hubIfjN4cuda3std3__44plusIfEEE10Policy1000EPfSC_iS9_ffNS7_10__identityEEEvT0_T1_T2_T3_T4_T6_,(.L_x_240 - _ZN3cub18CUB_300001_SM_10006detail6reduce28DeviceReduceSingleTileKernelINS2_10policy_hubIfjN4cuda3std3__44plusIfEEE10Policy1000EPfSC_iS9_ffNS7_10__identityEEEvT0_T1_T2_T3_T4_T6_)
        .other          _ZN3cub18CUB_300001_SM_10006detail6reduce28DeviceReduceSingleTileKernelINS2_10policy_hubIfjN4cuda3std3__44plusIfEEE10Policy1000EPfSC_iS9_ffNS7_10__identityEEEvT0_T1_T2_T3_T4_T6_,@"STO_CUDA_ENTRY STV_DEFAULT"
_ZN3cub18CUB_300001_SM_10006detail6reduce28DeviceReduceSingleTileKernelINS2_10policy_hubIfjN4cuda3std3__44plusIfEEE10Policy1000EPfSC_iS9_ffNS7_10__identityEEEvT0_T1_T2_T3_T4_T6_:
.text._ZN3cub18CUB_300001_SM_10006detail6reduce28DeviceReduceSingleTileKernelINS2_10policy_hubIfjN4cuda3std3__44plusIfEEE10Policy1000EPfSC_iS9_ffNS7_10__identityEEEvT0_T1_T2_T3_T4_T6_:
        /* <DEDUP_REMOVED lines=13> */
.L_x_116:
        /* <DEDUP_REMOVED lines=16> */
.L_x_121:
[----:B------:R-:W-:Y:S05]  /*01d0*/  BSYNC.RECONVERGENT B1 ;  /* 0x0000000000017941 */ /* 0x000fea0003800200 */
.L_x_120:
        /* <DEDUP_REMOVED lines=16> */
.L_x_126:
        /* <DEDUP_REMOVED lines=9> */
.L_x_125:
[----:B------:R-:W-:Y:S05]  /*0370*/  BSYNC.RECONVERGENT B2 ;  /* 0x0000000000027941 */ /* 0x000fea0003800200 */
.L_x_124:
        /* <DEDUP_REMOVED lines=8> */
.L_x_129:
        /* <DEDUP_REMOVED lines=43> */
.L_x_128:
[----:B------:R-:W-:Y:S05]  /*06b0*/  BSYNC.RECONVERGENT B2 ;  /* 0x0000000000027941 */ /* 0x000fea0003800200 */
.L_x_127:
        /* <DEDUP_REMOVED lines=26> */
.L_x_131:
[----:B------:R-:W-:Y:S05]  /*0860*/  BSYNC.RECONVERGENT B2 ;  /* 0x0000000000027941 */ /* 0x000fea0003800200 */
.L_x_130:
        /* <DEDUP_REMOVED lines=12> */
.L_x_123:
[----:B------:R-:W-:Y:S05]  /*0930*/  BSYNC.RECONVERGENT B1 ;  /* 0x0000000000017941 */ /* 0x000fea0003800200 */
.L_x_122:
        /* <DEDUP_REMOVED lines=10> */
[----:B------:R-:W1:Y:S06]  /*09e0*/  SHFL.DOWN PT, R3, R0, 0x2, 0x1f ;  /* 0x08401f0000037f89 */ /* 0x000e6c00000e0000 */
[----:B------:R-:W2:Y:S01]  /*09f0*/  @!P1 S2R R6, SR_CgaCtaId ;  /* 0x0000000000069919 */ /* 0x000ea20000008800 */
[----:B0-----:R-:W-:Y:S02]  /*0a00*/  @!P1 MOV R5, 0x400 ;  /* 0x0000040000059802 */ /* 0x001fe40000000f00 */
[----:B------:R-:W-:-:S04]  /*0a10*/  @!P1 SHF.R.U32.HI R4, RZ, 0x3, R2 ;  /* 0x00000003ff049819 */ /* 0x000fc80000011602 */
[----:B------:R-:W-:Y:S01]  /*0a20*/  @!P1 LOP3.LUT R4, R4, 0x7c, RZ, 0xc0, !PT ;  /* 0x0000007c04049812 */ /* 0x000fe200078ec0ff */
[----:B-1----:R-:W-:Y:S01]  /*0a30*/  @!P0 FADD R0, R0, R3 ;  /* 0x0000000300008221 */ /* 0x002fe20000000000 */
[----:B------:R-:W-:-:S04]  /*0a40*/  ISETP.GT.AND P0, PT, R8, 0x1b, PT ;  /* 0x0000001b0800780c */ /* 0x000fc80003f04270 */
[----:B------:R-:W0:Y:S01]  /*0a50*/  SHFL.DOWN PT, R3, R0, 0x4, 0x1f ;  /* 0x08801f0000037f89 */ /* 0x000e2200000e0000 */
[----:B--2---:R-:W-:-:S04]  /*0a60*/  @!P1 LEA R5, R6, R5, 0x18 ;  /* 0x0000000506059211 */ /* 0x004fc800078ec0ff */
        /* <DEDUP_REMOVED lines=16> */
[----:B0-----:R-:W0:Y:S04]  /*0b70*/  LDS.128 R4, [UR4+0x10] ;  /* 0x00001004ff047984 */ /* 0x001e280008000c00 */
[----:B------:R-:W1:Y:S04]  /*0b80*/  LDS.128 R12, [UR4+0x20] ;  /* 0x00002004ff0c7984 */ /* 0x000e680008000c00 */
[----:B------:R-:W2:Y:S04]  /*0b90*/  LDS.128 R8, [UR4+0x30] ;  /* 0x00003004ff087984 */ /* 0x000ea80008000c00 */
[----:B------:R-:W3:Y:S01]  /*0ba0*/  LDS.128 R16, [UR4+0x40] ;  /* 0x00004004ff107984 */ /* 0x000ee20008000c00 */
[----:B0-----:R-:W-:-:S04]  /*0bb0*/  FADD R5, R0, R5 ;  /* 0x0000000500057221 */ /* 0x001fc80000000000 */
[----:B------:R-:W-:-:S04]  /*0bc0*/  FADD R6, R5, R6 ;  /* 0x0000000605067221 */ /* 0x000fc80000000000 */
[----:B------:R-:W-:-:S04]  /*0bd0*/  FADD R7, R6, R7 ;  /* 0x0000000706077221 */ /* 0x000fc80000000000 */
[----:B-1----:R-:W-:-:S04]  /*0be0*/  FADD R12, R7, R12 ;  /* 0x0000000c070c7221 */ /* 0x002fc80000000000 */
[----:B------:R-:W-:-:S04]  /*0bf0*/  FADD R13, R12, R13 ;  /* 0x0000000d0c0d7221 */ /* 0x000fc80000000000 */
[----:B------:R-:W-:-:S04]  /*0c00*/  FADD R14, R13, R14 ;  /* 0x0000000e0d0e7221 */ /* 0x000fc80000000000 */
[----:B------:R-:W-:-:S04]  /*0c10*/  FADD R15, R14, R15 ;  /* 0x0000000f0e0f7221 */ /* 0x000fc80000000000 */
[----:B--2---:R-:W-:-:S04]  /*0c20*/  FADD R8, R15, R8 ;  /* 0x000000080f087221 */ /* 0x004fc80000000000 */
[----:B------:R-:W-:-:S04]  /*0c30*/  FADD R9, R8, R9 ;  /* 0x0000000908097221 */ /* 0x000fc80000000000 */
[----:B------:R-:W-:-:S04]  /*0c40*/  FADD R10, R9, R10 ;  /* 0x0000000a090a7221 */ /* 0x000fc80000000000 */
[----:B------:R-:W-:-:S04]  /*0c50*/  FADD R11, R10, R11 ;  /* 0x0000000b0a0b7221 */ /* 0x000fc80000000000 */
[----:B---3--:R-:W-:-:S04]  /*0c60*/  FADD R16, R11, R16 ;  /* 0x000000100b107221 */ /* 0x008fc80000000000 */
[----:B------:R-:W-:-:S04]  /*0c70*/  FADD R17, R16, R17 ;  /* 0x0000001110117221 */ /* 0x000fc80000000000 */
[----:B------:R-:W-:-:S04]  /*0c80*/  FADD R18, R17, R18 ;  /* 0x0000001211127221 */ /* 0x000fc80000000000 */
[----:B------:R-:W-:Y:S01]  /*0c90*/  FADD R0, R18, R19 ;  /* 0x0000001312007221 */ /* 0x000fe20000000000 */
[----:B------:R-:W-:Y:S06]  /*0ca0*/  BRA `(.L_x_133) ;  /* 0x0000003400707947 */ /* 0x000fec0003800000 */
.L_x_132:
        /* <DEDUP_REMOVED lines=23> */
[-C--:B------:R-:W-:Y:S02]  /*0e20*/  ISETP.GT.AND P0, PT, R5, R4.reuse, PT ;  /* 0x000000040500720c */ /* 0x080fe40003f04270 */
[----:B------:R-:W-:Y:S02]  /*0e30*/  IADD3 R5, PT, PT, R9, 0x10, RZ ;  /* 0x0000001009057810 */ /* 0x000fe40007ffe0ff */
        /* <DEDUP_REMOVED lines=20> */
[----:B------:R-:W0:Y:S04]  /*0f80*/  LDS.128 R16, [UR4+0x10] ;  /* 0x00001004ff107984 */ /* 0x000e280008000c00 */
[----:B----4-:R-:W1:Y:S04]  /*0f90*/  LDS.128 R4, [UR4+0x20] ;  /* 0x00002004ff047984 */ /* 0x010e680008000c00 */
[----:B------:R-:W2:Y:S04]  /*0fa0*/  LDS.128 R8, [UR4+0x30] ;  /* 0x00003004ff087984 */ /* 0x000ea80008000c00 */
[----:B------:R-:W3:Y:S01]  /*0fb0*/  LDS.128 R12, [UR4+0x40] ;  /* 0x00004004ff0c7984 */ /* 0x000ee20008000c00 */
[----:B0-----:R-:W-:Y:S01]  /*0fc0*/  @P2 FADD R0, R0, R17 ;  /* 0x0000001100002221 */ /* 0x001fe20000000000 */
[----:B------:R-:W-:-:S03]  /*0fd0*/  ISETP.GT.AND P2, PT, R3, 0x80, PT ;  /* 0x000000800300780c */ /* 0x000fc60003f44270 */
[----:B------:R-:W-:Y:S01]  /*0fe0*/  @P3 FADD R0, R0, R18 ;  /* 0x0000001200003221 */ /* 0x000fe20000000000 */
[----:B------:R-:W-:-:S03]  /*0ff0*/  ISETP.GT.AND P3, PT, R3, 0xa0, PT ;  /* 0x000000a00300780c */ /* 0x000fc60003f64270 */
[----:B------:R-:W-:Y:S01]  /*1000*/  @P1 FADD R0, R0, R19 ;  /* 0x0000001300001221 */ /* 0x000fe20000000000 */
[----:B------:R-:W-:-:S05]  /*1010*/  ISETP.GT.AND P1, PT, R3, 0xe0, PT ;  /* 0x000000e00300780c */ /* 0x000fca0003f24270 */
[----:B-1----:R-:W-:Y:S01]  /*1020*/  @P2 FADD R0, R0, R4 ;  /* 0x0000000400002221 */ /* 0x002fe20000000000 */
[----:B------:R-:W-:-:S03]  /*1030*/  ISETP.GT.AND P2, PT, R3, 0x100, PT ;  /* 0x000001000300780c */ /* 0x000fc60003f44270 */
[----:B------:R-:W-:Y:S01]  /*1040*/  @P3 FADD R0, R0, R5 ;  /* 0x0000000500003221 */ /* 0x000fe20000000000 */
[----:B------:R-:W-:-:S03]  /*1050*/  ISETP.GT.AND P3, PT, R3, 0x120, PT ;  /* 0x000001200300780c */ /* 0x000fc60003f64270 */
[----:B------:R-:W-:Y:S01]  /*1060*/  @P4 FADD R0, R0, R6 ;  /* 0x0000000600004221 */ /* 0x000fe20000000000 */
[----:B------:R-:W-:-:S03]  /*1070*/  ISETP.GT.AND P4, PT, R3, 0x140, PT ;  /* 0x000001400300780c */ /* 0x000fc60003f84270 */
[----:B------:R-:W-:Y:S01]  /*1080*/  @P1 FADD R0, R0, R7 ;  /* 0x0000000700001221 */ /* 0x000fe20000000000 */
[----:B------:R-:W-:-:S03]  /*1090*/  ISETP.GT.AND P1, PT, R3, 0x160, PT ;  /* 0x000001600300780c */ /* 0x000fc60003f24270 */
[----:B--2---:R-:W-:Y:S01]  /*10a0*/  @P2 FADD R0, R0, R8 ;  /* 0x0000000800002221 */ /* 0x004fe20000000000 */
[----:B------:R-:W-:-:S03]  /*10b0*/  ISETP.GT.AND P2, PT, R3, 0x180, PT ;  /* 0x000001800300780c */ /* 0x000fc60003f44270 */
[----:B------:R-:W-:Y:S01]  /*10c0*/  @P3 FADD R0, R0, R9 ;  /* 0x0000000900003221 */ /* 0x000fe20000000000 */
[----:B------:R-:W-:-:S03]  /*10d0*/  ISETP.GT.AND P3, PT, R3, 0x1a0, PT ;  /* 0x000001a00300780c */ /* 0x000fc60003f64270 */
[----:B------:R-:W-:Y:S01]  /*10e0*/  @P4 FADD R0, R0, R10 ;  /* 0x0000000a00004221 */ /* 0x000fe20000000000 */
[----:B------:R-:W-:-:S03]  /*10f0*/  ISETP.GT.AND P4, PT, R3, 0x1c0, PT ;  /* 0x000001c00300780c */ /* 0x000fc60003f84270 */
[----:B------:R-:W-:Y:S01]  /*1100*/  @P1 FADD R0, R0, R11 ;  /* 0x0000000b00001221 */ /* 0x000fe20000000000 */
[----:B------:R-:W-:-:S03]  /*1110*/  ISETP.GT.AND P1, PT, R3, 0x1e0, PT ;  /* 0x000001e00300780c */ /* 0x000fc60003f24270 */
[----:B---3--:R-:W-:-:S04]  /*1120*/  @P2 FADD R0, R0, R12 ;  /* 0x0000000c00002221 */ /* 0x008fc80000000000 */
[----:B------:R-:W-:-:S04]  /*1130*/  @P3 FADD R0, R0, R13 ;  /* 0x0000000d00003221 */ /* 0x000fc80000000000 */
[----:B------:R-:W-:-:S04]  /*1140*/  @P4 FADD R0, R0, R14 ;  /* 0x0000000e00004221 */ /* 0x000fc80000000000 */
[----:B------:R-:W-:Y:S01]  /*1150*/  @P1 FADD R0, R0, R15 ;  /* 0x0000000f00001221 */ /* 0x000fe20000000000 */
[----:B------:R-:W-:Y:S06]  /*1160*/  BRA `(.L_x_133) ;  /* 0x0000003000407947 */ /* 0x000fec0003800000 */
.L_x_119:
[----:B------:R-:W0:Y:S01]  /*1170*/  S2R R2, SR_TID.X ;  /* 0x0000000000027919 */ /* 0x000e220000002100 */
[----:B------:R-:W1:Y:S01]  /*1180*/  LDC.64 R4, c[0x0][0x380] ;  /* 0x0000e000ff047b82 */ /* 0x000e620000000a00 */
[----:B0-----:R-:W-:-:S05]  /*1190*/  SHF.L.U32 R7, R2, 0x1, RZ ;  /* 0x0000000102077819 */ /* 0x001fca00000006ff */
[----:B-1----:R-:W-:-:S05]  /*11a0*/  IMAD.WIDE.U32 R4, R7, 0x4, R4 ;  /* 0x0000000407047825 */ /* 0x002fca00078e0004 */
[----:B------:R-:W2:Y:S04]  /*11b0*/  LDG.E.64.CONSTANT R14, desc[UR6][R4.64] ;  /* 0x00000006040e7981 */ /* 0x000ea8000c1e9b00 */
[----:B------:R-:W3:Y:S04]  /*11c0*/  LDG.E.64.CONSTANT R16, desc[UR6][R4.64+0x1000] ;  /* 0x0010000604107981 */ /* 0x000ee8000c1e9b00 */
[----:B------:R-:W4:Y:S04]  /*11d0*/  LDG.E.64.CONSTANT R18, desc[UR6][R4.64+0x2000] ;  /* 0x0020000604127981 */ /* 0x000f28000c1e9b00 */
[----:B------:R-:W5:Y:S04]  /*11e0*/  LDG.E.64.CONSTANT R20, desc[UR6][R4.64+0x3000] ;  /* 0x0030000604147981 */ /* 0x000f68000c1e9b00 */
[----:B------:R-:W5:Y:S04]  /*11f0*/  LDG.E.64.CONSTANT R12, desc[UR6][R4.64+0x4000] ;  /* 0x00400006040c7981 */ /* 0x000f68000c1e9b00 */
[----:B------:R-:W5:Y:S04]  /*1200*/  LDG.E.64.CONSTANT R10, desc[UR6][R4.64+0x5000] ;  /* 0x00500006040a7981 */ /* 0x000f68000c1e9b00 */
[----:B------:R-:W5:Y:S04]  /*1210*/  LDG.E.64.CONSTANT R6, desc[UR6][R4.64+0x6000] ;  /* 0x0060000604067981 */ /* 0x000f68000c1e9b00 */
[----:B------:R-:W5:Y:S01]  /*1220*/  LDG.E.64.CONSTANT R8, desc[UR6][R4.64+0x7000] ;  /* 0x0070000604087981 */ /* 0x000f62000c1e9b00 */
[----:B------:R-:W-:Y:S01]  /*1230*/  ISETP.GE.U32.AND P0, PT, R3, 0x4000, PT ;  /* 0x000040000300780c */ /* 0x000fe20003f06070 */
[----:B--2---:R-:W-:Y:S01]  /*1240*/  FADD R14, R14, R15 ;  /* 0x0000000f0e0e7221 */ /* 0x004fe20000000000 */
[----:B---3--:R-:W-:Y:S01]  /*1250*/  FADD R17, R16, R17 ;  /* 0x0000001110117221 */ /* 0x008fe20000000000 */
[----:B----4-:R-:W-:-:S03]  /*1260*/  FADD R18, R18, R19 ;  /* 0x0000001312127221 */ /* 0x010fc60000000000 */
[----:B------:R-:W-:Y:S01]  /*1270*/  FADD R14, R14, R17 ;  /* 0x000000110e0e7221 */ /* 0x000fe20000000000 */
[----:B-----5:R-:W-:Y:S01]  /*1280*/  FADD R21, R20, R21 ;  /* 0x0000001514157221 */ /* 0x020fe20000000000 */
[----:B------:R-:W-:Y:S02]  /*1290*/  HFMA2 R20, -RZ, RZ, 0, 0.0078125 ;  /* 0x00002000ff147431 */ /* 0x000fe400000001ff */
[----:B------:R-:W-:Y:S01]  /*12a0*/  FADD R12, R12, R13 ;  /* 0x0000000d0c0c7221 */ /* 0x000fe20000000000 */
[----:B------:R-:W-:Y:S01]  /*12b0*/  FADD R21, R18, R21 ;  /* 0x0000001512157221 */ /* 0x000fe20000000000 */
[----:B------:R-:W-:-:S03]  /*12c0*/  FADD R11, R10, R11 ;  /* 0x0000000b0a0b7221 */ /* 0x000fc60000000000 */
[----:B------:R-:W-:Y:S01]  /*12d0*/  FADD R14, R14, R21 ;  /* 0x000000150e0e7221 */ /* 0x000fe20000000000 */
[----:B------:R-:W-:Y:S01]  /*12e0*/  FADD R6, R6, R7 ;  /* 0x0000000706067221 */ /* 0x000fe20000000000 */
[----:B------:R-:W-:Y:S01]  /*12f0*/  FADD R11, R12, R11 ;  /* 0x0000000b0c0b7221 */ /* 0x000fe20000000000 */
[----:B------:R-:W-:-:S04]  /*1300*/  FADD R9, R8, R9 ;  /* 0x0000000908097221 */ /* 0x000fc80000000000 */
[----:B------:R-:W-:-:S04]  /*1310*/  FADD R6, R6, R9 ;  /* 0x0000000906067221 */ /* 0x000fc80000000000 */
[----:B------:R-:W-:-:S04]  /*1320*/  FADD R11, R11, R6 ;  /* 0x000000060b0b7221 */ /* 0x000fc80000000000 */
[----:B------:R-:W-:Y:S01]  /*1330*/  FADD R0, R14, R11 ;  /* 0x0000000b0e007221 */ /* 0x000fe20000000000 */
[----:B------:R-:W-:Y:S06]  /*1340*/  @!P0 BRA `(.L_x_134) ;  /* 0x00000000008c8947 */ /* 0x000fec0003800000 */
[----:B------:R-:W0:Y:S01]  /*1350*/  LDC R24, c[0x0][0x390] ;  /* 0x0000e400ff187b82 */ /* 0x000e220000000800 */
[----:B------:R-:W-:Y:S02]  /*1360*/  IADD3 R21, PT, PT, R3, -0x2000, RZ ;  /* 0xffffe00003157810 */ /* 0x000fe40007ffe0ff */
[----:B------:R-:W-:-:S07]  /*1370*/  MOV R20, 0x2000 ;  /* 0x0000200000147802 */ /* 0x000fce0000000f00 */
.L_x_136:
[----:B------:R-:W-:-:S05]  /*1380*/  IMAD.WIDE R26, R20, 0x4, R4 ;  /* 0x00000004141a7825 */ /* 0x000fca00078e0204 */
[----:B------:R-:W2:Y:S04]  /*1390*/  LDG.E.64.CONSTANT R14, desc[UR6][R26.64+0x6000] ;  /* 0x006000061a0e7981 */ /* 0x000ea8000c1e9b00 */
[----:B------:R-:W2:Y:S04]  /*13a0*/  LDG.E.64.CONSTANT R6, desc[UR6][R26.64+0x7000] ;  /* 0x007000061a067981 */ /* 0x000ea8000c1e9b00 */
[----:B------:R-:W3:Y:S04]  /*13b0*/  LDG.E.64.CONSTANT R22, desc[UR6][R26.64] ;  /* 0x000000061a167981 */ /* 0x000ee8000c1e9b00 */
[----:B------:R-:W4:Y:S04]  /*13c0*/  LDG.E.64.CONSTANT R18, desc[UR6][R26.64+0x1000] ;  /* 0x001000061a127981 */ /* 0x000f28000c1e9b00 */
[----:B------:R-:W5:Y:S04]  /*13d0*/  LDG.E.64.CONSTANT R16, desc[UR6][R26.64+0x2000] ;  /* 0x002000061a107981 */ /* 0x000f68000c1e9b00 */
[----:B------:R-:W5:Y:S04]  /*13e0*/  LDG.E.64.CONSTANT R12, desc[UR6][R26.64+0x3000] ;  /* 0x003000061a0c7981 */ /* 0x000f68000c1e9b00 */
[----:B------:R-:W5:Y:S04]  /*13f0*/  LDG.E.64.CONSTANT R10, desc[UR6][R26.64+0x4000] ;  /* 0x004000061a0a7981 */ /* 0x000f68000c1e9b00 */
[----:B------:R-:W5:Y:S01]  /*1400*/  LDG.E.64.CONSTANT R8, desc[UR6][R26.64+0x5000] ;  /* 0x005000061a087981 */ /* 0x000f62000c1e9b00 */
[----:B0-----:R-:W-:Y:S01]  /*1410*/  MOV R3, R24 ;  /* 0x0000001800037202 */ /* 0x001fe20000000f00 */
[----:B--2---:R-:W-:-:S03]  /*1420*/  FADD R15, R15, R6 ;  /* 0x000000060f0f7221 */ /* 0x004fc60000000000 */
[----:B------:R-:W-:Y:S01]  /*1430*/  IADD3 R6, PT, PT, -R20, R3, RZ ;  /* 0x0000000314067210 */ /* 0x000fe20007ffe1ff */
[----:B---3--:R-:W-:-:S03]  /*1440*/  FADD R0, R22, R0 ;  /* 0x0000000016007221 */ /* 0x008fc60000000000 */
[----:B------:R-:W-:Y:S01]  /*1450*/  ISETP.GE.AND P0, PT, R6, 0x2000, PT ;  /* 0x000020000600780c */ /* 0x000fe20003f06270 */
[----:B----4-:R-:W-:Y:S01]  /*1460*/  FADD R23, R23, R18 ;  /* 0x0000001217177221 */ /* 0x010fe20000000000 */
[----:B-----5:R-:W-:Y:S01]  /*1470*/  FADD R18, R19, R16 ;  /* 0x0000001013127221 */ /* 0x020fe20000000000 */
[----:B------:R-:W-:Y:S01]  /*1480*/  FADD R17, R17, R12 ;  /* 0x0000000c11117221 */ /* 0x000fe20000000000 */
[----:B------:R-:W-:Y:S01]  /*1490*/  FADD R12, R13, R10 ;  /* 0x0000000a0d0c7221 */ /* 0x000fe20000000000 */
[----:B------:R-:W-:Y:S01]  /*14a0*/  FADD R11, R11, R8 ;  /* 0x000000080b0b7221 */ /* 0x000fe20000000000 */
[----:B------:R-:W-:Y:S01]  /*14b0*/  FADD R8, R9, R14 ;  /* 0x0000000e09087221 */ /* 0x000fe20000000000 */
[----:B------:R-:W-:Y:S01]  /*14c0*/  FADD R0, R0, R23 ;  /* 0x0000001700007221 */ /* 0x000fe20000000000 */
[----:B------:R-:W-:Y:S01]  /*14d0*/  FADD R17, R18, R17 ;  /* 0x0000001112117221 */ /* 0x000fe20000000000 */
[----:B------:R-:W-:Y:S01]  /*14e0*/  FADD R11, R12, R11 ;  /* 0x0000000b0c0b7221 */ /* 0x000fe20000000000 */
[----:B------:R-:W-:-:S02]  /*14f0*/  FADD R8, R8, R15 ;  /* 0x0000000f08087221 */ /* 0x000fc40000000000 */
[----:B------:R-:W-:Y:S02]  /*1500*/  FADD R0, R0, R17 ;  /* 0x0000001100007221 */ /* 0x000fe40000000000 */
[----:B------:R-:W-:-:S04]  /*1510*/  FADD R11, R11, R8 ;  /* 0x000000080b0b7221 */ /* 0x000fc80000000000 */
[----:B------:R-:W-:-:S04]  /*1520*/  FADD R11, R0, R11 ;  /* 0x0000000b000b7221 */ /* 0x000fc80000000000 */
[----:B------:R-:W-:Y:S01]  /*1530*/  FADD R0, R7, R11 ;  /* 0x0000000b07007221 */ /* 0x000fe20000000000 */
[----:B------:R-:W-:Y:S06]  /*1540*/  @!P0 BRA `(.L_x_135) ;  /* 0x0000000800308947 */ /* 0x000fec0003800000 */
[----:B------:R-:W-:-:S04]  /*1550*/  IADD3 R20, PT, PT, R20, 0x2000, RZ ;  /* 0x0000200014147810 */ /* 0x000fc80007ffe0ff */
[----:B------:R-:W-:-:S13]  /*1560*/  ISETP.GT.AND P0, PT, R20, R21, PT ;  /* 0x000000151400720c */ /* 0x000fda0003f04270 */
[----:B------:R-:W-:Y:S05]  /*1570*/  @!P0 BRA `(.L_x_136) ;  /* 0xfffffffc00808947 */ /* 0x000fea000383ffff */
.L_x_134:
        /* <DEDUP_REMOVED lines=20> */
.L_x_140:
        /* <DEDUP_REMOVED lines=8> */
.L_x_139:
[----:B------:R-:W-:Y:S05]  /*1740*/  BSYNC.RECONVERGENT B2 ;  /* 0x0000000000027941 */ /* 0x000fea0003800200 */
.L_x_138:
[----:B------:R-:W-:Y:S05]  /*1750*/  @!P1 BRA `(.L_x_137) ;  /* 0x0000000400a89947 */ /* 0x000fea0003800000 */
[----:B------:R-:W0:Y:S01]  /*1760*/  LDCU.64 UR4, c[0x0][0x380] ;  /* 0x00007000ff0477ac */ /* 0x000e220008000a00 */
[----:B------:R-:W-:Y:S01]  /*1770*/  IADD3 R5, PT, PT, R11, -R10, RZ ;  /* 0x8000000a0b057210 */ /* 0x000fe20007ffe0ff */
[----:B------:R-:W-:Y:S01]  /*1780*/  BSSY.RECONVERGENT B2, `(.L_x_141) ;  /* 0x000003b000027945 */ /* 0x000fe20003800200 */
[----:B------:R-:W-:Y:S02]  /*1790*/  IADD3 R3, P0, PT, R10, R20, RZ ;  /* 0x000000140a037210 */ /* 0x000fe40007f1e0ff */
[----:B------:R-:W-:Y:S02]  /*17a0*/  ISETP.GT.AND P1, PT, R5, 0x1800, PT ;  /* 0x000018000500780c */ /* 0x000fe40003f24270 */
[----:B------:R-:W-:Y:S02]  /*17b0*/  IADD3.X R6, PT, PT, RZ, RZ, RZ, P0, !PT ;  /* 0x000000ffff067210 */ /* 0x000fe400007fe4ff */
[----:B0-----:R-:W-:-:S04]  /*17c0*/  LEA R4, P0, R3, UR4, 0x2 ;  /* 0x0000000403047c11 */ /* 0x001fc8000f8010ff */
[----:B------:R-:W-:Y:S02]  /*17d0*/  LEA.HI.X R3, R3, UR5, R6, 0x2, P0 ;  /* 0x0000000503037c11 */ /* 0x000fe400080f1406 */
[----:B------:R-:W-:-:S04]  /*17e0*/  IADD3 R4, P0, PT, R4, 0x1000, RZ ;  /* 0x0000100004047810 */ /* 0x000fc80007f1e0ff */
[----:B------:R-:W-:Y:S02]  /*17f0*/  IADD3.X R5, PT, PT, RZ, R3, RZ, P0, !PT ;  /* 0x00000003ff057210 */ /* 0x000fe400007fe4ff */
[----:B------:R-:W-:Y:S02]  /*1800*/  PLOP3.LUT P0, PT, PT, PT, PT, 0x80, 0x8 ;  /* 0x000000000008781c */ /* 0x000fe40003f0f070 */
[----:B------:R-:W-:Y:S01]  /*1810*/  IADD3 R3, PT, PT, R10, R20, RZ ;  /* 0x000000140a037210 */ /* 0x000fe20007ffe0ff */
[----:B------:R-:W-:Y:S10]  /*1820*/  @!P1 BRA `(.L_x_142) ;  /* 0x0000000000c09947 */ /* 0x000ff40003800000 */
[----:B------:R-:W-:Y:S02]  /*1830*/  PLOP3.LUT P0, PT, PT, PT, PT, 0x8, 0x80 ;  /* 0x000000000080781c */ /* 0x000fe40003f0e170 */
[----:B------:R-:W-:-:S11]  /*1840*/  IADD3 R13, PT, PT, R11, -0x1800, RZ ;  /* 0xffffe8000b0d7810 */ /* 0x000fd60007ffe0ff */
.L_x_143:
        /* <DEDUP_REMOVED lines=46> */
.L_x_142:
[----:B------:R-:W-:Y:S05]  /*1b30*/  BSYNC.RECONVERGENT B2 ;  /* 0x0000000000027941 */ /* 0x000fea0003800200 */
.L_x_141:
        /* <DEDUP_REMOVED lines=31> */
.L_x_145:
[----:B------:R-:W-:Y:S05]  /*1d30*/  BSYNC.RECONVERGENT B2 ;  /* 0x0000000000027941 */ /* 0x000fea0003800200 */
.L_x_144:
        /* <DEDUP_REMOVED lines=9> */
[----:B----4-:R-:W-:-:S04]  /*1dd0*/  FADD R0, R0, R3 ;  /* 0x0000000300007221 */ /* 0x010fc80000000000 */
[----:B--2---:R-:W-:-:S04]  /*1de0*/  FADD R0, R0, R9 ;  /* 0x0000000900007221 */ /* 0x004fc80000000000 */
[----:B---3--:R-:W-:-:S07]  /*1df0*/  FADD R0, R0, R11 ;  /* 0x0000000b00007221 */ /* 0x008fce0000000000 */
.L_x_137:
[----:B------:R-:W-:Y:S05]  /*1e00*/  BSYNC.RECONVERGENT B1 ;  /* 0x0000000000017941 */ /* 0x000fea0003800200 */
.L_x_135:
        /* <DEDUP_REMOVED lines=32> */
[----:B---3--:R-:W0:Y:S04]  /*2010*/  LDS.128 R4, [UR4+0x10] ;  /* 0x00001004ff047984 */ /* 0x008e280008000c00 */
        /* <DEDUP_REMOVED lines=19> */
.L_x_118:
        /* <DEDUP_REMOVED lines=12> */
.L_x_148:
[----:B------:R-:W-:Y:S05]  /*2210*/  BSYNC.RECONVERGENT B1 ;  /* 0x0000000000017941 */ /* 0x000fea0003800200 */
.L_x_147:
        /* <DEDUP_REMOVED lines=16> */
.L_x_153:
        /* <DEDUP_REMOVED lines=9> */
.L_x_152:
[----:B------:R-:W-:Y:S05]  /*23b0*/  BSYNC.RECONVERGENT B2 ;  /* 0x0000000000027941 */ /* 0x000fea0003800200 */
.L_x_151:
        /* <DEDUP_REMOVED lines=8> */
.L_x_156:
        /* <DEDUP_REMOVED lines=43> */
.L_x_155:
[----:B------:R-:W-:Y:S05]  /*26f0*/  BSYNC.RECONVERGENT B2 ;  /* 0x0000000000027941 */ /* 0x000fea0003800200 */
.L_x_154:
        /* <DEDUP_REMOVED lines=26> */
.L_x_158:
[----:B------:R-:W-:Y:S05]  /*28a0*/  BSYNC.RECONVERGENT B2 ;  /* 0x0000000000027941 */ /* 0x000fea0003800200 */
.L_x_157:
        /* <DEDUP_REMOVED lines=12> */
.L_x_150:
[----:B------:R-:W-:Y:S05]  /*2970*/  BSYNC.RECONVERGENT B1 ;  /* 0x0000000000017941 */ /* 0x000fea0003800200 */
.L_x_149:
[----:B------:R-:W-:Y:S02]  /*2980*/  ISETP.GE.AND P0, PT, R3, 0x200, PT ;  /* 0x000002000300780c */ /* 0x000fe40003f06270 */
[----:B0----5:R-:W-:-:S11]  /*2990*/  MOV R5, R0 ;  /* 0x0000000000057202 */ /* 0x021fd60000000f00 */
[----:B------:R-:W-:Y:S05]  /*29a0*/  @!P0 BRA `(.L_x_159) ;  /* 0x0000000000d08947 */ /* 0x000fea0003800000 */
[----:B------:R-:W0:Y:S01]  /*29b0*/  S2R R7, SR_LANEID ;  /* 0x0000000000077919 */ /* 0x000e220000000000 */
[----:B------:R-:W1:Y:S02]  /*29c0*/  SHFL.DOWN PT, R0, R5, 0x1, 0x1f ;  /* 0x08201f0005007f89 */ /* 0x000e6400000e0000 */
[----:B-1----:R-:W-:Y:S01]  /*29d0*/  FADD R0, R0, R5 ;  /* 0x0000000500007221 */ /* 0x002fe20000000000 */
[C---:B0-----:R-:W-:Y:S02]  /*29e0*/  ISETP.GT.AND P0, PT, R7.reuse, 0x1e, PT ;  /* 0x0000001e0700780c */ /* 0x041fe40003f04270 */
[----:B------:R-:W-:Y:S02]  /*29f0*/  ISETP.NE.AND P1, PT, R7, RZ, PT ;  /* 0x000000ff0700720c */ /* 0x000fe40003f25270 */
[----:B------:R-:W-:Y:S02]  /*2a00*/  FSEL R0, R5, R0, P0 ;  /* 0x0000000005007208 */ /* 0x000fe40000000000 */
[----:B------:R-:W-:-:S03]  /*2a10*/  ISETP.GT.AND P0, PT, R7, 0x1d, PT ;  /* 0x0000001d0700780c */ /* 0x000fc60003f04270 */
[----:B------:R-:W0:Y:S06]  /*2a20*/  SHFL.DOWN PT, R3, R0, 0x2, 0x1f ;  /* 0x08401f0000037f89 */ /* 0x000e2c00000e0000 */
        /* <DEDUP_REMOVED lines=24> */
[----:B--2---:R-:W0:Y:S04]  /*2bb0*/  LDS.128 R4, [UR4+0x10] ;  /* 0x00001004ff047984 */ /* 0x004e280008000c00 */
        /* <DEDUP_REMOVED lines=19> */
.L_x_159:
[----:B------:R-:W0:Y:S01]  /*2cf0*/  S2R R4, SR_LANEID ;  /* 0x0000000000047919 */ /* 0x000e220000000000 */
[----:B------:R-:W-:-:S04]  /*2d00*/  LOP3.LUT R0, R2, 0x3e0, RZ, 0xc0, !PT ;  /* 0x000003e002007812 */ /* 0x000fc800078ec0ff */
[----:B------:R-:W-:Y:S02]  /*2d10*/  IADD3 R6, PT, PT, R0, 0x20, RZ ;  /* 0x0000002000067810 */ /* 0x000fe40007ffe0ff */
[----:B------:R-:W-:Y:S02]  /*2d20*/  LOP3.LUT R0, RZ, R0, RZ, 0x33, !PT ;  /* 0x00000000ff007212 */ /* 0x000fe400078e33ff */
[-C--:B------:R-:W-:Y:S02]  /*2d30*/  ISETP.GT.AND P0, PT, R6, R3.reuse, PT ;  /* 0x000000030600720c */ /* 0x080fe40003f04270 */
[----:B------:R-:W-:-:S04]  /*2d40*/  IADD3 R0, PT, PT, R0, R3, RZ ;  /* 0x0000000300007210 */ /* 0x000fc80007ffe0ff */
[----:B------:R-:W-:-:S05]  /*2d50*/  SEL R6, R0, 0x1f, P0 ;  /* 0x0000001f00067807 */ /* 0x000fca0000000000 */
[----:B------:R-:W1:Y:S01]  /*2d60*/  SHFL.DOWN PT, R0, R5, 0x1, R6 ;  /* 0x0820000005007989 */ /* 0x000e6200000e0006 */
[C---:B0-----:R-:W-:Y:S02]  /*2d70*/  ISETP.GE.AND P0, PT, R4.reuse, R6, PT ;  /* 0x000000060400720c */ /* 0x041fe40003f06270 */
[C---:B------:R-:W-:Y:S02]  /*2d80*/  IADD3 R7, PT, PT, R4.reuse, 0x2, RZ ;  /* 0x0000000204077810 */ /* 0x040fe40007ffe0ff */
[----:B------:R-:W-:-:S09]  /*2d90*/  ISETP.NE.AND P1, PT, R4, RZ, PT ;  /* 0x000000ff0400720c */ /* 0x000fd20003f25270 */
[----:B-1----:R-:W-:Y:S01]  /*2da0*/  @!P0 FADD R5, R0, R5 ;  /* 0x0000000500058221 */ /* 0x002fe20000000000 */
[-C--:B------:R-:W-:Y:S02]  /*2db0*/  ISETP.GT.AND P0, PT, R7, R6.reuse, PT ;  /* 0x000000060700720c */ /* 0x080fe40003f04270 */
[----:B------:R-:W-:Y:S01]  /*2dc0*/  IADD3 R7, PT, PT, R4, 0x4, RZ ;  /* 0x0000000404077810 */ /* 0x000fe20007ffe0ff */
[----:B------:R-:W0:Y:S01]  /*2dd0*/  @!P1 S2R R8, SR_CgaCtaId ;  /* 0x0000000000089919 */ /* 0x000e220000008800 */
        /* <DEDUP_REMOVED lines=31> */
[----:B-1----:R-:W1:Y:S04]  /*2fd0*/  LDS.128 R4, [UR4+0x20] ;  /* 0x00002004ff047984 */ /* 0x002e680008000c00 */
        /* <DEDUP_REMOVED lines=29> */
.L_x_146:
        /* <DEDUP_REMOVED lines=28> */
[----:B------:R-:W-:Y:S02]  /*3370*/  HFMA2 R11, -RZ, RZ, 0, 0.0078125 ;  /* 0x00002000ff0b7431 */ /* 0x000fe400000001ff */
        /* <DEDUP_REMOVED lines=11> */
.L_x_162:
[----:B------:R-:W-:-:S05]  /*3430*/  IMAD.WIDE R2, R11, 0x4, R4 ;  /* 0x000000040b027825 */ /* 0x000fca00078e0204 */
        /* <DEDUP_REMOVED lines=15> */
[----:B------:R0:W5:Y:S02]  /*3530*/  LDG.E.CONSTANT R18, desc[UR6][R2.64+0x7800] ;  /* 0x0078000602127981 */ /* 0x000164000c1e9900 */
[----:B0-----:R-:W-:-:S04]  /*3540*/  MOV R3, R7 ;  /* 0x0000000700037202 */ /* 0x001fc80000000f00 */
[----:B------:R-:W-:-:S04]  /*3550*/  IADD3 R2, PT, PT, -R11, R3, RZ ;  /* 0x000000030b027210 */ /* 0x000fc80007ffe1ff */
[----:B------:R-:W-:Y:S01]  /*3560*/  ISETP.GE.AND P0, PT, R2, 0x2000, PT ;  /* 0x000020000200780c */ /* 0x000fe20003f06270 */
        /* <DEDUP_REMOVED lines=17> */
[----:B------:R-:W-:-:S04]  /*3680*/  IADD3 R11, PT, PT, R11, 0x2000, RZ ;  /* 0x000020000b0b7810 */ /* 0x000fc80007ffe0ff */
[----:B------:R-:W-:-:S13]  /*3690*/  ISETP.GT.AND P0, PT, R11, R6, PT ;  /* 0x000000060b00720c */ /* 0x000fda0003f04270 */
[----:B------:R-:W-:Y:S05]  /*36a0*/  @!P0 BRA `(.L_x_162) ;  /* 0xfffffffc00608947 */ /* 0x000fea000383ffff */
.L_x_160:
        /* <DEDUP_REMOVED lines=20> */
.L_x_166:
        /* <DEDUP_REMOVED lines=8> */
.L_x_165:
[----:B------:R-:W-:Y:S05]  /*3870*/  BSYNC.RECONVERGENT B2 ;  /* 0x0000000000027941 */ /* 0x000fea0003800200 */
.L_x_164:
        /* <DEDUP_REMOVED lines=16> */
.L_x_169:
        /* <DEDUP_REMOVED lines=46> */
.L_x_168:
[----:B------:R-:W-:Y:S05]  /*3c60*/  BSYNC.RECONVERGENT B2 ;  /* 0x0000000000027941 */ /* 0x000fea0003800200 */
.L_x_167:
        /* <DEDUP_REMOVED lines=31> */
.L_x_171:
[----:B------:R-:W-:Y:S05]  /*3e60*/  BSYNC.RECONVERGENT B2 ;  /* 0x0000000000027941 */ /* 0x000fea0003800200 */
.L_x_170:
        /* <DEDUP_REMOVED lines=12> */
.L_x_163:
[----:B------:R-:W-:Y:S05]  /*3f30*/  BSYNC.RECONVERGENT B1 ;  /* 0x0000000000017941 */ /* 0x000fea0003800200 */
.L_x_161:
        /* <DEDUP_REMOVED lines=50> */
[----:B------:R-:W-:-:S07]  /*4260*/  FADD R0, R18, R19 ;  /* 0x0000001312007221 */ /* 0x000fce0000000000 */
.L_x_133:
[----:B------:R-:W-:Y:S05]  /*4270*/  BSYNC.RECONVERGENT B0 ;  /* 0x0000000000007941 */ /* 0x000fea0003800200 */
.L_x_117:
[----:B------:R-:W-:Y:S05]  /*4280*/  @P0 EXIT ;  /* 0x000000000000094d */ /* 0x000fea0003800000 */
[----:B0-23--:R-:W0:Y:S01]  /*4290*/  LDC.64 R2, c[0x0][0x388] ;  /* 0x0000e200ff027b82 */ /* 0x00de220000000a00 */
[----:B------:R-:W4:Y:S02]  /*42a0*/  LDCU UR4, c[0x0][0x398] ;  /* 0x00007300ff0477ac */ /* 0x000f240008000800 */
[----:B----4-:R-:W-:-:S05]  /*42b0*/  FADD R5, R0, UR4 ;  /* 0x0000000400057e21 */ /* 0x010fca0008000000 */
[----:B0-----:R-:W-:Y:S01]  /*42c0*/  STG.E desc[UR6][R2.64], R5 ;  /* 0x0000000502007986 */ /* 0x001fe2000c101906 */
[----:B------:R-:W-:Y:S05]  /*42d0*/  EXIT ;  /* 0x000000000000794d */ /* 0x000fea0003800000 */
.L_x_172:
        /* <DEDUP_REMOVED lines=10> */
.L_x_240:


//--------------------- .text._ZN3cub18CUB_300001_SM_10006detail6reduce18DeviceReduceKernelINS2_10policy_hubIfjN4cuda3std3__44plusIfEEE10Policy1000EN6thrust24THRUST_300001_SM_1000_NS10device_ptrIfEEjS9_fNS7_10__identityEEEvT0_PT3_T1_NS0_13GridEvenShareISK_EET2_T4_ --------------------------
	.section	.text._ZN3cub18CUB_300001_SM_10006detail6reduce18DeviceReduceKernelINS2_10policy_hubIfjN4cuda3std3__44plusIfEEE10Policy1000EN6thrust24THRUST_300001_SM_1000_NS10device_ptrIfEEjS9_fNS7_10__identityEEEvT0_PT3_T1_NS0_13GridEvenShareISK_EET2_T4_,"ax",@progbits
	.align	128
        .global         _ZN3cub18CUB_300001_SM_10006detail6reduce18DeviceReduceKernelINS2_10policy_hubIfjN4cuda3std3__44plusIfEEE10Policy1000EN6thrust24THRUST_300001_SM_1000_NS10device_ptrIfEEjS9_fNS7_10__identityEEEvT0_PT3_T1_NS0_13GridEvenShareISK_EET2_T4_
        .type           _ZN3cub18CUB_300001_SM_10006detail6reduce18DeviceReduceKernelINS2_10policy_hubIfjN4cuda3std3__44plusIfEEE10Policy1000EN6thrust24THRUST_300001_SM_1000_NS10device_ptrIfEEjS9_fNS7_10__identityEEEvT0_PT3_T1_NS0_13GridEvenShareISK_EET2_T4_,@function
        .size           _ZN3cub18CUB_300001_SM_10006detail6reduce18DeviceReduceKernelINS2_10policy_hubIfjN4cuda3std3__44plusIfEEE10Policy1000EN6thrust24THRUST_300001_SM_1000_NS10device_ptrIfEEjS9_fNS7_10__identityEEEvT0_PT3_T1_NS0_13GridEvenShareISK_EET2_T4_,(.L_x_241 - _ZN3cub18CUB_300001_SM_10006detail6reduce18DeviceReduceKernelINS2_10policy_hubIfjN4cuda3std3__44plusIfEEE10Policy1000EN6thrust24THRUST_300001_SM_1000_NS10device_ptrIfEEjS9_fNS7_10__identityEEEvT0_PT3_T1_NS0_13GridEvenShareISK_EET2_T4_)
        .other          _ZN3cub18CUB_300001_SM_10006detail6reduce18DeviceReduceKernelINS2_10policy_hubIfjN4cuda3std3__44plusIfEEE10Policy1000EN6thrust24THRUST_300001_SM_1000_NS10device_ptrIfEEjS9_fNS7_10__identityEEEvT0_PT3_T1_NS0_13GridEvenShareISK_EET2_T4_,@"STO_CUDA_ENTRY STV_DEFAULT"
_ZN3cub18CUB_300001_SM_10006detail6reduce18DeviceReduceKernelINS2_10policy_hubIfjN4cuda3std3__44plusIfEEE10Policy1000EN6thrust24THRUST_300001_SM_1000_NS10device_ptrIfEEjS9_fNS7_10__identityEEEvT0_PT3_T1_NS0_13GridEvenShareISK_EET2_T4_:
.text._ZN3cub18CUB_300001_SM_10006detail6reduce18DeviceReduceKernelINS2_10policy_hubIfjN4cuda3std3__44plusIfEEE10Policy1000EN6thrust24THRUST_300001_SM_1000_NS10device_ptrIfEEjS9_fNS7_10__identityEEEvT0_PT3_T1_NS0_13GridEvenShareISK_EET2_T4_:
[----:B------:R-:W-:Y:S01]  /*0000*/  LDC R1, c[0x0][0x37c] ;  /* 0x0000df00ff017b82 */ /* 0x000fe20000000800 */
[----:B------:R-:W0:Y:S07]  /*0010*/  S2R R3, SR_CTAID.X ;  /* 0x0000000000037919 */ /* 0x000e2e0000002500 */
[----:B------:R-:W1:Y:S01]  /*0020*/  LDC.64 R6, c[0x0][0x3a8] ;  /* 0x0000ea00ff067b82 */ /* 0x000e620000000a00 */
[----:B------:R-:W2:Y:S01]  /*0030*/  LDCU.64 UR6, c[0x0][0x358] ;  /* 0x00006b00ff0677ac */ /* 0x000ea20008000a00 */
[----:B------:R-:W-:Y:S01]  /*0040*/  BSSY.RECONVERGENT B0, `(.L_x_173) ;  /* 0x000027a000007945 */ /* 0x000fe20003800200 */
[----:B-1----:R-:W-:Y:S01]  /*0050*/  SHF.L.U32 R13, R7, 0xd, RZ ;  /* 0x0000000d070d7819 */ /* 0x002fe200000006ff */
[----:B0-----:R-:W-:-:S05]  /*0060*/  IMAD R0, R3, -0x2000, R6 ;  /* 0xffffe00003007824 */ /* 0x001fca00078e0206 */
[----:B------:R-:W-:-:S13]  /*0070*/  ISETP.GT.U32.AND P0, PT, R0, 0x1fff, PT ;  /* 0x00001fff0000780c */ /* 0x000fda0003f04070 */
[----:B--2---:R-:W-:Y:S05]  /*0080*/  @P0 BRA `(.L_x_174) ;  /* 0x0000001000d40947 */ /* 0x004fea0003800000 */
[----:B------:R-:W0:Y:S01]  /*0090*/  S2R R2, SR_TID.X ;  /* 0x0000000000027919 */ /* 0x000e220000002100 */
[----:B------:R-:W-:Y:S01]  /*00a0*/  BSSY.RECONVERGENT B1, `(.L_x_175) ;  /* 0x000000a000017945 */ /* 0x000fe20003800200 */
[----:B------:R-:W-:Y:S01]  /*00b0*/  HFMA2 R15, -RZ, RZ, 0, 0 ;  /* 0x00000000ff0f7431 */ /* 0x000fe200000001ff */
[----:B0-----:R-:W-:Y:S02]  /*00c0*/  ISETP.GE.U32.AND P0, PT, R2, R0, PT ;  /* 0x000000000200720c */ /* 0x001fe40003f06070 */
[----:B------:R-:W-:-:S11]  /*00d0*/  MOV R4, R2 ;  /* 0x0000000200047202 */ /* 0x000fd60000000f00 */
[----:B------:R-:W-:Y:S05]  /*00e0*/  @P0 BRA `(.L_x_176) ;  /* 0x0000000000140947 */ /* 0x000fea0003800000 */
[----:B------:R-:W0:Y:S01]  /*00f0*/  LDC.64 R8, c[0x0][0x380] ;  /* 0x0000e000ff087b82 */ /* 0x000e220000000a00 */
[----:B------:R-:W-:-:S05]  /*0100*/  LEA R5, R3, R2, 0xd ;  /* 0x0000000203057211 */ /* 0x000fca00078e68ff */
[----:B0-----:R-:W-:-:S05]  /*0110*/  IMAD.WIDE.U32 R8, R5, 0x4, R8 ;  /* 0x0000000405087825 */ /* 0x001fca00078e0008 */
[----:B------:R0:W5:Y:S01]  /*0120*/  LDG.E R15, desc[UR6][R8.64] ;  /* 0x00000006080f7981 */ /* 0x000162000c1e1900 */
[----:B------:R-:W-:-:S07]  /*0130*/  IADD3 R4, PT, PT, R2, 0x200, RZ ;  /* 0x0000020002047810 */ /* 0x000fce0007ffe0ff */
.L_x_176:
[----:B------:R-:W-:Y:S05]  /*0140*/  BSYNC.RECONVERGENT B1 ;  /* 0x0000000000017941 */ /* 0x000fea0003800200 */
.L_x_175:
[----:B------:R-:W-:Y:S01]  /*0150*/  ISETP.GE.U32.AND P0, PT, R4, R0, PT ;  /* 0x000000000400720c */ /* 0x000fe20003f06070 */
[----:B------:R-:W-:-:S12]  /*0160*/  BSSY.RECONVERGENT B1, `(.L_x_177) ;  /* 0x00000a5000017945 */ /* 0x000fd80003800200 */
[----:B------:R-:W-:Y:S05]  /*0170*/  @P0 BRA `(.L_x_178) ;  /* 0x00000008008c0947 */ /* 0x000fea0003800000 */
[----:B------:R-:W-:Y:S01]  /*0180*/  LOP3.LUT R5, RZ, R4, RZ, 0x33, !PT ;  /* 0x00000004ff057212 */ /* 0x000fe200078e33ff */
[----:B------:R-:W-:Y:S03]  /*0190*/  BSSY.RECONVERGENT B2, `(.L_x_179) ;  /* 0x0000053000027945 */ /* 0x000fe60003800200 */
[----:B------:R-:W-:-:S05]  /*01a0*/  IADD3 R6, PT, PT, R5, R6, RZ ;  /* 0x0000000605067210 */ /* 0x000fca0007ffe0ff */
[----:B------:R-:W-:-:S05]  /*01b0*/  IMAD R6, R3, -0x2000, R6 ;  /* 0xffffe00003067824 */ /* 0x000fca00078e0206 */
[C---:B------:R-:W-:Y:S02]  /*01c0*/  ISETP.GE.U32.AND P0, PT, R6.reuse, 0x1e00, PT ;  /* 0x00001e000600780c */ /* 0x040fe40003f06070 */
[----:B------:R-:W-:-:S04]  /*01d0*/  LEA.HI R5, R6, 0x1, RZ, 0x17 ;  /* 0x0000000106057811 */ /* 0x000fc800078fb8ff */
[----:B------:R-:W-:-:S07]  /*01e0*/  LOP3.LUT R6, R5, 0xf, RZ, 0xc0, !PT ;  /* 0x0000000f05067812 */ /* 0x000fce00078ec0ff */
[----:B------:R-:W-:Y:S05]  /*01f0*/  @!P0 BRA `(.L_x_180) ;  /* 0x0000000400308947 */ /* 0x000fea0003800000 */
[----:B------:R-:W-:Y:S01]  /*0200*/  LOP3.LUT R10, R5, 0xfffff0, RZ, 0xc0, !PT ;  /* 0x00fffff0050a7812 */ /* 0x000fe200078ec0ff */
[----:B------:R-:W-:Y:S01]  /*0210*/  BSSY.RECONVERGENT B3, `(.L_x_181) ;  /* 0x0000049000037945 */ /* 0x000fe20003800200 */
[----:B0-----:R-:W-:Y:S02]  /*0220*/  LOP3.LUT R9, R4, 0x1000, RZ, 0xfc, !PT ;  /* 0x0000100004097812 */ /* 0x001fe400078efcff */
[----:B------:R-:W-:Y:S02]  /*0230*/  LEA R4, R3, R4, 0xd ;  /* 0x0000000403047211 */ /* 0x000fe400078e68ff */
[----:B------:R-:W-:-:S07]  /*0240*/  IADD3 R10, PT, PT, -R10, RZ, RZ ;  /* 0x000000ff0a0a7210 */ /* 0x000fce0007ffe1ff */
.L_x_182:
[----:B------:R-:W0:Y:S02]  /*0250*/  LDC.64 R12, c[0x0][0x380] ;  /* 0x0000e000ff0c7b82 */ /* 0x000e240000000a00 */
[----:B0-----:R-:W-:-:S05]  /*0260*/  IMAD.WIDE.U32 R22, R4, 0x4, R12 ;  /* 0x0000000404167825 */ /* 0x001fca00078e000c */
[----:B------:R0:W2:Y:S01]  /*0270*/  LDG.E R8, desc[UR6][R22.64] ;  /* 0x0000000616087981 */ /* 0x0000a2000c1e1900 */
[C---:B------:R-:W-:Y:S02]  /*0280*/  IADD3 R25, PT, PT, R4.reuse, 0x200, RZ ;  /* 0x0000020004197810 */ /* 0x040fe40007ffe0ff */
[C---:B------:R-:W-:Y:S02]  /*0290*/  IADD3 R21, PT, PT, R4.reuse, 0x400, RZ ;  /* 0x0000040004157810 */ /* 0x040fe40007ffe0ff */
[C---:B------:R-:W-:Y:S01]  /*02a0*/  IADD3 R17, PT, PT, R4.reuse, 0x600, RZ ;  /* 0x0000060004117810 */ /* 0x040fe20007ffe0ff */
[----:B------:R-:W-:Y:S01]  /*02b0*/  IMAD.WIDE.U32 R24, R25, 0x4, R12 ;  /* 0x0000000419187825 */ /* 0x000fe200078e000c */
[----:B------:R-:W-:-:S03]  /*02c0*/  IADD3 R19, PT, PT, R4, 0x800, RZ ;  /* 0x0000080004137810 */ /* 0x000fc60007ffe0ff */
[--C-:B------:R-:W-:Y:S01]  /*02d0*/  IMAD.WIDE.U32 R20, R21, 0x4, R12.reuse ;  /* 0x0000000415147825 */ /* 0x100fe200078e000c */
[----:B------:R-:W3:Y:S01]  /*02e0*/  LDG.E R7, desc[UR6][R24.64] ;  /* 0x0000000618077981 */ /* 0x000ee2000c1e1900 */
[C---:B------:R-:W-:Y:S02]  /*02f0*/  IADD3 R11, PT, PT, R4.reuse, 0xa00, RZ ;  /* 0x00000a00040b7810 */ /* 0x040fe40007ffe0ff */
[--C-:B------:R-:W-:Y:S01]  /*0300*/  IMAD.WIDE.U32 R16, R17, 0x4, R12.reuse ;  /* 0x0000000411107825 */ /* 0x100fe200078e000c */
[----:B------:R1:W4:Y:S01]  /*0310*/  LDG.E R29, desc[UR6][R20.64] ;  /* 0x00000006141d7981 */ /* 0x000322000c1e1900 */
[C---:B------:R-:W-:Y:S02]  /*0320*/  IADD3 R14, PT, PT, R4.reuse, 0xc00, RZ ;  /* 0x00000c00040e7810 */ /* 0x040fe40007ffe0ff */
[--C-:B------:R-:W-:Y:S01]  /*0330*/  IMAD.WIDE.U32 R18, R19, 0x4, R12.reuse ;  /* 0x0000000413127825 */ /* 0x100fe200078e000c */
[----:B------:R1:W4:Y:S03]  /*0340*/  LDG.E R28, desc[UR6][R16.64] ;  /* 0x00000006101c7981 */ /* 0x000326000c1e1900 */
[----:B0-----:R-:W-:Y:S01]  /*0350*/  IMAD.WIDE.U32 R22, R11, 0x4, R12 ;  /* 0x000000040b167825 */ /* 0x001fe200078e000c */
[----:B------:R-:W4:Y:S01]  /*0360*/  LDG.E R27, desc[UR6][R18.64] ;  /* 0x00000006121b7981 */ /* 0x000f22000c1e1900 */
[----:B------:R-:W-:-:S02]  /*0370*/  IADD3 R11, PT, PT, R4, 0xe00, RZ ;  /* 0x00000e00040b7810 */ /* 0x000fc40007ffe0ff */
[--C-:B-1----:R-:W-:Y:S01]  /*0380*/  IMAD.WIDE.U32 R20, R14, 0x4, R12.reuse ;  /* 0x000000040e147825 */ /* 0x102fe200078e000c */
[----:B------:R0:W4:Y:S01]  /*0390*/  LDG.E R26, desc[UR6][R22.64] ;  /* 0x00000006161a7981 */ /* 0x000122000c1e1900 */
[C---:B------:R-:W-:Y:S02]  /*03a0*/  IADD3 R14, PT, PT, R4.reuse, 0x1000, RZ ;  /* 0x00001000040e7810 */ /* 0x040fe40007ffe0ff */
[C---:B------:R-:W-:Y:S01]  /*03b0*/  IADD3 R24, PT, PT, R4.reuse, 0x1200, RZ ;  /* 0x0000120004187810 */ /* 0x040fe20007ffe0ff */
[--C-:B------:R-:W-:Y:S01]  /*03c0*/  IMAD.WIDE.U32 R16, R11, 0x4, R12.reuse ;  /* 0x000000040b107825 */ /* 0x100fe200078e000c */
[----:B------:R1:W4:Y:S01]  /*03d0*/  LDG.E R25, desc[UR6][R20.64] ;  /* 0x0000000614197981 */ /* 0x000322000c1e1900 */
[----:B------:R-:W-:Y:S02]  /*03e0*/  IADD3 R11, PT, PT, R4, 0x1400, RZ ;  /* 0x00001400040b7810 */ /* 0x000fe40007ffe0ff */
[--C-:B0-----:R-:W-:Y:S02]  /*03f0*/  IMAD.WIDE.U32 R22, R24, 0x4, R12.reuse ;  /* 0x0000000418167825 */ /* 0x101fe400078e000c */
[----:B------:R0:W4:Y:S02]  /*0400*/  LDG.E R24, desc[UR6][R16.64] ;  /* 0x0000000610187981 */ /* 0x000124000c1e1900 */
[--C-:B-1----:R-:W-:Y:S01]  /*0410*/  IMAD.WIDE.U32 R20, R14, 0x4, R12.reuse ;  /* 0x000000040e147825 */ /* 0x102fe200078e000c */
[C---:B------:R-:W-:Y:S01]  /*0420*/  IADD3 R14, PT, PT, R4.reuse, 0x1600, RZ ;  /* 0x00001600040e7810 */ /* 0x040fe20007ffe0ff */
[----:B------:R1:W4:Y:S04]  /*0430*/  LDG.E R18, desc[UR6][R22.64] ;  /* 0x0000000616127981 */ /* 0x000328000c1e1900 */
[----:B------:R1:W4:Y:S01]  /*0440*/  LDG.E R19, desc[UR6][R20.64] ;  /* 0x0000000614137981 */ /* 0x000322000c1e1900 */
[----:B0-----:R-:W-:Y:S01]  /*0450*/  IMAD.WIDE.U32 R16, R11, 0x4, R12 ;  /* 0x000000040b107825 */ /* 0x001fe200078e000c */
[----:B-1----:R-:W-:-:S04]  /*0460*/  IADD3 R23, PT, PT, R4, 0x1800, RZ ;  /* 0x0000180004177810 */ /* 0x002fc80007ffe0ff */
[----:B------:R0:W4:Y:S01]  /*0470*/  LDG.E R11, desc[UR6][R16.64] ;  /* 0x00000006100b7981 */ /* 0x000122000c1e1900 */
[C---:B------:R-:W-:Y:S01]  /*0480*/  IADD3 R21, PT, PT, R4.reuse, 0x1a00, RZ ;  /* 0x00001a0004157810 */ /* 0x040fe20007ffe0ff */
[----:B0-----:R-:W-:Y:S01]  /*0490*/  IMAD.WIDE.U32 R16, R23, 0x4, R12 ;  /* 0x0000000417107825 */ /* 0x001fe200078e000c */
[----:B------:R-:W-:-:S03]  /*04a0*/  IADD3 R23, PT, PT, R4, 0x1c00, RZ ;  /* 0x00001c0004177810 */ /* 0x000fc60007ffe0ff */
[--C-:B------:R-:W-:Y:S02]  /*04b0*/  IMAD.WIDE.U32 R20, R21, 0x4, R12.reuse ;  /* 0x0000000415147825 */ /* 0x100fe400078e000c */
[----:B------:R-:W4:Y:S02]  /*04c0*/  LDG.E R16, desc[UR6][R16.64] ;  /* 0x0000000610107981 */ /* 0x000f24000c1e1900 */
[----:B------:R-:W-:Y:S02]  /*04d0*/  IMAD.WIDE.U32 R22, R23, 0x4, R12 ;  /* 0x0000000417167825 */ /* 0x000fe400078e000c */
[----:B------:R-:W4:Y:S04]  /*04e0*/  LDG.E R20, desc[UR6][R20.64] ;  /* 0x0000000614147981 */ /* 0x000f28000c1e1900 */
[----:B------:R-:W4:Y:S01]  /*04f0*/  LDG.E R22, desc[UR6][R22.64] ;  /* 0x0000000616167981 */ /* 0x000f22000c1e1900 */
[----:B--2--5:R-:W-:Y:S01]  /*0500*/  FADD R8, R8, R15 ;  /* 0x0000000f08087221 */ /* 0x024fe20000000000 */
[----:B------:R-:W-:-:S06]  /*0510*/  IMAD.WIDE.U32 R14, R14, 0x4, R12 ;  /* 0x000000040e0e7825 */ /* 0x000fcc00078e000c */
[----:B------:R0:W2:Y:S02]  /*0520*/  LDG.E R14, desc[UR6][R14.64] ;  /* 0x000000060e0e7981 */ /* 0x0000a4000c1e1900 */
[----:B0-----:R-:W-:-:S05]  /*0530*/  IADD3 R15, PT, PT, R4, 0x1e00, RZ ;  /* 0x00001e00040f7810 */ /* 0x001fca0007ffe0ff */
[----:B------:R-:W-:-:S06]  /*0540*/  IMAD.WIDE.U32 R12, R15, 0x4, R12 ;  /* 0x000000040f0c7825 */ /* 0x000fcc00078e000c */
[----:B------:R-:W2:Y:S01]  /*0550*/  LDG.E R12, desc[UR6][R12.64] ;  /* 0x000000060c0c7981 */ /* 0x000ea2000c1e1900 */
        /* <DEDUP_REMOVED lines=8> */
[----:B------:R-:W-:Y:S01]  /*05e0*/  FADD R18, R19, R18 ;  /* 0x0000001213127221 */ /* 0x000fe20000000000 */
[----:B------:R-:W-:-:S03]  /*05f0*/  IADD3 R10, PT, PT, R10, 0x10, RZ ;  /* 0x000000100a0a7810 */ /* 0x000fc60007ffe0ff */
[----:B------:R-:W-:Y:S01]  /*0600*/  FADD R11, R18, R11 ;  /* 0x0000000b120b7221 */ /* 0x000fe20000000000 */
[----:B------:R-:W-:Y:S02]  /*0610*/  ISETP.NE.AND P0, PT, R10, RZ, PT ;  /* 0x000000ff0a00720c */ /* 0x000fe40003f05270 */
[----:B------:R-:W-:Y:S02]  /*0620*/  IADD3 R9, PT, PT, R9, 0x2000, RZ ;  /* 0x0000200009097810 */ /* 0x000fe40007ffe0ff */
[----:B------:R-:W-:Y:S01]  /*0630*/  IADD3 R4, PT, PT, R4, 0x2000, RZ ;  /* 0x0000200004047810 */ /* 0x000fe20007ffe0ff */
[----:B--2---:R-:W-:-:S04]  /*0640*/  FADD R11, R11, R14 ;  /* 0x0000000e0b0b7221 */ /* 0x004fc80000000000 */
[----:B------:R-:W-:-:S04]  /*0650*/  FADD R11, R11, R16 ;  /* 0x000000100b0b7221 */ /* 0x000fc80000000000 */
[----:B------:R-:W-:-:S04]  /*0660*/  FADD R11, R11, R20 ;  /* 0x000000140b0b7221 */ /* 0x000fc80000000000 */
[----:B------:R-:W-:-:S04]  /*0670*/  FADD R11, R11, R22 ;  /* 0x000000160b0b7221 */ /* 0x000fc80000000000 */
[----:B------:R-:W-:Y:S01]  /*0680*/  FADD R15, R11, R12 ;  /* 0x0000000c0b0f7221 */ /* 0x000fe20000000000 */
[----:B------:R-:W-:Y:S06]  /*0690*/  @P0 BRA `(.L_x_182) ;  /* 0xfffffff800ec0947 */ /* 0x000fec000383ffff */
[----:B------:R-:W-:Y:S05]  /*06a0*/  BSYNC.RECONVERGENT B3 ;  /* 0x0000000000037941 */ /* 0x000fea0003800200 */
.L_x_181:
[----:B------:R-:W-:-:S07]  /*06b0*/  IADD3 R4, PT, PT, R9, -0x1000, RZ ;  /* 0xfffff00009047810 */ /* 0x000fce0007ffe0ff */
.L_x_180:
[----:B------:R-:W-:Y:S05]  /*06c0*/  BSYNC.RECONVERGENT B2 ;  /* 0x0000000000027941 */ /* 0x000fea0003800200 */
.L_x_179:
[----:B------:R-:W-:-:S13]  /*06d0*/  ISETP.NE.AND P0, PT, R6, RZ, PT ;  /* 0x000000ff0600720c */ /* 0x000fda0003f05270 */
[----:B------:R-:W-:Y:S05]  /*06e0*/  @!P0 BRA `(.L_x_178) ;  /* 0x0000000400308947 */ /* 0x000fea0003800000 */
[----:B------:R-:W-:Y:S01]  /*06f0*/  ISETP.GE.U32.AND P0, PT, R6, 0x8, PT ;  /* 0x000000080600780c */ /* 0x000fe20003f06070 */
[----:B------:R-:W-:Y:S01]  /*0700*/  BSSY.RECONVERGENT B2, `(.L_x_183) ;  /* 0x0000026000027945 */ /* 0x000fe20003800200 */
[----:B------:R-:W-:-:S04]  /*0710*/  LOP3.LUT R22, R5, 0x7, RZ, 0xc0, !PT ;  /* 0x0000000705167812 */ /* 0x000fc800078ec0ff */
[----:B------:R-:W-:-:S07]  /*0720*/  ISETP.NE.AND P1, PT, R22, RZ, PT ;  /* 0x000000ff1600720c */ /* 0x000fce0003f25270 */
[----:B------:R-:W-:Y:S06]  /*0730*/  @!P0 BRA `(.L_x_184) ;  /* 0x0000000000888947 */ /* 0x000fec0003800000 */
[----:B------:R-:W1:Y:S01]  /*0740*/  LDC.64 R6, c[0x0][0x380] ;  /* 0x0000e000ff067b82 */ /* 0x000e620000000a00 */
[----:B------:R-:W-:-:S04]  /*0750*/  LEA R19, R3, R4, 0xd ;  /* 0x0000000403137211 */ /* 0x000fc800078e68ff */
[C---:B------:R-:W-:Y:S02]  /*0760*/  IADD3 R17, PT, PT, R19.reuse, 0x200, RZ ;  /* 0x0000020013117810 */ /* 0x040fe40007ffe0ff */
[C---:B------:R-:W-:Y:S02]  /*0770*/  IADD3 R21, PT, PT, R19.reuse, 0x400, RZ ;  /* 0x0000040013157810 */ /* 0x040fe40007ffe0ff */
[C---:B------:R-:W-:Y:S02]  /*0780*/  IADD3 R13, PT, PT, R19.reuse, 0x600, RZ ;  /* 0x00000600130d7810 */ /* 0x040fe40007ffe0ff */
[C---:B0-----:R-:W-:Y:S01]  /*0790*/  IADD3 R9, PT, PT, R19.reuse, 0x800, RZ ;  /* 0x0000080013097810 */ /* 0x041fe20007ffe0ff */
[----:B-1----:R-:W-:-:S04]  /*07a0*/  IMAD.WIDE.U32 R10, R19, 0x4, R6 ;  /* 0x00000004130a7825 */ /* 0x002fc800078e0006 */
[--C-:B------:R-:W-:Y:S01]  /*07b0*/  IMAD.WIDE.U32 R16, R17, 0x4, R6.reuse ;  /* 0x0000000411107825 */ /* 0x100fe200078e0006 */
[----:B------:R0:W2:Y:S03]  /*07c0*/  LDG.E R14, desc[UR6][R10.64] ;  /* 0x000000060a0e7981 */ /* 0x0000a6000c1e1900 */
[--C-:B------:R-:W-:Y:S01]  /*07d0*/  IMAD.WIDE.U32 R20, R21, 0x4, R6.reuse ;  /* 0x0000000415147825 */ /* 0x100fe200078e0006 */
[----:B------:R1:W3:Y:S03]  /*07e0*/  LDG.E R18, desc[UR6][R16.64] ;  /* 0x0000000610127981 */ /* 0x0002e6000c1e1900 */
[--C-:B------:R-:W-:Y:S01]  /*07f0*/  IMAD.WIDE.U32 R12, R13, 0x4, R6.reuse ;  /* 0x000000040d0c7825 */ /* 0x100fe200078e0006 */
[----:B------:R-:W-:Y:S01]  /*0800*/  IADD3 R23, PT, PT, R19, 0xa00, RZ ;  /* 0x00000a0013177810 */ /* 0x000fe20007ffe0ff */
[----:B------:R-:W4:Y:S02]  /*0810*/  LDG.E R20, desc[UR6][R20.64] ;  /* 0x0000000614147981 */ /* 0x000f24000c1e1900 */
[--C-:B------:R-:W-:Y:S01]  /*0820*/  IMAD.WIDE.U32 R8, R9, 0x4, R6.reuse ;  /* 0x0000000409087825 */ /* 0x100fe200078e0006 */
[----:B------:R-:W-:Y:S01]  /*0830*/  IADD3 R25, PT, PT, R19, 0xc00, RZ ;  /* 0x00000c0013197810 */ /* 0x000fe20007ffe0ff */
[----:B------:R-:W4:Y:S02]  /*0840*/  LDG.E R12, desc[UR6][R12.64] ;  /* 0x000000060c0c7981 */ /* 0x000f24000c1e1900 */
[--C-:B0-----:R-:W-:Y:S01]  /*0850*/  IMAD.WIDE.U32 R10, R23, 0x4, R6.reuse ;  /* 0x00000004170a7825 */ /* 0x101fe200078e0006 */
[----:B------:R-:W-:Y:S01]  /*0860*/  IADD3 R19, PT, PT, R19, 0xe00, RZ ;  /* 0x00000e0013137810 */ /* 0x000fe20007ffe0ff */
[----:B------:R-:W4:Y:S02]  /*0870*/  LDG.E R8, desc[UR6][R8.64] ;  /* 0x0000000608087981 */ /* 0x000f24000c1e1900 */
[----:B-1----:R-:W-:-:S02]  /*0880*/  IMAD.WIDE.U32 R16, R25, 0x4, R6 ;  /* 0x0000000419107825 */ /* 0x002fc400078e0006 */
[----:B------:R-:W4:Y:S02]  /*0890*/  LDG.E R11, desc[UR6][R10.64] ;  /* 0x000000060a0b7981 */ /* 0x000f24000c1e1900 */
[----:B------:R-:W-:Y:S02]  /*08a0*/  IMAD.WIDE.U32 R6, R19, 0x4, R6 ;  /* 0x0000000413067825 */ /* 0x000fe400078e0006 */
[----:B------:R-:W4:Y:S04]  /*08b0*/  LDG.E R17, desc[UR6][R16.64] ;  /* 0x0000000610117981 */ /* 0x000f28000c1e1900 */
[----:B------:R-:W4:Y:S01]  /*08c0*/  LDG.E R7, desc[UR6][R6.64] ;  /* 0x0000000606077981 */ /* 0x000f22000c1e1900 */
        /* <DEDUP_REMOVED lines=9> */
.L_x_184:
[----:B------:R-:W-:Y:S05]  /*0960*/  BSYNC.RECONVERGENT B2 ;  /* 0x0000000000027941 */ /* 0x000fea0003800200 */
.L_x_183:
[----:B------:R-:W-:Y:S05]  /*0970*/  @!P1 BRA `(.L_x_178) ;  /* 0x00000000008c9947 */ /* 0x000fea0003800000 */
[----:B------:R-:W-:Y:S01]  /*0980*/  ISETP.GE.U32.AND P0, PT, R22, 0x4, PT ;  /* 0x000000041600780c */ /* 0x000fe20003f06070 */
[----:B------:R-:W-:Y:S01]  /*0990*/  BSSY.RECONVERGENT B2, `(.L_x_185) ;  /* 0x0000016000027945 */ /* 0x000fe20003800200 */
[----:B------:R-:W-:-:S04]  /*09a0*/  LOP3.LUT R5, R5, 0x3, RZ, 0xc0, !PT ;  /* 0x0000000305057812 */ /* 0x000fc800078ec0ff */
[----:B------:R-:W-:-:S07]  /*09b0*/  ISETP.NE.AND P1, PT, R5, RZ, PT ;  /* 0x000000ff0500720c */ /* 0x000fce0003f25270 */
[----:B------:R-:W-:Y:S06]  /*09c0*/  @!P0 BRA `(.L_x_186) ;  /* 0x0000000000488947 */ /* 0x000fec0003800000 */
[----:B------:R-:W0:Y:S01]  /*09d0*/  LDC.64 R6, c[0x0][0x380] ;  /* 0x0000e000ff067b82 */ /* 0x000e220000000a00 */
[----:B------:R-:W-:-:S04]  /*09e0*/  LEA R13, R3, R4, 0xd ;  /* 0x00000004030d7211 */ /* 0x000fc800078e68ff */
[C---:B------:R-:W-:Y:S02]  /*09f0*/  IADD3 R11, PT, PT, R13.reuse, 0x200, RZ ;  /* 0x000002000d0b7810 */ /* 0x040fe40007ffe0ff */
[C---:B------:R-:W-:Y:S02]  /*0a00*/  IADD3 R17, PT, PT, R13.reuse, 0x400, RZ ;  /* 0x000004000d117810 */ /* 0x040fe40007ffe0ff */
[C---:B------:R-:W-:Y:S01]  /*0a10*/  IADD3 R19, PT, PT, R13.reuse, 0x600, RZ ;  /* 0x000006000d137810 */ /* 0x040fe20007ffe0ff */
[----:B0-----:R-:W-:-:S04]  /*0a20*/  IMAD.WIDE.U32 R8, R13, 0x4, R6 ;  /* 0x000000040d087825 */ /* 0x001fc800078e0006 */
[--C-:B------:R-:W-:Y:S02]  /*0a30*/  IMAD.WIDE.U32 R10, R11, 0x4, R6.reuse ;  /* 0x000000040b0a7825 */ /* 0x100fe400078e0006 */
[----:B------:R-:W2:Y:S02]  /*0a40*/  LDG.E R8, desc[UR6][R8.64] ;  /* 0x0000000608087981 */ /* 0x000ea4000c1e1900 */
[--C-:B------:R-:W-:Y:S02]  /*0a50*/  IMAD.WIDE.U32 R12, R17, 0x4, R6.reuse ;  /* 0x00000004110c7825 */ /* 0x100fe400078e0006 */
[----:B------:R-:W3:Y:S02]  /*0a60*/  LDG.E R10, desc[UR6][R10.64] ;  /* 0x000000060a0a7981 */ /* 0x000ee4000c1e1900 */
[----:B------:R-:W-:Y:S02]  /*0a70*/  IMAD.WIDE.U32 R6, R19, 0x4, R6 ;  /* 0x0000000413067825 */ /* 0x000fe400078e0006 */
[----:B------:R-:W4:Y:S04]  /*0a80*/  LDG.E R12, desc[UR6][R12.64] ;  /* 0x000000060c0c7981 */ /* 0x000f28000c1e1900 */
[----:B------:R-:W4:Y:S01]  /*0a90*/  LDG.E R6, desc[UR6][R6.64] ;  /* 0x0000000606067981 */ /* 0x000f22000c1e1900 */
[----:B------:R-:W-:Y:S01]  /*0aa0*/  IADD3 R4, PT, PT, R4, 0x800, RZ ;  /* 0x0000080004047810 */ /* 0x000fe20007ffe0ff */
[----:B--2--5:R-:W-:-:S04]  /*0ab0*/  FADD R15, R15, R8 ;  /* 0x000000080f0f7221 */ /* 0x024fc80000000000 */
[----:B---3--:R-:W-:-:S04]  /*0ac0*/  FADD R15, R15, R10 ;  /* 0x0000000a0f0f7221 */ /* 0x008fc80000000000 */
[----:B----4-:R-:W-:-:S04]  /*0ad0*/  FADD R15, R15, R12 ;  /* 0x0000000c0f0f7221 */ /* 0x010fc80000000000 */
[----:B------:R-:W-:-:S07]  /*0ae0*/  FADD R15, R15, R6 ;  /* 0x000000060f0f7221 */ /* 0x000fce0000000000 */
.L_x_186:
[----:B------:R-:W-:Y:S05]  /*0af0*/  BSYNC.RECONVERGENT B2 ;  /* 0x0000000000027941 */ /* 0x000fea0003800200 */
.L_x_185:
[----:B------:R-:W-:Y:S05]  /*0b00*/  @!P1 BRA `(.L_x_178) ;  /* 0x0000000000289947 */ /* 0x000fea0003800000 */
[----:B------:R-:W1:Y:S01]  /*0b10*/  LDC.64 R6, c[0x0][0x380] ;  /* 0x0000e000ff067b82 */ /* 0x000e620000000a00 */
[----:B0-----:R-:W-:Y:S02]  /*0b20*/  LEA R9, R3, R4, 0xd ;  /* 0x0000000403097211 */ /* 0x001fe400078e68ff */
[----:B------:R-:W-:-:S07]  /*0b30*/  IADD3 R8, PT, PT, -R5, RZ, RZ ;  /* 0x000000ff05087210 */ /* 0x000fce0007ffe1ff */
.L_x_187:
[----:B-1----:R-:W-:-:S06]  /*0b40*/  IMAD.WIDE.U32 R4, R9, 0x4, R6 ;  /* 0x0000000409047825 */ /* 0x002fcc00078e0006 */
[----:B------:R-:W2:Y:S01]  /*0b50*/  LDG.E R4, desc[UR6][R4.64] ;  /* 0x0000000604047981 */ /* 0x000ea2000c1e1900 */
[----:B------:R-:W-:Y:S02]  /*0b60*/  IADD3 R8, PT, PT, R8, 0x1, RZ ;  /* 0x0000000108087810 */ /* 0x000fe40007ffe0ff */
[----:B------:R-:W-:Y:S02]  /*0b70*/  IADD3 R9, PT, PT, R9, 0x200, RZ ;  /* 0x0000020009097810 */ /* 0x000fe40007ffe0ff */
[----:B------:R-:W-:Y:S01]  /*0b80*/  ISETP.NE.AND P0, PT, R8, RZ, PT ;  /* 0x000000ff0800720c */ /* 0x000fe20003f05270 */
[----:B--2--5:R-:W-:-:S12]  /*0b90*/  FADD R15, R4, R15 ;  /* 0x0000000f040f7221 */ /* 0x024fd80000000000 */
[----:B------:R-:W-:Y:S05]  /*0ba0*/  @P0 BRA `(.L_x_187) ;  /* 0xfffffffc00e40947 */ /* 0x000fea000383ffff */
.L_x_178:
[----:B------:R-:W-:Y:S05]  /*0bb0*/  BSYNC.RECONVERGENT B1 ;  /* 0x0000000000017941 */ /* 0x000fea0003800200 */
.L_x_177:
[----:B------:R-:W-:-:S13]  /*0bc0*/  ISETP.GE.U32.AND P0, PT, R0, 0x200, PT ;  /* 0x000002000000780c */ /* 0x000fda0003f06070 */
[----:B------:R-:W-:Y:S05]  /*0bd0*/  @!P0 BRA `(.L_x_188) ;  /* 0x0000000000d08947 */ /* 0x000fea0003800000 */
[----:B0-----:R-:W0:Y:S01]  /*0be0*/  S2R R8, SR_LANEID ;  /* 0x0000000000087919 */ /* 0x001e220000000000 */
[----:B-----5:R-:W1:Y:S02]  /*0bf0*/  SHFL.DOWN PT, R0, R15, 0x1, 0x1f ;  /* 0x08201f000f007f89 */ /* 0x020e6400000e0000 */
[----:B-1----:R-:W-:Y:S01]  /*0c00*/  FADD R0, R0, R15 ;  /* 0x0000000f00007221 */ /* 0x002fe20000000000 */
[C---:B0-----:R-:W-:Y:S02]  /*0c10*/  ISETP.GT.AND P0, PT, R8.reuse, 0x1e, PT ;  /* 0x0000001e0800780c */ /* 0x041fe40003f04270 */
[C---:B------:R-:W-:Y:S02]  /*0c20*/  ISETP.NE.AND P1, PT, R8.reuse, RZ, PT ;  /* 0x000000ff0800720c */ /* 0x040fe40003f25270 */
        /* <DEDUP_REMOVED lines=27> */
[----:B------:R-:W0:Y:S04]  /*0de0*/  LDS.128 R12, [UR4+0x10] ;  /* 0x00001004ff0c7984 */ /* 0x000e280008000c00 */
[----:B------:R-:W2:Y:S04]  /*0df0*/  LDS.128 R8, [UR4+0x20] ;  /* 0x00002004ff087984 */ /* 0x000ea80008000c00 */
[----:B-1----:R-:W1:Y:S04]  /*0e00*/  LDS.128 R4, [UR4+0x30] ;  /* 0x00003004ff047984 */ /* 0x002e680008000c00 */
[----:B------:R-:W3:Y:S01]  /*0e10*/  LDS.128 R16, [UR4+0x40] ;  /* 0x00004004ff107984 */ /* 0x000ee20008000c00 */
[----:B0-----:R-:W-:-:S04]  /*0e20*/  FADD R13, R20, R13 ;  /* 0x0000000d140d7221 */ /* 0x001fc80000000000 */
[----:B------:R-:W-:-:S04]  /*0e30*/  FADD R14, R13, R14 ;  /* 0x0000000e0d0e7221 */ /* 0x000fc80000000000 */
[----:B------:R-:W-:-:S04]  /*0e40*/  FADD R15, R14, R15 ;  /* 0x0000000f0e0f7221 */ /* 0x000fc80000000000 */
[----:B--2---:R-:W-:-:S04]  /*0e50*/  FADD R8, R15, R8 ;  /* 0x000000080f087221 */ /* 0x004fc80000000000 */
[----:B------:R-:W-:-:S04]  /*0e60*/  FADD R9, R8, R9 ;  /* 0x0000000908097221 */ /* 0x000fc80000000000 */
[----:B------:R-:W-:-:S04]  /*0e70*/  FADD R10, R9, R10 ;  /* 0x0000000a090a7221 */ /* 0x000fc80000000000 */
[----:B------:R-:W-:-:S04]  /*0e80*/  FADD R11, R10, R11 ;  /* 0x0000000b0a0b7221 */ /* 0x000fc80000000000 */
[----:B-1----:R-:W-:-:S04]  /*0e90*/  FADD R4, R11, R4 ;  /* 0x000000040b047221 */ /* 0x002fc80000000000 */
        /* <DEDUP_REMOVED lines=8> */
.L_x_188:
[----:B0-----:R-:W0:Y:S01]  /*0f20*/  S2R R8, SR_LANEID ;  /* 0x0000000000087919 */ /* 0x001e220000000000 */
[----:B------:R-:W-:-:S04]  /*0f30*/  LOP3.LUT R4, R2, 0x3e0, RZ, 0xc0, !PT ;  /* 0x000003e002047812 */ /* 0x000fc800078ec0ff */
[----:B------:R-:W-:Y:S02]  /*0f40*/  IADD3 R5, PT, PT, R4, 0x20, RZ ;  /* 0x0000002004057810 */ /* 0x000fe40007ffe0ff */
[----:B------:R-:W-:Y:S02]  /*0f50*/  LOP3.LUT R7, RZ, R4, RZ, 0x33, !PT ;  /* 0x00000004ff077212 */ /* 0x000fe400078e33ff */
[----:B------:R-:W-:Y:S02]  /*0f60*/  ISETP.GT.U32.AND P0, PT, R5, R0, PT ;  /* 0x000000000500720c */ /* 0x000fe40003f04070 */
[----:B------:R-:W-:-:S04]  /*0f70*/  IADD3 R7, PT, PT, R0, R7, RZ ;  /* 0x0000000700077210 */ /* 0x000fc80007ffe0ff */
[----:B------:R-:W-:-:S05]  /*0f80*/  SEL R7, R7, 0x1f, P0 ;  /* 0x0000001f07077807 */ /* 0x000fca0000000000 */
[----:B-----5:R-:W1:Y:S01]  /*0f90*/  SHFL.DOWN PT, R4, R15, 0x1, R7 ;  /* 0x082000000f047989 */ /* 0x020e6200000e0007 */
[C---:B0-----:R-:W-:Y:S02]  /*0fa0*/  ISETP.GE.AND P0, PT, R8.reuse, R7, PT ;  /* 0x000000070800720c */ /* 0x041fe40003f06270 */
[C---:B------:R-:W-:Y:S02]  /*0fb0*/  IADD3 R6, PT, PT, R8.reuse, 0x2, RZ ;  /* 0x0000000208067810 */ /* 0x040fe40007ffe0ff */
[----:B------:R-:W-:-:S09]  /*0fc0*/  ISETP.NE.AND P1, PT, R8, RZ, PT ;  /* 0x000000ff0800720c */ /* 0x000fd20003f25270 */
[----:B-1----:R-:W-:Y:S01]  /*0fd0*/  @!P0 FADD R15, R4, R15 ;  /* 0x0000000f040f8221 */ /* 0x002fe20000000000 */
[----:B------:R-:W-:Y:S02]  /*0fe0*/  ISETP.GT.AND P0, PT, R6, R7, PT ;  /* 0x000000070600720c */ /* 0x000fe40003f04270 */
[----:B------:R-:W-:Y:S01]  /*0ff0*/  IADD3 R6, PT, PT, R8, 0x4, RZ ;  /* 0x0000000408067810 */ /* 0x000fe20007ffe0ff */
        /* <DEDUP_REMOVED lines=24> */
[----:B------:R-:W1:Y:S01]  /*1180*/  S2UR UR5, SR_CgaCtaId ;  /* 0x00000000000579c3 */ /* 0x000e620000008800 */
[----:B------:R-:W-:Y:S01]  /*1190*/  UMOV UR4, 0x400 ;  /* 0x0000040000047882 */ /* 0x000fe20000000000 */
[C---:B------:R-:W-:Y:S02]  /*11a0*/  ISETP.GT.U32.AND P2, PT, R0.reuse, 0x20, PT ;  /* 0x000000200000780c */ /* 0x040fe40003f44070 */
[C---:B------:R-:W-:Y:S02]  /*11b0*/  ISETP.GT.U32.AND P3, PT, R0.reuse, 0x40, PT ;  /* 0x000000400000780c */ /* 0x040fe40003f64070 */
[C---:B------:R-:W-:Y:S02]  /*11c0*/  ISETP.GT.U32.AND P1, PT, R0.reuse, 0x60, PT ;  /* 0x000000600000780c */ /* 0x040fe40003f24070 */
[----:B------:R-:W-:Y:S01]  /*11d0*/  ISETP.GT.U32.AND P4, PT, R0, 0xc0, PT ;  /* 0x000000c00000780c */ /* 0x000fe20003f84070 */
[----:B-1----:R-:W-:-:S09]  /*11e0*/  ULEA UR4, UR5, UR4, 0x18 ;  /* 0x0000000405047291 */ /* 0x002fd2000f8ec0ff */
[----:B0-----:R-:W0:Y:S04]  /*11f0*/  LDS.128 R4, [UR4+0x10] ;  /* 0x00001004ff047984 */ /* 0x001e280008000c00 */
[----:B------:R-:W1:Y:S04]  /*1200*/  LDS.128 R8, [UR4+0x20] ;  /* 0x00002004ff087984 */ /* 0x000e680008000c00 */
[----:B------:R-:W2:Y:S04]  /*1210*/  LDS.128 R12, [UR4+0x30] ;  /* 0x00003004ff0c7984 */ /* 0x000ea80008000c00 */
[----:B------:R-:W3:Y:S01]  /*1220*/  LDS.128 R16, [UR4+0x40] ;  /* 0x00004004ff107984 */ /* 0x000ee20008000c00 */
[----:B0-----:R-:W-:Y:S01]  /*1230*/  @P2 FADD R20, R20, R5 ;  /* 0x0000000514142221 */ /* 0x001fe20000000000 */
[----:B------:R-:W-:-:S03]  /*1240*/  ISETP.GT.U32.AND P2, PT, R0, 0x80, PT ;  /* 0x000000800000780c */ /* 0x000fc60003f44070 */
[----:B------:R-:W-:Y:S01]  /*1250*/  @P3 FADD R20, R20, R6 ;  /* 0x0000000614143221 */ /* 0x000fe20000000000 */
[----:B------:R-:W-:-:S03]  /*1260*/  ISETP.GT.U32.AND P3, PT, R0, 0xa0, PT ;  /* 0x000000a00000780c */ /* 0x000fc60003f64070 */
[----:B------:R-:W-:Y:S01]  /*1270*/  @P1 FADD R20, R20, R7 ;  /* 0x0000000714141221 */ /* 0x000fe20000000000 */
[----:B------:R-:W-:-:S05]  /*1280*/  ISETP.GT.U32.AND P1, PT, R0, 0xe0, PT ;  /* 0x000000e00000780c */ /* 0x000fca0003f24070 */
[----:B-1----:R-:W-:Y:S01]  /*1290*/  @P2 FADD R20, R20, R8 ;  /* 0x0000000814142221 */ /* 0x002fe20000000000 */
[----:B------:R-:W-:-:S03]  /*12a0*/  ISETP.GT.U32.AND P2, PT, R0, 0x100, PT ;  /* 0x000001000000780c */ /* 0x000fc60003f44070 */
[----:B------:R-:W-:Y:S01]  /*12b0*/  @P3 FADD R20, R20, R9 ;  /* 0x0000000914143221 */ /* 0x000fe20000000000 */
[----:B------:R-:W-:-:S03]  /*12c0*/  ISETP.GT.U32.AND P3, PT, R0, 0x120, PT ;  /* 0x000001200000780c */ /* 0x000fc60003f64070 */
[----:B------:R-:W-:Y:S01]  /*12d0*/  @P4 FADD R20, R20, R10 ;  /* 0x0000000a14144221 */ /* 0x000fe20000000000 */
[----:B------:R-:W-:-:S03]  /*12e0*/  ISETP.GT.U32.AND P4, PT, R0, 0x140, PT ;  /* 0x000001400000780c */ /* 0x000fc60003f84070 */
[----:B------:R-:W-:Y:S01]  /*12f0*/  @P1 FADD R20, R20, R11 ;  /* 0x0000000b14141221 */ /* 0x000fe20000000000 */
[----:B------:R-:W-:-:S03]  /*1300*/  ISETP.GT.U32.AND P1, PT, R0, 0x160, PT ;  /* 0x000001600000780c */ /* 0x000fc60003f24070 */
[----:B--2---:R-:W-:Y:S01]  /*1310*/  @P2 FADD R20, R20, R12 ;  /* 0x0000000c14142221 */ /* 0x004fe20000000000 */
[----:B------:R-:W-:-:S03]  /*1320*/  ISETP.GT.U32.AND P2, PT, R0, 0x180, PT ;  /* 0x000001800000780c */ /* 0x000fc60003f44070 */
[----:B------:R-:W-:Y:S01]  /*1330*/  @P3 FADD R20, R20, R13 ;  /* 0x0000000d14143221 */ /* 0x000fe20000000000 */
[----:B------:R-:W-:-:S03]  /*1340*/  ISETP.GT.U32.AND P3, PT, R0, 0x1a0, PT ;  /* 0x000001a00000780c */ /* 0x000fc60003f64070 */
[----:B------:R-:W-:Y:S01]  /*1350*/  @P4 FADD R20, R20, R14 ;  /* 0x0000000e14144221 */ /* 0x000fe20000000000 */
[----:B------:R-:W-:-:S03]  /*1360*/  ISETP.GT.U32.AND P4, PT, R0, 0x1c0, PT ;  /* 0x000001c00000780c */ /* 0x000fc60003f84070 */
[----:B------:R-:W-:Y:S01]  /*1370*/  @P1 FADD R20, R20, R15 ;  /* 0x0000000f14141221 */ /* 0x000fe20000000000 */
[----:B------:R-:W-:-:S03]  /*1380*/  ISETP.GT.U32.AND P1, PT, R0, 0x1e0, PT ;  /* 0x000001e00000780c */ /* 0x000fc60003f24070 */
[----:B---3--:R-:W-:-:S04]  /*1390*/  @P2 FADD R20, R20, R16 ;  /* 0x0000001014142221 */ /* 0x008fc80000000000 */
[----:B------:R-:W-:-:S04]  /*13a0*/  @P3 FADD R20, R20, R17 ;  /* 0x0000001114143221 */ /* 0x000fc80000000000 */
[----:B------:R-:W-:-:S04]  /*13b0*/  @P4 FADD R20, R20, R18 ;  /* 0x0000001214144221 */ /* 0x000fc80000000000 */
[----:B------:R-:W-:Y:S01]  /*13c0*/  @P1 FADD R20, R20, R19 ;  /* 0x0000001314141221 */ /* 0x000fe20000000000 */
[----:B------:R-:W-:Y:S06]  /*13d0*/  BRA `(.L_x_189) ;  /* 0x0000001400007947 */ /* 0x000fec0003800000 */
.L_x_174:
[----:B------:R-:W0:Y:S01]  /*13e0*/  S2R R2, SR_TID.X ;  /* 0x0000000000027919 */ /* 0x000e220000002100 */
[----:B------:R-:W1:Y:S02]  /*13f0*/  LDCU.64 UR4, c[0x0][0x380] ;  /* 0x00007000ff0477ac */ /* 0x000e640008000a00 */
[----:B-1----:R-:W-:Y:S02]  /*1400*/  MOV R4, UR4 ;  /* 0x0000000400047c02 */ /* 0x002fe40008000f00 */
[----:B------:R-:W-:Y:S02]  /*1410*/  MOV R5, UR5 ;  /* 0x0000000500057c02 */ /* 0x000fe40008000f00 */
[----:B0-----:R-:W-:-:S05]  /*1420*/  LEA R9, R3, R2, 0xd ;  /* 0x0000000203097211 */ /* 0x001fca00078e68ff */
[----:B------:R-:W-:-:S05]  /*1430*/  IMAD.WIDE.U32 R8, R9, 0x4, R4 ;  /* 0x0000000409087825 */ /* 0x000fca00078e0004 */
        /* <DEDUP_REMOVED lines=16> */
[----:B------:R-:W-:Y:S01]  /*1540*/  ISETP.GE.U32.AND P0, PT, R0, R13, PT ;  /* 0x0000000d0000720c */ /* 0x000fe20003f06070 */
        /* <DEDUP_REMOVED lines=16> */
[----:B------:R-:W-:Y:S01]  /*1650*/  LEA R9, R3, R13, 0xd ;  /* 0x0000000d03097211 */ /* 0x000fe200078e68ff */
[----:B------:R-:W-:Y:S01]  /*1660*/  UMOV UR4, URZ ;  /* 0x000000ff00047c82 */ /* 0x000fe20008000000 */
[----:B------:R-:W-:Y:S02]  /*1670*/  IADD3 R8, PT, PT, R6, -0x2000, RZ ;  /* 0xffffe00006087810 */ /* 0x000fe40007ffe0ff */
[----:B------:R-:W-:Y:S02]  /*1680*/  LOP3.LUT R0, RZ, R2, RZ, 0x33, !PT ;  /* 0x00000002ff007212 */ /* 0x000fe400078e33ff */
[----:B------:R-:W-:Y:S02]  /*1690*/  ISETP.GT.U32.AND P0, PT, R9, R8, PT ;  /* 0x000000080900720c */ /* 0x000fe40003f04070 */
[----:B------:R-:W-:Y:S02]  /*16a0*/  IADD3 R10, PT, PT, -R13, R6, R0 ;  /* 0x000000060d0a7210 */ /* 0x000fe40007ffe100 */
[----:B------:R-:W-:-:S02]  /*16b0*/  IADD3 R7, PT, PT, R9, 0x1000, R2 ;  /* 0x0000100009077810 */ /* 0x000fc40007ffe002 */
[----:B------:R-:W-:Y:S01]  /*16c0*/  MOV R0, R9 ;  /* 0x0000000900007202 */ /* 0x000fe20000000f00 */
[----:B------:R-:W-:-:S06]  /*16d0*/  IMAD R2, R3, -0x2000, R10 ;  /* 0xffffe00003027824 */ /* 0x000fcc00078e020a */
[----:B------:R-:W-:Y:S05]  /*16e0*/  @P0 BRA `(.L_x_191) ;  /* 0x0000000000bc0947 */ /* 0x000fea0003800000 */
[----:B------:R-:W0:Y:S08]  /*16f0*/  LDC R6, c[0x0][0x3a8] ;  /* 0x0000ea00ff067b82 */ /* 0x000e300000000800 */
[----:B------:R-:W1:Y:S02]  /*1700*/  LDC.64 R4, c[0x0][0x380] ;  /* 0x0000e000ff047b82 */ /* 0x000e640000000a00 */
.L_x_192:
[----:B------:R-:W2:Y:S02]  /*1710*/  S2R R10, SR_TID.X ;  /* 0x00000000000a7919 */ /* 0x000ea40000002100 */
[----:B--2---:R-:W-:-:S05]  /*1720*/  IADD3 R11, PT, PT, R10, R9, RZ ;  /* 0x000000090a0b7210 */ /* 0x004fca0007ffe0ff */
[----:B-1----:R-:W-:-:S05]  /*1730*/  IMAD.WIDE.U32 R10, R11, 0x4, R4 ;  /* 0x000000040b0a7825 */ /* 0x002fca00078e0004 */
        /* <DEDUP_REMOVED lines=13> */
[----:B---3--:R-:W-:-:S02]  /*1810*/  FADD R14, R14, R15 ;  /* 0x0000000f0e0e7221 */ /* 0x008fc40000000000 */
[----:B------:R-:W2:Y:S01]  /*1820*/  LDG.E R15, desc[UR6][R10.64+0x7000] ;  /* 0x007000060a0f7981 */ /* 0x000ea2000c1e1900 */
[----:B----4-:R-:W-:-:S03]  /*1830*/  FADD R12, R16, R17 ;  /* 0x00000011100c7221 */ /* 0x010fc60000000000 */
[----:B------:R-:W3:Y:S04]  /*1840*/  LDG.E R17, desc[UR6][R10.64+0x5800] ;  /* 0x005800060a117981 */ /* 0x000ee8000c1e1900 */
[----:B------:R-:W2:Y:S01]  /*1850*/  LDG.E R16, desc[UR6][R10.64+0x6800] ;  /* 0x006800060a107981 */ /* 0x000ea2000c1e1900 */
[----:B------:R-:W-:-:S03]  /*1860*/  FADD R14, R23, R14 ;  /* 0x0000000e170e7221 */ /* 0x000fc60000000000 */
[----:B------:R-:W4:Y:S01]  /*1870*/  LDG.E R23, desc[UR6][R10.64+0x7800] ;  /* 0x007800060a177981 */ /* 0x000f22000c1e1900 */
[----:B-----5:R-:W-:-:S04]  /*1880*/  FADD R19, R19, R20 ;  /* 0x0000001413137221 */ /* 0x020fc80000000000 */
[----:B------:R-:W-:Y:S01]  /*1890*/  FADD R19, R12, R19 ;  /* 0x000000130c137221 */ /* 0x000fe20000000000 */
[----:B0-----:R-:W-:Y:S01]  /*18a0*/  IADD3 R12, PT, PT, -R9, R6, RZ ;  /* 0x00000006090c7210 */ /* 0x001fe20007ffe1ff */
[----:B------:R-:W-:-:S03]  /*18b0*/  FADD R21, R21, R22 ;  /* 0x0000001615157221 */ /* 0x000fc60000000000 */
[----:B------:R-:W-:Y:S01]  /*18c0*/  ISETP.GE.U32.AND P0, PT, R12, R13, PT ;  /* 0x0000000d0c00720c */ /* 0x000fe20003f06070 */
[----:B------:R-:W-:-:S04]  /*18d0*/  FADD R24, R24, R25 ;  /* 0x0000001918187221 */ /* 0x000fc80000000000 */
[----:B------:R-:W-:Y:S01]  /*18e0*/  FADD R21, R21, R24 ;  /* 0x0000001815157221 */ /* 0x000fe20000000000 */
[----:B------:R-:W-:Y:S01]  /*18f0*/  FADD R14, R14, R19 ;  /* 0x000000130e0e7221 */ /* 0x000fe20000000000 */
[----:B---3--:R-:W-:Y:S01]  /*1900*/  FADD R17, R17, R18 ;  /* 0x0000001211117221 */ /* 0x008fe20000000000 */
[----:B--2---:R-:W-:-:S04]  /*1910*/  FADD R16, R16, R15 ;  /* 0x0000000f10107221 */ /* 0x004fc80000000000 */
[----:B------:R-:W-:-:S04]  /*1920*/  FADD R16, R17, R16 ;  /* 0x0000001011107221 */ /* 0x000fc80000000000 */
[----:B------:R-:W-:-:S04]  /*1930*/  FADD R21, R21, R16 ;  /* 0x0000001015157221 */ /* 0x000fc80000000000 */
[----:B------:R-:W-:-:S04]  /*1940*/  FADD R14, R14, R21 ;  /* 0x000000150e0e7221 */ /* 0x000fc80000000000 */
[----:B----4-:R-:W-:Y:S01]  /*1950*/  FADD R23, R23, R14 ;  /* 0x0000000e17177221 */ /* 0x010fe20000000000 */
[----:B------:R-:W-:Y:S06]  /*1960*/  @!P0 BRA `(.L_x_190) ;  /* 0x0000000800d08947 */ /* 0x000fec0003800000 */
[C---:B------:R-:W-:Y:S01]  /*1970*/  IADD3 R9, PT, PT, R13.reuse, R9, RZ ;  /* 0x000000090d097210 */ /* 0x040fe20007ffe0ff */
[----:B------:R-:W-:Y:S01]  /*1980*/  UIADD3 UR4, UPT, UPT, UR4, 0x1, URZ ;  /* 0x0000000104047890 */ /* 0x000fe2000fffe0ff */
[----:B------:R-:W-:Y:S02]  /*1990*/  IADD3 R0, PT, PT, R13, R0, RZ ;  /* 0x000000000d007210 */ /* 0x000fe40007ffe0ff */
[----:B------:R-:W-:Y:S02]  /*19a0*/  ISETP.GT.U32.AND P0, PT, R9, R8, PT ;  /* 0x000000080900720c */ /* 0x000fe40003f04070 */
[C---:B------:R-:W-:Y:S02]  /*19b0*/  IADD3 R2, PT, PT, -R13.reuse, R2, RZ ;  /* 0x000000020d027210 */ /* 0x040fe40007ffe1ff */
[----:B------:R-:W-:-:S09]  /*19c0*/  IADD3 R7, PT, PT, R13, R7, RZ ;  /* 0x000000070d077210 */ /* 0x000fd20007ffe0ff */
[----:B------:R-:W-:Y:S05]  /*19d0*/  @!P0 BRA `(.L_x_192) ;  /* 0xfffffffc004c8947 */ /* 0x000fea000383ffff */
.L_x_191:
[----:B------:R-:W0:Y:S01]  /*19e0*/  S2R R16, SR_TID.X ;  /* 0x0000000000107919 */ /* 0x000e220000002100 */
[----:B------:R-:W-:Y:S01]  /*19f0*/  IADD3 R8, PT, PT, -R9, R6, RZ ;  /* 0x0000000609087210 */ /* 0x000fe20007ffe1ff */
[----:B------:R-:W-:Y:S03]  /*1a00*/  BSSY.RECONVERGENT B1, `(.L_x_190) ;  /* 0x00000aa000017945 */ /* 0x000fe60003800200 */
[----:B0-----:R-:W-:-:S04]  /*1a10*/  ISETP.GE.AND P0, PT, R16, R8, PT ;  /* 0x000000081000720c */ /* 0x001fc80003f06270 */
[----:B------:R-:W-:-:S13]  /*1a20*/  ISETP.GE.U32.OR P0, PT, R9, R6, P0 ;  /* 0x000000060900720c */ /* 0x000fda0000706470 */
[----:B------:R-:W-:Y:S05]  /*1a30*/  @P0 BRA `(.L_x_193) ;  /* 0x0000000800980947 */ /* 0x000fea0003800000 */
[----:B------:R-:W0:Y:S01]  /*1a40*/  LDC R10, c[0x0][0x3ac] ;  /* 0x0000eb00ff0a7b82 */ /* 0x000e220000000800 */
[----:B------:R-:W-:Y:S01]  /*1a50*/  LOP3.LUT R11, RZ, R16, RZ, 0x33, !PT ;  /* 0x00000010ff0b7212 */ /* 0x000fe200078e33ff */
[----:B------:R-:W-:Y:S06]  /*1a60*/  BSSY.RECONVERGENT B2, `(.L_x_194) ;  /* 0x0000056000027945 */ /* 0x000fec0003800200 */
[----:B------:R-:W1:Y:S01]  /*1a70*/  LDC R8, c[0x0][0x3ac] ;  /* 0x0000eb00ff087b82 */ /* 0x000e620000000800 */
[----:B0-----:R-:W-:-:S04]  /*1a80*/  SHF.L.U32 R10, R10, 0xd, RZ ;  /* 0x0000000d0a0a7819 */ /* 0x001fc800000006ff */
[----:B------:R-:W-:-:S04]  /*1a90*/  LEA R10, R3, R10, 0xd ;  /* 0x0000000a030a7211 */ /* 0x000fc800078e68ff */
[----:B------:R-:W-:Y:S01]  /*1aa0*/  IADD3 R6, PT, PT, -R10, R6, R11 ;  /* 0x000000060a067210 */ /* 0x000fe20007ffe10b */
[----:B-1----:R-:W-:-:S04]  /*1ab0*/  IMAD R11, R8, UR4, RZ ;  /* 0x00000004080b7c24 */ /* 0x002fc8000f8e02ff */
[----:B------:R-:W-:-:S05]  /*1ac0*/  IMAD R6, R11, -0x2000, R6 ;  /* 0xffffe0000b067824 */ /* 0x000fca00078e0206 */
[C---:B------:R-:W-:Y:S02]  /*1ad0*/  ISETP.GE.U32.AND P0, PT, R6.reuse, 0x1e00, PT ;  /* 0x00001e000600780c */ /* 0x040fe40003f06070 */
[----:B------:R-:W-:-:S04]  /*1ae0*/  LEA.HI R6, R6, 0x1, RZ, 0x17 ;  /* 0x0000000106067811 */ /* 0x000fc800078fb8ff */
[----:B------:R-:W-:-:S07]  /*1af0*/  LOP3.LUT R8, R6, 0xf, RZ, 0xc0, !PT ;  /* 0x0000000f06087812 */ /* 0x000fce00078ec0ff */
[----:B------:R-:W-:Y:S05]  /*1b00*/  @!P0 BRA `(.L_x_195) ;  /* 0x00000004002c8947 */ /* 0x000fea0003800000 */
[----:B------:R-:W-:Y:S01]  /*1b10*/  LEA.HI R10, R2, 0x1, RZ, 0x17 ;  /* 0x00000001020a7811 */ /* 0x000fe200078fb8ff */
[----:B------:R-:W-:Y:S01]  /*1b20*/  BSSY.RECONVERGENT B3, `(.L_x_196) ;  /* 0x0000048000037945 */ /* 0x000fe20003800200 */
[----:B------:R-:W-:Y:S02]  /*1b30*/  LOP3.LUT R11, R16, 0x1000, RZ, 0xfc, !PT ;  /* 0x00001000100b7812 */ /* 0x000fe400078efcff */
[----:B------:R-:W-:-:S04]  /*1b40*/  LOP3.LUT R10, R10, 0xfffff0, RZ, 0xc0, !PT ;  /* 0x00fffff00a0a7812 */ /* 0x000fc800078ec0ff */
[----:B------:R-:W-:-:S07]  /*1b50*/  IADD3 R13, PT, PT, -R10, RZ, RZ ;  /* 0x000000ff0a0d7210 */ /* 0x000fce0007ffe1ff */
.L_x_197:
[C---:B------:R-:W-:Y:S02]  /*1b60*/  IADD3 R15, PT, PT, R7.reuse, -0x1000, RZ ;  /* 0xfffff000070f7810 */ /* 0x040fe40007ffe0ff */
[----:B------:R-:W-:-:S03]  /*1b70*/  IADD3 R25, PT, PT, R7, -0xe00, RZ ;  /* 0xfffff20007197810 */ /* 0x000fc60007ffe0ff */
[----:B------:R-:W-:Y:S01]  /*1b80*/  IMAD.WIDE.U32 R14, R15, 0x4, R4 ;  /* 0x000000040f0e7825 */ /* 0x000fe200078e0004 */
[----:B------:R-:W-:-:S04]  /*1b90*/  IADD3 R21, PT, PT, R7, -0xc00, RZ ;  /* 0xfffff40007157810 */ /* 0x000fc80007ffe0ff */
[----:B------:R0:W2:Y:S01]  /*1ba0*/  LDG.E R22, desc[UR6][R14.64] ;  /* 0x000000060e167981 */ /* 0x0000a2000c1e1900 */
[----:B------:R-:W-:-:S04]  /*1bb0*/  IMAD.WIDE.U32 R24, R25, 0x4, R4 ;  /* 0x0000000419187825 */ /* 0x000fc800078e0004 */
[--C-:B------:R-:W-:Y:S01]  /*1bc0*/  IMAD.WIDE.U32 R20, R21, 0x4, R4.reuse ;  /* 0x0000000415147825 */ /* 0x100fe200078e0004 */
[----:B------:R-:W3:Y:S04]  /*1bd0*/  LDG.E R16, desc[UR6][R24.64] ;  /* 0x0000000618107981 */ /* 0x000ee8000c1e1900 */
[----:B------:R1:W4:Y:S01]  /*1be0*/  LDG.E R17, desc[UR6][R20.64] ;  /* 0x0000000614117981 */ /* 0x000322000c1e1900 */
[C---:B------:R-:W-:Y:S02]  /*1bf0*/  IADD3 R19, PT, PT, R7.reuse, -0xa00, RZ ;  /* 0xfffff60007137810 */ /* 0x040fe40007ffe0ff */
[C---:B------:R-:W-:Y:S02]  /*1c00*/  IADD3 R29, PT, PT, R7.reuse, -0x800, RZ ;  /* 0xfffff800071d7810 */ /* 0x040fe40007ffe0ff */
[----:B------:R-:W-:Y:S01]  /*1c10*/  IADD3 R27, PT, PT, R7, -0x600, RZ ;  /* 0xfffffa00071b7810 */ /* 0x000fe20007ffe0ff */
[----:B------:R-:W-:Y:S01]  /*1c20*/  IMAD.WIDE.U32 R18, R19, 0x4, R4 ;  /* 0x0000000413127825 */ /* 0x000fe200078e0004 */
[----:B------:R-:W-:-:S03]  /*1c30*/  IADD3 R12, PT, PT, R7, -0x400, RZ ;  /* 0xfffffc00070c7810 */ /* 0x000fc60007ffe0ff */
[--C-:B------:R-:W-:Y:S01]  /*1c40*/  IMAD.WIDE.U32 R28, R29, 0x4, R4.reuse ;  /* 0x000000041d1c7825 */ /* 0x100fe200078e0004 */
[----:B------:R-:W5:Y:S03]  /*1c50*/  LDG.E R10, desc[UR6][R18.64] ;  /* 0x00000006120a7981 */ /* 0x000f66000c1e1900 */
[----:B0-----:R-:W-:Y:S01]  /*1c60*/  IMAD.WIDE.U32 R14, R27, 0x4, R4 ;  /* 0x000000041b0e7825 */ /* 0x001fe200078e0004 */
[----:B------:R-:W-:-:S03]  /*1c70*/  IADD3 R27, PT, PT, R7, -0x200, RZ ;  /* 0xfffffe00071b7810 */ /* 0x000fc60007ffe0ff */
[--C-:B-1----:R-:W-:Y:S02]  /*1c80*/  IMAD.WIDE.U32 R20, R12, 0x4, R4.reuse ;  /* 0x000000040c147825 */ /* 0x102fe400078e0004 */
[----:B------:R0:W5:Y:S04]  /*1c90*/  LDG.E R12, desc[UR6][R14.64] ;  /* 0x000000060e0c7981 */ /* 0x000168000c1e1900 */
[----:B------:R1:W5:Y:S01]  /*1ca0*/  LDG.E R18, desc[UR6][R28.64] ;  /* 0x000000061c127981 */ /* 0x000362000c1e1900 */
[----:B------:R-:W-:-:S04]  /*1cb0*/  IMAD.WIDE.U32 R24, R7, 0x4, R4 ;  /* 0x0000000407187825 */ /* 0x000fc800078e0004 */
[----:B0-----:R-:W-:Y:S01]  /*1cc0*/  IMAD.WIDE.U32 R14, R27, 0x4, R4 ;  /* 0x000000041b0e7825 */ /* 0x001fe200078e0004 */
[----:B------:R-:W5:Y:S04]  /*1cd0*/  LDG.E R19, desc[UR6][R24.64] ;  /* 0x0000000618137981 */ /* 0x000f68000c1e1900 */
[----:B------:R0:W5:Y:S01]  /*1ce0*/  LDG.E R27, desc[UR6][R20.64] ;  /* 0x00000006141b7981 */ /* 0x000162000c1e1900 */
[----:B-1----:R-:W-:-:S03]  /*1cf0*/  IADD3 R29, PT, PT, R7, 0x200, RZ ;  /* 0x00000200071d7810 */ /* 0x002fc60007ffe0ff */
[----:B------:R1:W5:Y:S01]  /*1d00*/  LDG.E R26, desc[UR6][R14.64] ;  /* 0x000000060e1a7981 */ /* 0x000362000c1e1900 */
[----:B0-----:R-:W-:Y:S01]  /*1d10*/  IADD3 R21, PT, PT, R7, 0x400, RZ ;  /* 0x0000040007157810 */ /* 0x001fe20007ffe0ff */
[----:B------:R-:W-:Y:S01]  /*1d20*/  IMAD.WIDE.U32 R28, R29, 0x4, R4 ;  /* 0x000000041d1c7825 */ /* 0x000fe200078e0004 */
[----:B-1----:R-:W-:-:S05]  /*1d30*/  IADD3 R15, PT, PT, R7, 0x800, RZ ;  /* 0x00000800070f7810 */ /* 0x002fca0007ffe0ff */
[----:B------:R-:W5:Y:S01]  /*1d40*/  LDG.E R28, desc[UR6][R28.64] ;  /* 0x000000061c1c7981 */ /* 0x000f62000c1e1900 */
[----:B------:R-:W-:-:S06]  /*1d50*/  IMAD.WIDE.U32 R14, R15, 0x4, R4 ;  /* 0x000000040f0e7825 */ /* 0x000fcc00078e0004 */
[----:B------:R-:W5:Y:S01]  /*1d60*/  LDG.E R14, desc[UR6][R14.64] ;  /* 0x000000060e0e7981 */ /* 0x000f62000c1e1900 */
[----:B--2---:R-:W-:Y:S01]  /*1d70*/  FADD R25, R22, R23 ;  /* 0x0000001716197221 */ /* 0x004fe20000000000 */
[----:B------:R-:W-:Y:S01]  /*1d80*/  IMAD.WIDE.U32 R22, R21, 0x4, R4 ;  /* 0x0000000415167825 */ /* 0x000fe200078e0004 */
[----:B------:R-:W-:-:S03]  /*1d90*/  IADD3 R21, PT, PT, R7, 0x600, RZ ;  /* 0x0000060007157810 */ /* 0x000fc60007ffe0ff */
[----:B---3--:R-:W-:Y:S02]  /*1da0*/  FADD R16, R25, R16 ;  /* 0x0000001019107221 */ /* 0x008fe40000000000 */
[----:B------:R-:W-:Y:S01]  /*1db0*/  IMAD.WIDE.U32 R20, R21, 0x4, R4 ;  /* 0x0000000415147825 */ /* 0x000fe200078e0004 */
[----:B------:R-:W-:Y:S01]  /*1dc0*/  IADD3 R25, PT, PT, R7, 0xa00, RZ ;  /* 0x00000a0007197810 */ /* 0x000fe20007ffe0ff */
[----:B------:R-:W2:Y:S04]  /*1dd0*/  LDG.E R29, desc[UR6][R22.64] ;  /* 0x00000006161d7981 */ /* 0x000ea8000c1e1900 */
[----:B------:R4:W3:Y:S02]  /*1de0*/  LDG.E R20, desc[UR6][R20.64] ;  /* 0x0000000614147981 */ /* 0x0008e4000c1e1900 */
[----:B----4-:R-:W-:Y:S01]  /*1df0*/  FADD R21, R16, R17 ;  /* 0x0000001110157221 */ /* 0x010fe20000000000 */
[----:B------:R-:W-:Y:S01]  /*1e00*/  IMAD.WIDE.U32 R16, R25, 0x4, R4 ;  /* 0x0000000419107825 */ /* 0x000fe200078e0004 */
[----:B------:R-:W-:-:S05]  /*1e10*/  IADD3 R25, PT, PT, R7, 0xc00, RZ ;  /* 0x00000c0007197810 */ /* 0x000fca0007ffe0ff */
[--C-:B------:R-:W-:Y:S01]  /*1e20*/  IMAD.WIDE.U32 R22, R25, 0x4, R4.reuse ;  /* 0x0000000419167825 */ /* 0x100fe200078e0004 */
[----:B------:R-:W-:Y:S01]  /*1e30*/  IADD3 R25, PT, PT, R7, 0xe00, RZ ;  /* 0x00000e0007197810 */ /* 0x000fe20007ffe0ff */
[----:B------:R-:W4:Y:S04]  /*1e40*/  LDG.E R16, desc[UR6][R16.64] ;  /* 0x0000000610107981 */ /* 0x000f28000c1e1900 */
[----:B------:R-:W-:Y:S01]  /*1e50*/  IMAD.WIDE.U32 R24, R25, 0x4, R4 ;  /* 0x0000000419187825 */ /* 0x000fe200078e0004 */
[----:B------:R-:W4:Y:S05]  /*1e60*/  LDG.E R22, desc[UR6][R22.64] ;  /* 0x0000000616167981 */ /* 0x000f2a000c1e1900 */
[----:B------:R-:W4:Y:S01]  /*1e70*/  LDG.E R24, desc[UR6][R24.64] ;  /* 0x0000000618187981 */ /* 0x000f22000c1e1900 */
[----:B-----5:R-:W-:-:S04]  /*1e80*/  FADD R21, R21, R10 ;  /* 0x0000000a15157221 */ /* 0x020fc80000000000 */
[----:B------:R-:W-:-:S04]  /*1e90*/  FADD R21, R21, R18 ;  /* 0x0000001215157221 */ /* 0x000fc80000000000 */
[----:B------:R-:W-:-:S04]  /*1ea0*/  FADD R12, R21, R12 ;  /* 0x0000000c150c7221 */ /* 0x000fc80000000000 */
[----:B------:R-:W-:-:S04]  /*1eb0*/  FADD R27, R12, R27 ;  /* 0x0000001b0c1b7221 */ /* 0x000fc80000000000 */
[----:B------:R-:W-:-:S04]  /*1ec0*/  FADD R26, R27, R26 ;  /* 0x0000001a1b1a7221 */ /* 0x000fc80000000000 */
[----:B------:R-:W-:-:S04]  /*1ed0*/  FADD R19, R26, R19 ;  /* 0x000000131a137221 */ /* 0x000fc80000000000 */
[----:B------:R-:W-:Y:S01]  /*1ee0*/  FADD R28, R19, R28 ;  /* 0x0000001c131c7221 */ /* 0x000fe20000000000 */
[----:B------:R-:W-:-:S04]  /*1ef0*/  IADD3 R13, PT, PT, R13, 0x10, RZ ;  /* 0x000000100d0d7810 */ /* 0x000fc80007ffe0ff */
[----:B------:R-:W-:Y:S02]  /*1f00*/  ISETP.NE.AND P0, PT, R13, RZ, PT ;  /* 0x000000ff0d00720c */ /* 0x000fe40003f05270 */
[----:B------:R-:W-:Y:S02]  /*1f10*/  IADD3 R11, PT, PT, R11, 0x2000, RZ ;  /* 0x000020000b0b7810 */ /* 0x000fe40007ffe0ff */
[----:B------:R-:W-:Y:S01]  /*1f20*/  IADD3 R7, PT, PT, R7, 0x2000, RZ ;  /* 0x0000200007077810 */ /* 0x000fe20007ffe0ff */
[----:B--2---:R-:W-:-:S04]  /*1f30*/  FADD R29, R28, R29 ;  /* 0x0000001d1c1d7221 */ /* 0x004fc80000000000 */
[----:B---3--:R-:W-:-:S04]  /*1f40*/  FADD R29, R29, R20 ;  /* 0x000000141d1d7221 */ /* 0x008fc80000000000 */
[----:B------:R-:W-:-:S04]  /*1f50*/  FADD R29, R29, R14 ;  /* 0x0000000e1d1d7221 */ /* 0x000fc80000000000 */
[----:B----4-:R-:W-:-:S04]  /*1f60*/  FADD R29, R29, R16 ;  /* 0x000000101d1d7221 */ /* 0x010fc80000000000 */
[----:B------:R-:W-:-:S04]  /*1f70*/  FADD R29, R29, R22 ;  /* 0x000000161d1d7221 */ /* 0x000fc80000000000 */
[----:B------:R-:W-:Y:S01]  /*1f80*/  FADD R23, R29, R24 ;  /* 0x000000181d177221 */ /* 0x000fe20000000000 */
[----:B------:R-:W-:Y:S06]  /*1f90*/  @P0 BRA `(.L_x_197) ;  /* 0xfffffff800f00947 */ /* 0x000fec000383ffff */
[----:B------:R-:W-:Y:S05]  /*1fa0*/  BSYNC.RECONVERGENT B3 ;  /* 0x0000000000037941 */ /* 0x000fea0003800200 */
.L_x_196:
[----:B------:R-:W-:-:S07]  /*1fb0*/  IADD3 R16, PT, PT, R11, -0x1000, RZ ;  /* 0xfffff0000b107810 */ /* 0x000fce0007ffe0ff */
.L_x_195:
[----:B------:R-:W-:Y:S05]  /*1fc0*/  BSYNC.RECONVERGENT B2 ;  /* 0x0000000000027941 */ /* 0x000fea0003800200 */
.L_x_194:
[----:B------:R-:W-:-:S13]  /*1fd0*/  ISETP.NE.AND P0, PT, R8, RZ, PT ;  /* 0x000000ff0800720c */ /* 0x000fda0003f05270 */
[----:B------:R-:W-:Y:S05]  /*1fe0*/  @!P0 BRA `(.L_x_193) ;  /* 0x00000004002c8947 */ /* 0x000fea0003800000 */
[----:B------:R-:W-:Y:S01]  /*1ff0*/  ISETP.GE.U32.AND P0, PT, R8, 0x8, PT ;  /* 0x000000080800780c */ /* 0x000fe20003f06070 */
[----:B------:R-:W-:Y:S01]  /*2000*/  BSSY.RECONVERGENT B2, `(.L_x_198) ;  /* 0x0000025000027945 */ /* 0x000fe20003800200 */
[----:B------:R-:W-:-:S04]  /*2010*/  LOP3.LUT R22, R6, 0x7, RZ, 0xc0, !PT ;  /* 0x0000000706167812 */ /* 0x000fc800078ec0ff */
[----:B------:R-:W-:-:S07]  /*2020*/  ISETP.NE.AND P1, PT, R22, RZ, PT ;  /* 0x000000ff1600720c */ /* 0x000fce0003f25270 */
[----:B------:R-:W-:Y:S06]  /*2030*/  @!P0 BRA `(.L_x_199) ;  /* 0x0000000000848947 */ /* 0x000fec0003800000 */
[----:B------:R-:W-:-:S04]  /*2040*/  IADD3 R7, PT, PT, R16, R9, RZ ;  /* 0x0000000910077210 */ /* 0x000fc80007ffe0ff */
[C---:B------:R-:W-:Y:S01]  /*2050*/  IADD3 R21, PT, PT, R7.reuse, 0x200, RZ ;  /* 0x0000020007157810 */ /* 0x040fe20007ffe0ff */
[C---:B------:R-:W-:Y:S01]  /*2060*/  IMAD.WIDE.U32 R14, R7.reuse, 0x4, R4 ;  /* 0x00000004070e7825 */ /* 0x040fe200078e0004 */
[----:B------:R-:W-:-:S03]  /*2070*/  IADD3 R19, PT, PT, R7, 0x400, RZ ;  /* 0x0000040007137810 */ /* 0x000fc60007ffe0ff */
[--C-:B------:R-:W-:Y:S01]  /*2080*/  IMAD.WIDE.U32 R20, R21, 0x4, R4.reuse ;  /* 0x0000000415147825 */ /* 0x100fe200078e0004 */
[----:B------:R0:W2:Y:S01]  /*2090*/  LDG.E R8, desc[UR6][R14.64] ;  /* 0x000000060e087981 */ /* 0x0000a2000c1e1900 */
[----:B------:R-:W-:Y:S02]  /*20a0*/  IADD3 R11, PT, PT, R7, 0x600, RZ ;  /* 0x00000600070b7810 */ /* 0x000fe40007ffe0ff */
[--C-:B------:R-:W-:Y:S01]  /*20b0*/  IMAD.WIDE.U32 R18, R19, 0x4, R4.reuse ;  /* 0x0000000413127825 */ /* 0x100fe200078e0004 */
[----:B------:R1:W3:Y:S01]  /*20c0*/  LDG.E R17, desc[UR6][R20.64] ;  /* 0x0000000614117981 */ /* 0x0002e2000c1e1900 */
[----:B------:R-:W-:Y:S02]  /*20d0*/  IADD3 R13, PT, PT, R7, 0x800, RZ ;  /* 0x00000800070d7810 */ /* 0x000fe40007ffe0ff */
[--C-:B------:R-:W-:Y:S01]  /*20e0*/  IMAD.WIDE.U32 R10, R11, 0x4, R4.reuse ;  /* 0x000000040b0a7825 */ /* 0x100fe200078e0004 */
[----:B------:R-:W-:Y:S01]  /*20f0*/  IADD3 R25, PT, PT, R7, 0xa00, RZ ;  /* 0x00000a0007197810 */ /* 0x000fe20007ffe0ff */
[----:B------:R-:W4:Y:S02]  /*2100*/  LDG.E R18, desc[UR6][R18.64] ;  /* 0x0000000612127981 */ /* 0x000f24000c1e1900 */
[--C-:B------:R-:W-:Y:S01]  /*2110*/  IMAD.WIDE.U32 R12, R13, 0x4, R4.reuse ;  /* 0x000000040d0c7825 */ /* 0x100fe200078e0004 */
[----:B------:R-:W-:Y:S01]  /*2120*/  IADD3 R27, PT, PT, R7, 0xc00, RZ ;  /* 0x00000c00071b7810 */ /* 0x000fe20007ffe0ff */
[----:B------:R-:W5:Y:S02]  /*2130*/  LDG.E R10, desc[UR6][R10.64] ;  /* 0x000000060a0a7981 */ /* 0x000f64000c1e1900 */
[--C-:B0-----:R-:W-:Y:S01]  /*2140*/  IMAD.WIDE.U32 R14, R25, 0x4, R4.reuse ;  /* 0x00000004190e7825 */ /* 0x101fe200078e0004 */
[----:B------:R-:W-:Y:S01]  /*2150*/  IADD3 R25, PT, PT, R7, 0xe00, RZ ;  /* 0x00000e0007197810 */ /* 0x000fe20007ffe0ff */
[----:B------:R-:W5:Y:S02]  /*2160*/  LDG.E R12, desc[UR6][R12.64] ;  /* 0x000000060c0c7981 */ /* 0x000f64000c1e1900 */
[----:B-1----:R-:W-:-:S02]  /*2170*/  IMAD.WIDE.U32 R20, R27, 0x4, R4 ;  /* 0x000000041b147825 */ /* 0x002fc400078e0004 */
[----:B------:R-:W5:Y:S02]  /*2180*/  LDG.E R15, desc[UR6][R14.64] ;  /* 0x000000060e0f7981 */ /* 0x000f64000c1e1900 */
[----:B------:R-:W-:Y:S02]  /*2190*/  IMAD.WIDE.U32 R24, R25, 0x4, R4 ;  /* 0x0000000419187825 */ /* 0x000fe400078e0004 */
        /* <DEDUP_REMOVED lines=11> */
.L_x_199:
[----:B------:R-:W-:Y:S05]  /*2250*/  BSYNC.RECONVERGENT B2 ;  /* 0x0000000000027941 */ /* 0x000fea0003800200 */
.L_x_198:
[----:B------:R-:W-:Y:S05]  /*2260*/  @!P1 BRA `(.L_x_193) ;  /* 0x00000000008c9947 */ /* 0x000fea0003800000 */
[----:B------:R-:W-:Y:S01]  /*2270*/  ISETP.GE.U32.AND P0, PT, R22, 0x4, PT ;  /* 0x000000041600780c */ /* 0x000fe20003f06070 */
[----:B------:R-:W-:Y:S01]  /*2280*/  BSSY.RECONVERGENT B2, `(.L_x_200) ;  /* 0x0000014000027945 */ /* 0x000fe20003800200 */
[----:B------:R-:W-:-:S11]  /*2290*/  LOP3.LUT P1, RZ, R6, 0x3, RZ, 0xc0, !PT ;  /* 0x0000000306ff7812 */ /* 0x000fd6000782c0ff */
[----:B------:R-:W-:Y:S05]  /*22a0*/  @!P0 BRA `(.L_x_201) ;  /* 0x0000000000448947 */ /* 0x000fea0003800000 */
[----:B------:R-:W-:-:S04]  /*22b0*/  IADD3 R11, PT, PT, R16, R9, RZ ;  /* 0x00000009100b7210 */ /* 0x000fc80007ffe0ff */
[C---:B------:R-:W-:Y:S01]  /*22c0*/  IADD3 R9, PT, PT, R11.reuse, 0x200, RZ ;  /* 0x000002000b097810 */ /* 0x040fe20007ffe0ff */
[C---:B------:R-:W-:Y:S01]  /*22d0*/  IMAD.WIDE.U32 R6, R11.reuse, 0x4, R4 ;  /* 0x000000040b067825 */ /* 0x040fe200078e0004 */
[----:B------:R-:W-:-:S03]  /*22e0*/  IADD3 R13, PT, PT, R11, 0x400, RZ ;  /* 0x000004000b0d7810 */ /* 0x000fc60007ffe0ff */
[--C-:B------:R-:W-:Y:S01]  /*22f0*/  IMAD.WIDE.U32 R8, R9, 0x4, R4.reuse ;  /* 0x0000000409087825 */ /* 0x100fe200078e0004 */
[----:B------:R-:W-:Y:S01]  /*2300*/  IADD3 R15, PT, PT, R11, 0x600, RZ ;  /* 0x000006000b0f7810 */ /* 0x000fe20007ffe0ff */
[----:B------:R-:W2:Y:S02]  /*2310*/  LDG.E R6, desc[UR6][R6.64] ;  /* 0x0000000606067981 */ /* 0x000ea4000c1e1900 */
[--C-:B------:R-:W-:Y:S02]  /*2320*/  IMAD.WIDE.U32 R10, R13, 0x4, R4.reuse ;  /* 0x000000040d0a7825 */ /* 0x100fe400078e0004 */
[----:B------:R-:W3:Y:S02]  /*2330*/  LDG.E R8, desc[UR6][R8.64] ;  /* 0x0000000608087981 */ /* 0x000ee4000c1e1900 */
[----:B------:R-:W-:Y:S02]  /*2340*/  IMAD.WIDE.U32 R12, R15, 0x4, R4 ;  /* 0x000000040f0c7825 */ /* 0x000fe400078e0004 */
[----:B------:R-:W4:Y:S04]  /*2350*/  LDG.E R10, desc[UR6][R10.64] ;  /* 0x000000060a0a7981 */ /* 0x000f28000c1e1900 */
[----:B------:R-:W5:Y:S01]  /*2360*/  LDG.E R12, desc[UR6][R12.64] ;  /* 0x000000060c0c7981 */ /* 0x000f62000c1e1900 */
[----:B------:R-:W-:Y:S01]  /*2370*/  IADD3 R16, PT, PT, R16, 0x800, RZ ;  /* 0x0000080010107810 */ /* 0x000fe20007ffe0ff */
[----:B--2---:R-:W-:-:S04]  /*2380*/  FADD R23, R23, R6 ;  /* 0x0000000617177221 */ /* 0x004fc80000000000 */
[----:B---3--:R-:W-:-:S04]  /*2390*/  FADD R23, R23, R8 ;  /* 0x0000000817177221 */ /* 0x008fc80000000000 */
[----:B----4-:R-:W-:-:S04]  /*23a0*/  FADD R23, R23, R10 ;  /* 0x0000000a17177221 */ /* 0x010fc80000000000 */
[----:B-----5:R-:W-:-:S07]  /*23b0*/  FADD R23, R23, R12 ;  /* 0x0000000c17177221 */ /* 0x020fce0000000000 */
.L_x_201:
[----:B------:R-:W-:Y:S05]  /*23c0*/  BSYNC.RECONVERGENT B2 ;  /* 0x0000000000027941 */ /* 0x000fea0003800200 */
.L_x_200:
[----:B------:R-:W-:Y:S05]  /*23d0*/  @!P1 BRA `(.L_x_193) ;  /* 0x0000000000309947 */ /* 0x000fea0003800000 */
[----:B------:R-:W-:Y:S02]  /*23e0*/  LOP3.LUT R2, R2, 0xffff, RZ, 0xc0, !PT ;  /* 0x0000ffff02027812 */ /* 0x000fe400078ec0ff */
[----:B------:R-:W-:Y:S02]  /*23f0*/  IADD3 R9, PT, PT, R16, R0, RZ ;  /* 0x0000000010097210 */ /* 0x000fe40007ffe0ff */
[----:B------:R-:W-:-:S04]  /*2400*/  LEA.HI R2, R2, 0x1, RZ, 0x17 ;  /* 0x0000000102027811 */ /* 0x000fc800078fb8ff */
[----:B------:R-:W-:-:S04]  /*2410*/  LOP3.LUT R2, R2, 0x3, RZ, 0xc0, !PT ;  /* 0x0000000302027812 */ /* 0x000fc800078ec0ff */
[----:B------:R-:W-:-:S07]  /*2420*/  IADD3 R2, PT, PT, -R2, RZ, RZ ;  /* 0x000000ff02027210 */ /* 0x000fce0007ffe1ff */
.L_x_202:
[----:B------:R-:W-:-:S06]  /*2430*/  IMAD.WIDE.U32 R6, R9, 0x4, R4 ;  /* 0x0000000409067825 */ /* 0x000fcc00078e0004 */
[----:B------:R-:W2:Y:S01]  /*2440*/  LDG.E R6, desc[UR6][R6.64] ;  /* 0x0000000606067981 */ /* 0x000ea2000c1e1900 */
[----:B------:R-:W-:Y:S02]  /*2450*/  IADD3 R2, PT, PT, R2, 0x1, RZ ;  /* 0x0000000102027810 */ /* 0x000fe40007ffe0ff */
[----:B------:R-:W-:Y:S02]  /*2460*/  IADD3 R9, PT, PT, R9, 0x200, RZ ;  /* 0x0000020009097810 */ /* 0x000fe40007ffe0ff */
[----:B------:R-:W-:Y:S01]  /*2470*/  ISETP.NE.AND P0, PT, R2, RZ, PT ;  /* 0x000000ff0200720c */ /* 0x000fe20003f05270 */
[----:B--2---:R-:W-:-:S12]  /*2480*/  FADD R23, R6, R23 ;  /* 0x0000001706177221 */ /* 0x004fd80000000000 */
[----:B------:R-:W-:Y:S05]  /*2490*/  @P0 BRA `(.L_x_202) ;  /* 0xfffffffc00e40947 */ /* 0x000fea000383ffff */
.L_x_193:
[----:B------:R-:W-:Y:S05]  /*24a0*/  BSYNC.RECONVERGENT B1 ;  /* 0x0000000000017941 */ /* 0x000fea0003800200 */
.L_x_190:
        /* <DEDUP_REMOVED lines=33> */
[----:B------:R-:W1:Y:S04]  /*26c0*/  LDS.128 R8, [UR4+0x20] ;  /* 0x00002004ff087984 */ /* 0x000e680008000c00 */
[----:B--2---:R-:W2:Y:S04]  /*26d0*/  LDS.128 R4, [UR4+0x30] ;  /* 0x00003004ff047984 */ /* 0x004ea80008000c00 */
        /* <DEDUP_REMOVED lines=16> */
.L_x_189:
[----:B------:R-:W-:Y:S05]  /*27e0*/  BSYNC.RECONVERGENT B0 ;  /* 0x0000000000007941 */ /* 0x000fea0003800200 */
.L_x_173:
[----:B------:R-:W-:Y:S05]  /*27f0*/  @P0 EXIT ;  /* 0x000000000000094d */ /* 0x000fea0003800000 */
[----:B012---:R-:W0:Y:S02]  /*2800*/  LDC.64 R4, c[0x0][0x388] ;  /* 0x0000e200ff047b82 */ /* 0x007e240000000a00 */
[----:B0-----:R-:W-:-:S05]  /*2810*/  IMAD.WIDE.U32 R2, R3, 0x4, R4 ;  /* 0x0000000403027825 */ /* 0x001fca00078e0004 */
[----:B------:R-:W-:Y:S01]  /*2820*/  STG.E desc[UR6][R2.64], R20 ;  /* 0x0000001402007986 */ /* 0x000fe2000c101906 */
[----:B------:R-:W-:Y:S05]  /*2830*/  EXIT ;  /* 0x000000000000794d */ /* 0x000fea0003800000 */
.L_x_203:
        /* <DEDUP_REMOVED lines=12> */
.L_x_241:


//--------------------- .text._ZN3cub18CUB_300001_SM_10006detail6reduce28DeviceReduceSingleTileKernelINS2_10policy_hubIfjN4cuda3std3__44plusIfEEE10Policy1000EN6thrust24THRUST_300001_SM_1000_NS10device_ptrIfEEPfjS9_ffNS7_10__identityEEEvT0_T1_T2_T3_T4_T6_ --------------------------
	.section	.text._ZN3cub18CUB_300001_SM_10006detail6reduce28DeviceReduceSingleTileKernelINS2_10policy_hubIfjN4cuda3std3__44plusIfEEE10Policy1000EN6thrust24THRUST_300001_SM_1000_NS10device_ptrIfEEPfjS9_ffNS7_10__identityEEEvT0_T1_T2_T3_T4_T6_,"ax",@progbits
	.align	128
        .global         _ZN3cub18CUB_300001_SM_10006detail6reduce28DeviceReduceSingleTileKernelINS2_10policy_hubIfjN4cuda3std3__44plusIfEEE10Policy1000EN6thrust24THRUST_300001_SM_1000_NS10device_ptrIfEEPfjS9_ffNS7_10__identityEEEvT0_T1_T2_T3_T4_T6_
        .type           _ZN3cub18CUB_300001_SM_10006detail6reduce28DeviceReduceSingleTileKernelINS2_10policy_hubIfjN4cuda3std3__44plusIfEEE10Policy1000EN6thrust24THRUST_300001_SM_1000_NS10device_ptrIfEEPfjS9_ffNS7_10__identityEEEvT0_T1_T2_T3_T4_T6_,@function
        .size           _ZN3cub18CUB_300001_SM_10006detail6reduce28DeviceReduceSingleTileKernelINS2_10policy_hubIfjN4cuda3std3__44plusIfEEE10Policy1000EN6thrust24THRUST_300001_SM_1000_NS10device_ptrIfEEPfjS9_ffNS7_10__identityEEEvT0_T1_T2_T3_T4_T6_,(.L_x_242 - _ZN3cub18CUB_300001_SM_10006detail6reduce28DeviceReduceSingleTileKernelINS2_10policy_hubIfjN4cuda3std3__44plusIfEEE10Policy1000EN6thrust24THRUST_300001_SM_1000_NS10device_ptrIfEEPfjS9_ffNS7_10__identityEEEvT0_T1_T2_T3_T4_T6_)
        .other          _ZN3cub18CUB_300001_SM_10006detail6reduce28DeviceReduceSingleTileKernelINS2_10policy_hubIfjN4cuda3std3__44plusIfEEE10Policy1000EN6thrust24THRUST_300001_SM_1000_NS10device_ptrIfEEPfjS9_ffNS7_10__identityEEEvT0_T1_T2_T3_T4_T6_,@"STO_CUDA_ENTRY STV_DEFAULT"
_ZN3cub18CUB_300001_SM_10006detail6reduce28DeviceReduceSingleTileKernelINS2_10policy_hubIfjN4cuda3std3__44plusIfEEE10Policy1000EN6thrust24THRUST_300001_SM_1000_NS10device_ptrIfEEPfjS9_ffNS7_10__identityEEEvT0_T1_T2_T3_T4_T6_:
.text._ZN3cub18CUB_300001_SM_10006detail6reduce28DeviceReduceSingleTileKernelINS2_10policy_hubIfjN4cuda3std3__44plusIfEEE10Policy1000EN6thrust24THRUST_300001_SM_1000_NS10device_ptrIfEEPfjS9_ffNS7_10__identityEEEvT0_T1_T2_T3_T4_T6_:
        /* <DEDUP_REMOVED lines=13> */
.L_x_204:
[----:B------:R-:W-:Y:S01]  /*00d0*/  ISETP.GT.U32.AND P0, PT, R4, 0x1fff, PT ;  /* 0x00001fff0400780c */ /* 0x000fe20003f04070 */
[----:B------:R-:W-:-:S12]  /*00e0*/  BSSY.RECONVERGENT B0, `(.L_x_205) ;  /* 0x000022c000007945 */ /* 0x000fd80003800200 */
[----:B------:R-:W-:Y:S05]  /*00f0*/  @P0 BRA `(.L_x_206) ;  /* 0x0000001000000947 */ /* 0x000fea0003800000 */
[----:B------:R-:W0:Y:S01]  /*0100*/  S2R R5, SR_TID.X ;  /* 0x0000000000057919 */ /* 0x000e220000002100 */
[----:B------:R-:W-:Y:S01]  /*0110*/  BSSY.RECONVERGENT B1, `(.L_x_207) ;  /* 0x0000009000017945 */ /* 0x000fe20003800200 */
[----:B------:R-:W-:Y:S01]  /*0120*/  HFMA2 R0, -RZ, RZ, 0, 0 ;  /* 0x00000000ff007431 */ /* 0x000fe200000001ff */
[----:B0-----:R-:W-:Y:S02]  /*0130*/  ISETP.GE.U32.AND P0, PT, R5, R4, PT ;  /* 0x000000040500720c */ /* 0x001fe40003f06070 */
[----:B------:R-:W-:-:S11]  /*0140*/  MOV R7, R5 ;  /* 0x0000000500077202 */ /* 0x000fd60000000f00 */
[----:B------:R-:W-:Y:S05]  /*0150*/  @P0 BRA `(.L_x_208) ;  /* 0x0000000000100947 */ /* 0x000fea0003800000 */
[----:B------:R-:W0:Y:S02]  /*0160*/  LDC.64 R2, c[0x0][0x380] ;  /* 0x0000e000ff027b82 */ /* 0x000e240000000a00 */
[----:B0-----:R-:W-:-:S05]  /*0170*/  IMAD.WIDE.U32 R2, R5, 0x4, R2 ;  /* 0x0000000405027825 */ /* 0x001fca00078e0002 */
[----:B------:R0:W5:Y:S01]  /*0180*/  LDG.E R0, desc[UR6][R2.64] ;  /* 0x0000000602007981 */ /* 0x000162000c1e1900 */
[----:B------:R-:W-:-:S07]  /*0190*/  IADD3 R7, PT, PT, R5, 0x200, RZ ;  /* 0x0000020005077810 */ /* 0x000fce0007ffe0ff */
.L_x_208:
[----:B------:R-:W-:Y:S05]  /*01a0*/  BSYNC.RECONVERGENT B1 ;  /* 0x0000000000017941 */ /* 0x000fea0003800200 */
.L_x_207:
[----:B------:R-:W-:Y:S01]  /*01b0*/  ISETP.GE.U32.AND P0, PT, R7, R4, PT ;  /* 0x000000040700720c */ /* 0x000fe20003f06070 */
[----:B------:R-:W-:-:S12]  /*01c0*/  BSSY.RECONVERGENT B1, `(.L_x_209) ;  /* 0x0000070000017945 */ /* 0x000fd80003800200 */
[----:B------:R-:W-:Y:S05]  /*01d0*/  @P0 BRA `(.L_x_210) ;  /* 0x0000000400b80947 */ /* 0x000fea0003800000 */
[----:B0-----:R-:W-:Y:S01]  /*01e0*/  LOP3.LUT R3, RZ, R7, RZ, 0x33, !PT ;  /* 0x00000007ff037212 */ /* 0x001fe200078e33ff */
[----:B------:R-:W-:Y:S03]  /*01f0*/  BSSY.RECONVERGENT B2, `(.L_x_211) ;  /* 0x0000033000027945 */ /* 0x000fe60003800200 */
[----:B------:R-:W-:-:S04]  /*0200*/  IADD3 R3, PT, PT, R3, R4, RZ ;  /* 0x0000000403037210 */ /* 0x000fc80007ffe0ff */
        /* <DEDUP_REMOVED lines=9> */
[----:B------:R-:W-:-:S04]  /*02a0*/  IADD3 R2, P0, PT, R2, 0x4000, RZ ;  /* 0x0000400002027810 */ /* 0x000fc80007f1e0ff */
[----:B------:R-:W-:-:S09]  /*02b0*/  IADD3.X R3, PT, PT, RZ, R3, RZ, P0, !PT ;  /* 0x00000003ff037210 */ /* 0x000fd200007fe4ff */
.L_x_213:
        /* <DEDUP_REMOVED lines=19> */
[----:B0-----:R-:W-:-:S04]  /*03f0*/  IADD3 R2, P2, PT, R2, 0x8000, RZ ;  /* 0x0000800002027810 */ /* 0x001fc80007f5e0ff */
[----:B------:R-:W-:Y:S01]  /*0400*/  IADD3.X R3, PT, PT, RZ, R3, RZ, P2, !PT ;  /* 0x00000003ff037210 */ /* 0x000fe200017fe4ff */
        /* <DEDUP_REMOVED lines=17> */
.L_x_212:
[----:B------:R-:W-:Y:S05]  /*0520*/  BSYNC.RECONVERGENT B2 ;  /* 0x0000000000027941 */ /* 0x000fea0003800200 */
.L_x_211:
[----:B------:R-:W-:Y:S05]  /*0530*/  @!P1 BRA `(.L_x_210) ;  /* 0x0000000000e09947 */ /* 0x000fea0003800000 */
[----:B------:R-:W-:Y:S01]  /*0540*/  ISETP.GE.U32.AND P0, PT, R22, 0x8, PT ;  /* 0x000000081600780c */ /* 0x000fe20003f06070 */
[----:B------:R-:W-:Y:S01]  /*0550*/  BSSY.RECONVERGENT B2, `(.L_x_214) ;  /* 0x0000017000027945 */ /* 0x000fe20003800200 */
[----:B------:R-:W-:-:S04]  /*0560*/  LOP3.LUT R10, R6, 0x7, RZ, 0xc0, !PT ;  /* 0x00000007060a7812 */ /* 0x000fc800078ec0ff */
[----:B------:R-:W-:-:S07]  /*0570*/  ISETP.NE.AND P1, PT, R10, RZ, PT ;  /* 0x000000ff0a00720c */ /* 0x000fce0003f25270 */
[----:B------:R-:W-:Y:S06]  /*0580*/  @!P0 BRA `(.L_x_215) ;  /* 0x00000000004c8947 */ /* 0x000fec0003800000 */
[----:B------:R-:W0:Y:S02]  /*0590*/  LDC.64 R2, c[0x0][0x380] ;  /* 0x0000e000ff027b82 */ /* 0x000e240000000a00 */
[----:B0-----:R-:W-:-:S05]  /*05a0*/  IMAD.WIDE.U32 R2, R7, 0x4, R2 ;  /* 0x0000000407027825 */ /* 0x001fca00078e0002 */
        /* <DEDUP_REMOVED lines=17> */
.L_x_215:
[----:B------:R-:W-:Y:S05]  /*06c0*/  BSYNC.RECONVERGENT B2 ;  /* 0x0000000000027941 */ /* 0x000fea0003800200 */
.L_x_214:
        /* <DEDUP_REMOVED lines=17> */
.L_x_217:
[----:B------:R-:W-:Y:S05]  /*07e0*/  BSYNC.RECONVERGENT B2 ;  /* 0x0000000000027941 */ /* 0x000fea0003800200 */
.L_x_216:
[----:B------:R-:W-:Y:S05]  /*07f0*/  @!P1 BRA `(.L_x_210) ;  /* 0x0000000000309947 */ /* 0x000fea0003800000 */
[----:B------:R-:W0:Y:S01]  /*0800*/  LDC.64 R2, c[0x0][0x380] ;  /* 0x0000e000ff027b82 */ /* 0x000e220000000a00 */
[----:B------:R-:W-:Y:S01]  /*0810*/  IADD3 R6, PT, PT, -R6, RZ, RZ ;  /* 0x000000ff06067210 */ /* 0x000fe20007ffe1ff */
[----:B0-----:R-:W-:-:S05]  /*0820*/  IMAD.WIDE.U32 R2, R7, 0x4, R2 ;  /* 0x0000000407027825 */ /* 0x001fca00078e0002 */
[----:B------:R-:W-:-:S07]  /*0830*/  MOV R7, R3 ;  /* 0x0000000300077202 */ /* 0x000fce0000000f00 */
.L_x_218:
[----:B------:R-:W-:-:S06]  /*0840*/  MOV R3, R7 ;  /* 0x0000000700037202 */ /* 0x000fcc0000000f00 */
[----:B------:R0:W2:Y:S01]  /*0850*/  LDG.E R3, desc[UR6][R2.64] ;  /* 0x0000000602037981 */ /* 0x0000a2000c1e1900 */
[----:B------:R-:W-:-:S04]  /*0860*/  IADD3 R6, PT, PT, R6, 0x1, RZ ;  /* 0x0000000106067810 */ /* 0x000fc80007ffe0ff */
[----:B------:R-:W-:Y:S02]  /*0870*/  ISETP.NE.AND P0, PT, R6, RZ, PT ;  /* 0x000000ff0600720c */ /* 0x000fe40003f05270 */
[----:B0-----:R-:W-:-:S04]  /*0880*/  IADD3 R2, P1, PT, R2, 0x800, RZ ;  /* 0x0000080002027810 */ /* 0x001fc80007f3e0ff */
[----:B------:R-:W-:Y:S01]  /*0890*/  IADD3.X R7, PT, PT, RZ, R7, RZ, P1, !PT ;  /* 0x00000007ff077210 */ /* 0x000fe20000ffe4ff */
[----:B--2--5:R-:W-:-:S06]  /*08a0*/  FADD R0, R3, R0 ;  /* 0x0000000003007221 */ /* 0x024fcc0000000000 */
[----:B------:R-:W-:Y:S05]  /*08b0*/  @P0 BRA `(.L_x_218) ;  /* 0xfffffffc00e00947 */ /* 0x000fea000383ffff */
.L_x_210:
[----:B------:R-:W-:Y:S05]  /*08c0*/  BSYNC.RECONVERGENT B1 ;  /* 0x0000000000017941 */ /* 0x000fea0003800200 */
.L_x_209:
[----:B------:R-:W-:Y:S02]  /*08d0*/  ISETP.GE.U32.AND P0, PT, R4, 0x200, PT ;  /* 0x000002000400780c */ /* 0x000fe40003f06070 */
        /* <DEDUP_REMOVED lines=36> */
[----:B------:R-:W3:Y:S04]  /*0b20*/  LDS.128 R8, [UR4+0x30] ;  /* 0x00003004ff087984 */ /* 0x000ee80008000c00 */
[----:B------:R-:W4:Y:S01]  /*0b30*/  LDS.128 R16, [UR4+0x40] ;  /* 0x00004004ff107984 */ /* 0x000f220008000c00 */
[----:B0-----:R-:W-:-:S04]  /*0b40*/  FADD R5, R0, R5 ;  /* 0x0000000500057221 */ /* 0x001fc80000000000 */
        /* <DEDUP_REMOVED lines=9> */
[----:B------:R-:W-:-:S04]  /*0be0*/  FADD R11, R10, R11 ;  /* 0x0000000b0a0b7221 */ /* 0x000fc80000000000 */
[----:B----4-:R-:W-:-:S04]  /*0bf0*/  FADD R16, R11, R16 ;  /* 0x000000100b107221 */ /* 0x010fc80000000000 */
[----:B------:R-:W-:-:S04]  /*0c00*/  FADD R17, R16, R17 ;  /* 0x0000001110117221 */ /* 0x000fc80000000000 */
[----:B------:R-:W-:-:S04]  /*0c10*/  FADD R18, R17, R18 ;  /* 0x0000001211127221 */ /* 0x000fc80000000000 */
[----:B------:R-:W-:Y:S01]  /*0c20*/  FADD R0, R18, R19 ;  /* 0x0000001312007221 */ /* 0x000fe20000000000 */
[----:B------:R-:W-:Y:S06]  /*0c30*/  BRA `(.L_x_220) ;  /* 0x0000001400d87947 */ /* 0x000fec0003800000 */
.L_x_219:
[----:B------:R-:W1:Y:S01]  /*0c40*/  S2R R6, SR_LANEID ;  /* 0x0000000000067919 */ /* 0x000e620000000000 */
[----:B------:R-:W-:-:S04]  /*0c50*/  LOP3.LUT R0, R5, 0x3e0, RZ, 0xc0, !PT ;  /* 0x000003e005007812 */ /* 0x000fc800078ec0ff */
[----:B0-----:R-:W-:Y:S02]  /*0c60*/  IADD3 R3, PT, PT, R0, 0x20, RZ ;  /* 0x0000002000037810 */ /* 0x001fe40007ffe0ff */
[----:B------:R-:W-:Y:S02]  /*0c70*/  LOP3.LUT R7, RZ, R0, RZ, 0x33, !PT ;  /* 0x00000000ff077212 */ /* 0x000fe400078e33ff */
[-C--:B------:R-:W-:Y:S02]  /*0c80*/  ISETP.GT.U32.AND P0, PT, R3, R4.reuse, PT ;  /* 0x000000040300720c */ /* 0x080fe40003f04070 */
        /* <DEDUP_REMOVED lines=40> */
[----:B------:R-:W0:Y:S04]  /*0f10*/  LDS.128 R20, [UR4+0x10] ;  /* 0x00001004ff147984 */ /* 0x000e280008000c00 */
        /* <DEDUP_REMOVED lines=30> */
.L_x_206:
[----:B------:R-:W0:Y:S01]  /*1100*/  S2R R0, SR_TID.X ;  /* 0x0000000000007919 */ /* 0x000e220000002100 */
[----:B------:R-:W1:Y:S02]  /*1110*/  LDCU.64 UR4, c[0x0][0x380] ;  /* 0x00007000ff0477ac */ /* 0x000e640008000a00 */
[----:B-1----:R-:W-:Y:S02]  /*1120*/  MOV R12, UR4 ;  /* 0x00000004000c7c02 */ /* 0x002fe40008000f00 */
[----:B------:R-:W-:-:S03]  /*1130*/  MOV R13, UR5 ;  /* 0x00000005000d7c02 */ /* 0x000fc60008000f00 */
        /* <DEDUP_REMOVED lines=17> */
[----:B------:R-:W-:Y:S01]  /*1250*/  UMOV UR4, 0x2000 ;  /* 0x0000200000047882 */ /* 0x000fe20000000000 */
[----:B--2---:R-:W-:Y:S01]  /*1260*/  FADD R20, R20, R21 ;  /* 0x0000001514147221 */ /* 0x004fe20000000000 */
[----:B------:R-:W-:-:S04]  /*1270*/  IADD3 R21, PT, PT, R4, -0x2000, RZ ;  /* 0xffffe00004157810 */ /* 0x000fc80007ffe0ff */
[----:B------:R-:W-:Y:S01]  /*1280*/  ISETP.GE.U32.AND P0, PT, R21, 0x2000, PT ;  /* 0x000020001500780c */ /* 0x000fe20003f06070 */
[----:B---3--:R-:W-:Y:S01]  /*1290*/  FADD R6, R6, R7 ;  /* 0x0000000706067221 */ /* 0x008fe20000000000 */
[----:B----4-:R-:W-:-:S04]  /*12a0*/  FADD R9, R8, R9 ;  /* 0x0000000908097221 */ /* 0x010fc80000000000 */
[----:B------:R-:W-:Y:S01]  /*12b0*/  FADD R6, R6, R9 ;  /* 0x0000000906067221 */ /* 0x000fe20000000000 */
[----:B-----5:R-:W-:Y:S01]  /*12c0*/  FADD R10, R10, R11 ;  /* 0x0000000b0a0a7221 */ /* 0x020fe20000000000 */
[----:B------:R-:W-:-:S04]  /*12d0*/  FADD R15, R14, R15 ;  /* 0x0000000f0e0f7221 */ /* 0x000fc80000000000 */
[----:B------:R-:W-:Y:S01]  /*12e0*/  FADD R15, R10, R15 ;  /* 0x0000000f0a0f7221 */ /* 0x000fe20000000000 */
[----:B------:R-:W-:Y:S01]  /*12f0*/  FADD R16, R16, R17 ;  /* 0x0000001110107221 */ /* 0x000fe20000000000 */
[----:B------:R-:W-:-:S04]  /*1300*/  FADD R19, R18, R19 ;  /* 0x0000001312137221 */ /* 0x000fc80000000000 */
[----:B------:R-:W-:Y:S01]  /*1310*/  FADD R16, R16, R19 ;  /* 0x0000001310107221 */ /* 0x000fe20000000000 */
[----:B------:R-:W-:-:S04]  /*1320*/  FADD R5, R5, R22 ;  /* 0x0000001605057221 */ /* 0x000fc80000000000 */
[----:B------:R-:W-:Y:S01]  /*1330*/  FADD R5, R20, R5 ;  /* 0x0000000514057221 */ /* 0x000fe20000000000 */
[----:B------:R-:W-:-:S03]  /*1340*/  FADD R6, R6, R15 ;  /* 0x0000000f06067221 */ /* 0x000fc60000000000 */
[----:B------:R-:W-:-:S04]  /*1350*/  FADD R5, R16, R5 ;  /* 0x0000000510057221 */ /* 0x000fc80000000000 */
[----:B------:R-:W-:Y:S01]  /*1360*/  FADD R5, R6, R5 ;  /* 0x0000000506057221 */ /* 0x000fe20000000000 */
[----:B------:R-:W-:Y:S06]  /*1370*/  @!P0 BRA `(.L_x_221) ;  /* 0x0000000000ac8947 */ /* 0x000fec0003800000 */
[----:B------:R-:W0:Y:S01]  /*1380*/  LDC R4, c[0x0][0x390] ;  /* 0x0000e400ff047b82 */ /* 0x000e220000000800 */
[----:B------:R-:W-:-:S07]  /*1390*/  UMOV UR4, 0x2000 ;  /* 0x0000200000047882 */ /* 0x000fce0000000000 */
[----:B------:R-:W1:Y:S02]  /*13a0*/  LDC.64 R12, c[0x0][0x380] ;  /* 0x0000e000ff0c7b82 */ /* 0x000e640000000a00 */
.L_x_223:
[----:B------:R-:W-:-:S05]  /*13b0*/  IADD3 R3, PT, PT, R0, UR4, RZ ;  /* 0x0000000400037c10 */ /* 0x000fca000fffe0ff */
        /* <DEDUP_REMOVED lines=17> */
[----:B0-----:R-:W-:-:S04]  /*14d0*/  IADD3 R2, PT, PT, R4, -UR4, RZ ;  /* 0x8000000404027c10 */ /* 0x001fc8000fffe0ff */
        /* <DEDUP_REMOVED lines=18> */
[----:B------:R-:W-:-:S06]  /*1600*/  UIADD3 UR4, UPT, UPT, UR4, 0x2000, URZ ;  /* 0x0000200004047890 */ /* 0x000fcc000fffe0ff */
[----:B------:R-:W-:-:S13]  /*1610*/  ISETP.LT.U32.AND P0, PT, R21, UR4, PT ;  /* 0x0000000415007c0c */ /* 0x000fda000bf01070 */
[----:B------:R-:W-:Y:S05]  /*1620*/  @!P0 BRA `(.L_x_223) ;  /* 0xfffffffc00608947 */ /* 0x000fea000383ffff */
.L_x_221:
[----:B------:R-:W-:Y:S01]  /*1630*/  IADD3 R3, PT, PT, R4, -UR4, RZ ;  /* 0x8000000404037c10 */ /* 0x000fe2000fffe0ff */
[----:B------:R-:W-:Y:S03]  /*1640*/  BSSY.RECONVERGENT B1, `(.L_x_222) ;  /* 0x00000a3000017945 */ /* 0x000fe60003800200 */
[----:B------:R-:W-:-:S04]  /*1650*/  ISETP.GE.AND P0, PT, R0, R3, PT ;  /* 0x000000030000720c */ /* 0x000fc80003f06270 */
[----:B------:R-:W-:-:S13]  /*1660*/  ISETP.LE.U32.OR P0, PT, R4, UR4, P0 ;  /* 0x0000000404007c0c */ /* 0x000fda0008703470 */
[----:B------:R-:W-:Y:S05]  /*1670*/  @P0 BRA `(.L_x_224) ;  /* 0x00000008007c0947 */ /* 0x000fea0003800000 */
[-C--:B------:R-:W-:Y:S01]  /*1680*/  LOP3.LUT R3, RZ, R0.reuse, RZ, 0x33, !PT ;  /* 0x00000000ff037212 */ /* 0x080fe200078e33ff */
[----:B------:R-:W-:Y:S01]  /*1690*/  BSSY.RECONVERGENT B2, `(.L_x_225) ;  /* 0x0000052000027945 */ /* 0x000fe20003800200 */
[----:B------:R-:W-:Y:S02]  /*16a0*/  MOV R6, R0 ;  /* 0x0000000000067202 */ /* 0x000fe40000000f00 */
[----:B------:R-:W-:-:S04]  /*16b0*/  IADD3 R3, PT, PT, R4, -UR4, R3 ;  /* 0x8000000404037c10 */ /* 0x000fc8000fffe003 */
[C---:B------:R-:W-:Y:S02]  /*16c0*/  ISETP.GE.U32.AND P0, PT, R3.reuse, 0x1e00, PT ;  /* 0x00001e000300780c */ /* 0x040fe40003f06070 */
[----:B------:R-:W-:-:S04]  /*16d0*/  LEA.HI R3, R3, 0x1, RZ, 0x17 ;  /* 0x0000000103037811 */ /* 0x000fc800078fb8ff */
[----:B------:R-:W-:-:S07]  /*16e0*/  LOP3.LUT R4, R3, 0xf, RZ, 0xc0, !PT ;  /* 0x0000000f03047812 */ /* 0x000fce00078ec0ff */
[----:B------:R-:W-:Y:S05]  /*16f0*/  @!P0 BRA `(.L_x_226) ;  /* 0x00000004002c8947 */ /* 0x000fea0003800000 */
[----:B------:R-:W-:Y:S01]  /*1700*/  LOP3.LUT R7, R3, 0xfffff0, RZ, 0xc0, !PT ;  /* 0x00fffff003077812 */ /* 0x000fe200078ec0ff */
[----:B------:R-:W-:Y:S01]  /*1710*/  BSSY.RECONVERGENT B3, `(.L_x_227) ;  /* 0x0000048000037945 */ /* 0x000fe20003800200 */
[C---:B------:R-:W-:Y:S02]  /*1720*/  LOP3.LUT R6, R0.reuse, 0x1000, RZ, 0xfc, !PT ;  /* 0x0000100000067812 */ /* 0x040fe400078efcff */
[----:B------:R-:W-:Y:S02]  /*1730*/  IADD3 R2, PT, PT, R0, UR4, RZ ;  /* 0x0000000400027c10 */ /* 0x000fe4000fffe0ff */
[----:B------:R-:W-:-:S07]  /*1740*/  IADD3 R7, PT, PT, -R7, RZ, RZ ;  /* 0x000000ff07077210 */ /* 0x000fce0007ffe1ff */
.L_x_228:
[C---:B------:R-:W-:Y:S01]  /*1750*/  IADD3 R19, PT, PT, R2.reuse, 0x200, RZ ;  /* 0x0000020002137810 */ /* 0x040fe20007ffe0ff */
[C---:B------:R-:W-:Y:S01]  /*1760*/  IMAD.WIDE.U32 R14, R2.reuse, 0x4, R12 ;  /* 0x00000004020e7825 */ /* 0x040fe200078e000c */
[----:B------:R-:W-:-:S03]  /*1770*/  IADD3 R11, PT, PT, R2, 0x400, RZ ;  /* 0x00000400020b7810 */ /* 0x000fc60007ffe0ff */
[--C-:B------:R-:W-:Y:S01]  /*1780*/  IMAD.WIDE.U32 R18, R19, 0x4, R12.reuse ;  /* 0x0000000413127825 */ /* 0x100fe200078e000c */
[----:B------:R0:W2:Y:S01]  /*1790*/  LDG.E R8, desc[UR6][R14.64] ;  /* 0x000000060e087981 */ /* 0x0000a2000c1e1900 */
[C---:B------:R-:W-:Y:S02]  /*17a0*/  IADD3 R21, PT, PT, R2.reuse, 0x600, RZ ;  /* 0x0000060002157810 */ /* 0x040fe40007ffe0ff */
[--C-:B------:R-:W-:Y:S01]  /*17b0*/  IMAD.WIDE.U32 R10, R11, 0x4, R12.reuse ;  /* 0x000000040b0a7825 */ /* 0x100fe200078e000c */
[----:B------:R1:W3:Y:S01]  /*17c0*/  LDG.E R9, desc[UR6][R18.64] ;  /* 0x0000000612097981 */ /* 0x0002e2000c1e1900 */
[C---:B------:R-:W-:Y:S02]  /*17d0*/  IADD3 R17, PT, PT, R2.reuse, 0x800, RZ ;  /* 0x0000080002117810 */ /* 0x040fe40007ffe0ff */
[--C-:B------:R-:W-:Y:S02]  /*17e0*/  IMAD.WIDE.U32 R20, R21, 0x4, R12.reuse ;  /* 0x0000000415147825 */ /* 0x100fe400078e000c */
[----:B------:R4:W5:Y:S01]  /*17f0*/  LDG.E R10, desc[UR6][R10.64] ;  /* 0x000000060a0a7981 */ /* 0x000962000c1e1900 */
[----:B------:R-:W-:Y:S01]  /*1800*/  IADD3 R29, PT, PT, R2, 0xa00, RZ ;  /* 0x00000a00021d7810 */ /* 0x000fe20007ffe0ff */
[----:B------:R-:W-:-:S02]  /*1810*/  IMAD.WIDE.U32 R16, R17, 0x4, R12 ;  /* 0x0000000411107825 */ /* 0x000fc400078e000c */
[----:B------:R4:W5:Y:S01]  /*1820*/  LDG.E R27, desc[UR6][R20.64] ;  /* 0x00000006141b7981 */ /* 0x000962000c1e1900 */
[C---:B------:R-:W-:Y:S01]  /*1830*/  IADD3 R23, PT, PT, R2.reuse, 0xc00, RZ ;  /* 0x00000c0002177810 */ /* 0x040fe20007ffe0ff */
[--C-:B------:R-:W-:Y:S02]  /*1840*/  IMAD.WIDE.U32 R28, R29, 0x4, R12.reuse ;  /* 0x000000041d1c7825 */ /* 0x100fe400078e000c */
[----:B------:R-:W5:Y:S01]  /*1850*/  LDG.E R26, desc[UR6][R16.64] ;  /* 0x00000006101a7981 */ /* 0x000f62000c1e1900 */
[C---:B------:R-:W-:Y:S01]  /*1860*/  IADD3 R22, PT, PT, R2.reuse, 0xe00, RZ ;  /* 0x00000e0002167810 */ /* 0x040fe20007ffe0ff */
[--C-:B0-----:R-:W-:Y:S02]  /*1870*/  IMAD.WIDE.U32 R14, R23, 0x4, R12.reuse ;  /* 0x00000004170e7825 */ /* 0x101fe400078e000c */
[----:B------:R0:W5:Y:S01]  /*1880*/  LDG.E R25, desc[UR6][R28.64] ;  /* 0x000000061c197981 */ /* 0x000162000c1e1900 */
[----:B------:R-:W-:Y:S01]  /*1890*/  IADD3 R23, PT, PT, R2, 0x1000, RZ ;  /* 0x0000100002177810 */ /* 0x000fe20007ffe0ff */
[----:B-1----:R-:W-:-:S02]  /*18a0*/  IMAD.WIDE.U32 R18, R22, 0x4, R12 ;  /* 0x0000000416127825 */ /* 0x002fc400078e000c */
[----:B------:R1:W5:Y:S01]  /*18b0*/  LDG.E R24, desc[UR6][R14.64] ;  /* 0x000000060e187981 */ /* 0x000362000c1e1900 */
[C---:B----4-:R-:W-:Y:S01]  /*18c0*/  IADD3 R11, PT, PT, R2.reuse, 0x1200, RZ ;  /* 0x00001200020b7810 */ /* 0x050fe20007ffe0ff */
[--C-:B------:R-:W-:Y:S02]  /*18d0*/  IMAD.WIDE.U32 R20, R23, 0x4, R12.reuse ;  /* 0x0000000417147825 */ /* 0x100fe400078e000c */
[----:B------:R4:W5:Y:S01]  /*18e0*/  LDG.E R23, desc[UR6][R18.64] ;  /* 0x0000000612177981 */ /* 0x000962000c1e1900 */
[C---:B0-----:R-:W-:Y:S01]  /*18f0*/  IADD3 R29, PT, PT, R2.reuse, 0x1400, RZ ;  /* 0x00001400021d7810 */ /* 0x041fe20007ffe0ff */
[--C-:B------:R-:W-:Y:S02]  /*1900*/  IMAD.WIDE.U32 R16, R11, 0x4, R12.reuse ;  /* 0x000000040b107825 */ /* 0x100fe400078e000c */
[----:B------:R-:W5:Y:S01]  /*1910*/  LDG.E R22, desc[UR6][R20.64] ;  /* 0x0000000614167981 */ /* 0x000f62000c1e1900 */
[----:B-1----:R-:W-:Y:S01]  /*1920*/  IADD3 R15, PT, PT, R2, 0x1600, RZ ;  /* 0x00001600020f7810 */ /* 0x002fe20007ffe0ff */
[----:B------:R-:W-:-:S02]  /*1930*/  IMAD.WIDE.U32 R28, R29, 0x4, R12 ;  /* 0x000000041d1c7825 */ /* 0x000fc400078e000c */
[----:B------:R0:W5:Y:S01]  /*1940*/  LDG.E R11, desc[UR6][R16.64] ;  /* 0x00000006100b7981 */ /* 0x000162000c1e1900 */
[C---:B----4-:R-:W-:Y:S01]  /*1950*/  IADD3 R19, PT, PT, R2.reuse, 0x1800, RZ ;  /* 0x0000180002137810 */ /* 0x050fe20007ffe0ff */
[--C-:B------:R-:W-:Y:S02]  /*1960*/  IMAD.WIDE.U32 R14, R15, 0x4, R12.reuse ;  /* 0x000000040f0e7825 */ /* 0x100fe400078e000c */
[----:B------:R-:W4:Y:S02]  /*1970*/  LDG.E R28, desc[UR6][R28.64] ;  /* 0x000000061c1c7981 */ /* 0x000f24000c1e1900 */
[----:B------:R-:W-:Y:S01]  /*1980*/  IMAD.WIDE.U32 R18, R19, 0x4, R12 ;  /* 0x0000000413127825 */ /* 0x000fe200078e000c */
[C---:B0-----:R-:W-:Y:S02]  /*1990*/  IADD3 R17, PT, PT, R2.reuse, 0x1a00, RZ ;  /* 0x00001a0002117810 */ /* 0x041fe40007ffe0ff */
[----:B------:R-:W-:-:S03]  /*19a0*/  IADD3 R21, PT, PT, R2, 0x1c00, RZ ;  /* 0x00001c0002157810 */ /* 0x000fc60007ffe0ff */
[----:B------:R-:W4:Y:S04]  /*19b0*/  LDG.E R18, desc[UR6][R18.64] ;  /* 0x0000000612127981 */ /* 0x000f28000c1e1900 */
[----:B------:R0:W4:Y:S01]  /*19c0*/  LDG.E R29, desc[UR6][R14.64] ;  /* 0x000000060e1d7981 */ /* 0x000122000c1e1900 */
[----:B------:R-:W-:Y:S01]  /*19d0*/  IADD3 R20, PT, PT, R2, 0x1e00, RZ ;  /* 0x00001e0002147810 */ /* 0x000fe20007ffe0ff */
[----:B0-----:R-:W-:-:S04]  /*19e0*/  IMAD.WIDE.U32 R14, R17, 0x4, R12 ;  /* 0x00000004110e7825 */ /* 0x001fc800078e000c */
[--C-:B------:R-:W-:Y:S02]  /*19f0*/  IMAD.WIDE.U32 R16, R21, 0x4, R12.reuse ;  /* 0x0000000415107825 */ /* 0x100fe400078e000c */
[----:B------:R-:W4:Y:S02]  /*1a00*/  LDG.E R14, desc[UR6][R14.64] ;  /* 0x000000060e0e7981 */ /* 0x000f24000c1e1900 */
[----:B------:R-:W-:Y:S02]  /*1a10*/  IMAD.WIDE.U32 R20, R20, 0x4, R12 ;  /* 0x0000000414147825 */ /* 0x000fe400078e000c */
[----:B------:R-:W4:Y:S04]  /*1a20*/  LDG.E R16, desc[UR6][R16.64] ;  /* 0x0000000610107981 */ /* 0x000f28000c1e1900 */
[----:B------:R-:W4:Y:S01]  /*1a30*/  LDG.E R20, desc[UR6][R20.64] ;  /* 0x0000000614147981 */ /* 0x000f22000c1e1900 */
[----:B------:R-:W-:-:S04]  /*1a40*/  IADD3 R7, PT, PT, R7, 0x10, RZ ;  /* 0x0000001007077810 */ /* 0x000fc80007ffe0ff */
[----:B------:R-:W-:Y:S02]  /*1a50*/  ISETP.NE.AND P0, PT, R7, RZ, PT ;  /* 0x000000ff0700720c */ /* 0x000fe40003f05270 */
[----:B------:R-:W-:Y:S02]  /*1a60*/  IADD3 R6, PT, PT, R6, 0x2000, RZ ;  /* 0x0000200006067810 */ /* 0x000fe40007ffe0ff */
[----:B------:R-:W-:Y:S01]  /*1a70*/  IADD3 R2, PT, PT, R2, 0x2000, RZ ;  /* 0x0000200002027810 */ /* 0x000fe20007ffe0ff */
[----:B--2---:R-:W-:-:S04]  /*1a80*/  FADD R8, R8, R5 ;  /* 0x0000000508087221 */ /* 0x004fc80000000000 */
[----:B---3--:R-:W-:-:S04]  /*1a90*/  FADD R9, R8, R9 ;  /* 0x0000000908097221 */ /* 0x008fc80000000000 */
        /* <DEDUP_REMOVED lines=8> */
[----:B----4-:R-:W-:-:S04]  /*1b20*/  FADD R28, R11, R28 ;  /* 0x0000001c0b1c7221 */ /* 0x010fc80000000000 */
[----:B------:R-:W-:-:S04]  /*1b30*/  FADD R29, R28, R29 ;  /* 0x0000001d1c1d7221 */ /* 0x000fc80000000000 */
[----:B------:R-:W-:-:S04]  /*1b40*/  FADD R29, R29, R18 ;  /* 0x000000121d1d7221 */ /* 0x000fc80000000000 */
[----:B------:R-:W-:-:S04]  /*1b50*/  FADD R29, R29, R14 ;  /* 0x0000000e1d1d7221 */ /* 0x000fc80000000000 */
[----:B------:R-:W-:-:S04]  /*1b60*/  FADD R29, R29, R16 ;  /* 0x000000101d1d7221 */ /* 0x000fc80000000000 */
[----:B------:R-:W-:Y:S01]  /*1b70*/  FADD R5, R29, R20 ;  /* 0x000000141d057221 */ /* 0x000fe20000000000 */
[----:B------:R-:W-:Y:S06]  /*1b80*/  @P0 BRA `(.L_x_228) ;  /* 0xfffffff800f00947 */ /* 0x000fec000383ffff */
[----:B------:R-:W-:Y:S05]  /*1b90*/  BSYNC.RECONVERGENT B3 ;  /* 0x0000000000037941 */ /* 0x000fea0003800200 */
.L_x_227:
[----:B------:R-:W-:-:S07]  /*1ba0*/  IADD3 R6, PT, PT, R6, -0x1000, RZ ;  /* 0xfffff00006067810 */ /* 0x000fce0007ffe0ff */
.L_x_226:
[----:B------:R-:W-:Y:S05]  /*1bb0*/  BSYNC.RECONVERGENT B2 ;  /* 0x0000000000027941 */ /* 0x000fea0003800200 */
.L_x_225:
[----:B------:R-:W-:-:S13]  /*1bc0*/  ISETP.NE.AND P0, PT, R4, RZ, PT ;  /* 0x000000ff0400720c */ /* 0x000fda0003f05270 */
[----:B------:R-:W-:Y:S05]  /*1bd0*/  @!P0 BRA `(.L_x_224) ;  /* 0x0000000400248947 */ /* 0x000fea0003800000 */
[----:B------:R-:W-:Y:S01]  /*1be0*/  ISETP.GE.U32.AND P0, PT, R4, 0x8, PT ;  /* 0x000000080400780c */ /* 0x000fe20003f06070 */
[----:B------:R-:W-:Y:S01]  /*1bf0*/  BSSY.RECONVERGENT B2, `(.L_x_229) ;  /* 0x0000025000027945 */ /* 0x000fe20003800200 */
[----:B------:R-:W-:-:S04]  /*1c00*/  LOP3.LUT R22, R3, 0x7, RZ, 0xc0, !PT ;  /* 0x0000000703167812 */ /* 0x000fc800078ec0ff */
[----:B------:R-:W-:-:S07]  /*1c10*/  ISETP.NE.AND P1, PT, R22, RZ, PT ;  /* 0x000000ff1600720c */ /* 0x000fce0003f25270 */
[----:B------:R-:W-:Y:S06]  /*1c20*/  @!P0 BRA `(.L_x_230) ;  /* 0x0000000000848947 */ /* 0x000fec0003800000 */
[----:B------:R-:W-:-:S04]  /*1c30*/  IADD3 R7, PT, PT, R6, UR4, RZ ;  /* 0x0000000406077c10 */ /* 0x000fc8000fffe0ff */
        /* <DEDUP_REMOVED lines=32> */
.L_x_230:
[----:B------:R-:W-:Y:S05]  /*1e40*/  BSYNC.RECONVERGENT B2 ;  /* 0x0000000000027941 */ /* 0x000fea0003800200 */
.L_x_229:
        /* <DEDUP_REMOVED lines=23> */
.L_x_232:
[----:B------:R-:W-:Y:S05]  /*1fc0*/  BSYNC.RECONVERGENT B2 ;  /* 0x0000000000027941 */ /* 0x000fea0003800200 */
.L_x_231:
[----:B------:R-:W-:Y:S05]  /*1fd0*/  @!P1 BRA `(.L_x_224) ;  /* 0x0000000000249947 */ /* 0x000fea0003800000 */
[----:B------:R-:W-:Y:S02]  /*1fe0*/  IADD3 R7, PT, PT, R6, UR4, RZ ;  /* 0x0000000406077c10 */ /* 0x000fe4000fffe0ff */
[----:B------:R-:W-:-:S07]  /*1ff0*/  IADD3 R4, PT, PT, -R4, RZ, RZ ;  /* 0x000000ff04047210 */ /* 0x000fce0007ffe1ff */
.L_x_233:
[----:B------:R-:W-:-:S06]  /*2000*/  IMAD.WIDE.U32 R2, R7, 0x4, R12 ;  /* 0x0000000407027825 */ /* 0x000fcc00078e000c */
[----:B------:R-:W2:Y:S01]  /*2010*/  LDG.E R2, desc[UR6][R2.64] ;  /* 0x0000000602027981 */ /* 0x000ea2000c1e1900 */
[----:B------:R-:W-:Y:S02]  /*2020*/  IADD3 R4, PT, PT, R4, 0x1, RZ ;  /* 0x0000000104047810 */ /* 0x000fe40007ffe0ff */
[----:B------:R-:W-:Y:S02]  /*2030*/  IADD3 R7, PT, PT, R7, 0x200, RZ ;  /* 0x0000020007077810 */ /* 0x000fe40007ffe0ff */
[----:B------:R-:W-:Y:S01]  /*2040*/  ISETP.NE.AND P0, PT, R4, RZ, PT ;  /* 0x000000ff0400720c */ /* 0x000fe20003f05270 */
[----:B--2---:R-:W-:-:S12]  /*2050*/  FADD R5, R2, R5 ;  /* 0x0000000502057221 */ /* 0x004fd80000000000 */
[----:B------:R-:W-:Y:S05]  /*2060*/  @P0 BRA `(.L_x_233) ;  /* 0xfffffffc00e40947 */ /* 0x000fea000383ffff */
.L_x_224:
[----:B------:R-:W-:Y:S05]  /*2070*/  BSYNC.RECONVERGENT B1 ;  /* 0x0000000000017941 */ /* 0x000fea0003800200 */
.L_x_222:
        /* <DEDUP_REMOVED lines=33> */
[----:B------:R-:W3:Y:S04]  /*2290*/  LDS.128 R8, [UR4+0x30] ;  /* 0x00003004ff087984 */ /* 0x000ee80008000c00 */
[----:B------:R-:W4:Y:S01]  /*22a0*/  LDS.128 R16, [UR4+0x40] ;  /* 0x00004004ff107984 */ /* 0x000f220008000c00 */
[----:B0-----:R-:W-:-:S04]  /*22b0*/  FADD R5, R0, R5 ;  /* 0x0000000500057221 */ /* 0x001fc80000000000 */
        /* <DEDUP_REMOVED lines=13> */
[----:B------:R-:W-:-:S07]  /*2390*/  FADD R0, R18, R19 ;  /* 0x0000001312007221 */ /* 0x000fce0000000000 */
.L_x_220:
[----:B------:R-:W-:Y:S05]  /*23a0*/  BSYNC.RECONVERGENT B0 ;  /* 0x0000000000007941 */ /* 0x000fea0003800200 */
.L_x_205:
[----:B------:R-:W-:Y:S05]  /*23b0*/  @P0 EXIT ;  /* 0x000000000000094d */ /* 0x000fea0003800000 */
[----:B012---:R-:W0:Y:S01]  /*23c0*/  LDC.64 R2, c[0x0][0x388] ;  /* 0x0000e200ff027b82 */ /* 0x007e220000000a00 */
[----:B------:R-:W1:Y:S02]  /*23d0*/  LDCU UR4, c[0x0][0x398] ;  /* 0x00007300ff0477ac */ /* 0x000e640008000800 */
[----:B-1----:R-:W-:-:S05]  /*23e0*/  FADD R5, R0, UR4 ;  /* 0x0000000400057e21 */ /* 0x002fca0008000000 */
[----:B0-----:R-:W-:Y:S01]  /*23f0*/  STG.E desc[UR6][R2.64], R5 ;  /* 0x0000000502007986 */ /* 0x001fe2000c101906 */
[----:B------:R-:W-:Y:S05]  /*2400*/  EXIT ;  /* 0x000000000000794d */ /* 0x000fea0003800000 */
.L_x_234:
        /* <DEDUP_REMOVED lines=15> */
.L_x_242:


//--------------------- .text._ZN3cub18CUB_300001_SM_10006detail11EmptyKernelIvEEvv --------------------------
	.section	.text._ZN3cub18CUB_300001_SM_10006detail11EmptyKernelIvEEvv,"ax",@progbits
	.align	128
        .global         _ZN3cub18CUB_300001_SM_10006detail11EmptyKernelIvEEvv
        .type           _ZN3cub18CUB_300001_SM_10006detail11EmptyKernelIvEEvv,@function
        .size           _ZN3cub18CUB_300001_SM_10006detail11EmptyKernelIvEEvv,(.L_x_243 - _ZN3cub18CUB_300001_SM_10006detail11EmptyKernelIvEEvv)
        .other          _ZN3cub18CUB_300001_SM_10006detail11EmptyKernelIvEEvv,@"STO_CUDA_ENTRY STV_DEFAULT"
_ZN3cub18CUB_300001_SM_10006detail11EmptyKernelIvEEvv:
.text._ZN3cub18CUB_300001_SM_10006detail11EmptyKernelIvEEvv:
[----:B------:R-:W-:Y:S01]  /*0000*/  LDC R1, c[0x0][0x37c] ;  /* 0x0000df00ff017b82 */ /* 0x000fe20000000800 */
[----:B------:R-:W-:Y:S05]  /*0010*/  EXIT ;  /* 0x000000000000794d */ /* 0x000fea0003800000 */
.L_x_235:
        /* <DEDUP_REMOVED lines=14> */
.L_x_243:


//--------------------- .text._Z16reduction_KerneliPfS_ --------------------------
	.section	.text._Z16reduction_KerneliPfS_,"ax",@progbits
	.align	128
        .global         _Z16reduction_KerneliPfS_
        .type           _Z16reduction_KerneliPfS_,@function
        .size           _Z16reduction_KerneliPfS_,(.L_x_244 - _Z16reduction_KerneliPfS_)
        .other          _Z16reduction_KerneliPfS_,@"STO_CUDA_ENTRY STV_DEFAULT"
_Z16reduction_KerneliPfS_:
.text._Z16reduction_KerneliPfS_:
[----:B------:R-:W-:Y:S01]  /*0000*/  LDC R1, c[0x0][0x37c] ;  /* 0x0000df00ff017b82 */ /* 0x000fe20000000800 */
[----:B------:R-:W-:Y:S05]  /*0010*/  EXIT ;  /* 0x000000000000794d */ /* 0x000fea0003800000 */
.L_x_236:
        /* <DEDUP_REMOVED lines=14> */
.L_x_244:


//--------------------- .nv.shared._ZN3cub18CUB_300001_SM_10006detail6reduce28DeviceReduceSingleTileKernelINS2_10policy_hubIfyN4cuda3std3__44plusIfEEE10Policy1000EPfSC_iS9_ffNS7_10__identityEEEvT0_T1_T2_T3_T4_T6_ --------------------------
	.section	.nv.shared._ZN3cub18CUB_300001_SM_10006detail6reduce28DeviceReduceSingleTileKernelINS2_10policy_hubIfyN4cuda3std3__44plusIfEEE10Policy1000EPfSC_iS9_ffNS7_10__identityEEEvT0_T1_T2_T3_T4_T6_,"aw",@nobits
	.sectionflags	@""
	.align	4
.nv.shared._ZN3cub18CUB_300001_SM_10006detail6reduce28DeviceReduceSingleTileKernelINS2_10policy_hubIfyN4cuda3std3__44plusIfEEE10Policy1000EPfSC_iS9_ffNS7_10__identityEEEvT0_T1_T2_T3_T4_T6_:
	.zero		1068


//--------------------- .nv.shared.reserved.0     --------------------------
	.section	.nv.shared.reserved.0,"aw",@nobits
	.weak		__nv_reservedSMEM_offset_0_alias
	.size		__nv_reservedSMEM_offset_0_alias, 0, 64
	.other		__nv_reservedSMEM_offset_0_alias,@"STO_CUDA_RESERVED_SHARED STV_DEFAULT"
__nv_reservedSMEM_offset_0_alias:
	.zero		0
	.zero		64


//--------------------- .nv.global                --------------------------
	.section	.nv.global,"aw",@nobits
.nv.global:
	.type		_ZN34_INTERNAL_844b0fbd_4_k_cu_6f68b1fb6thrust24THRUST_300001_SM_1000_NS3seqE,@object
	.size		_ZN34_INTERNAL_844b0fbd_4_k_cu_6f68b1fb6thrust24THRUST_300001_SM_1000_NS3seqE,(_ZN34_INTERNAL_844b0fbd_4_k_cu_6f68b1fb4cuda3std3__48in_placeE - _ZN34_INTERNAL_844b0fbd_4_k_cu_6f68b1fb6thrust24THRUST_300001_SM_1000_NS3seqE)
_ZN34_INTERNAL_844b0fbd_4_k_cu_6f68b1fb6thrust24THRUST_300001_SM_1000_NS3seqE:
	.zero		1
	.type		_ZN34_INTERNAL_844b0fbd_4_k_cu_6f68b1fb4cuda3std3__48in_placeE,@object
	.size		_ZN34_INTERNAL_844b0fbd_4_k_cu_6f68b1fb4cuda3std3__48in_placeE,(_ZN34_INTERNAL_844b0fbd_4_k_cu_6f68b1fb4cuda3std6ranges3__45__cpo4sizeE - _ZN34_INTERNAL_844b0fbd_4_k_cu_6f68b1fb4cuda3std3__48in_placeE)
_ZN34_INTERNAL_844b0fbd_4_k_cu_6f68b1fb4cuda3std3__48in_placeE:
	.zero		1
	.type		_ZN34_INTERNAL_844b0fbd_4_k_cu_6f68b1fb4cuda3std6ranges3__45__cpo4sizeE,@object
	.size		_ZN34_INTERNAL_844b0fbd_4_k_cu_6f68b1fb4cuda3std6ranges3__45__cpo4sizeE,(_ZN34_INTERNAL_844b0fbd_4_k_cu_6f68b1fb6thrust24THRUST_300001_SM_1000_NS12placeholders2_3E - _ZN34_INTERNAL_844b0fbd_4_k_cu_6f68b1fb4cuda3std6ranges3__45__cpo4sizeE)
_ZN34_INTERNAL_844b0fbd_4_k_cu_6f68b1fb4cuda3std6ranges3__45__cpo4sizeE:
	.zero		1
	.type		_ZN34_INTERNAL_844b0fbd_4_k_cu_6f68b1fb6thrust24THRUST_300001_SM_1000_NS12placeholders2_3E,@object
	.size		_ZN34_INTERNAL_844b0fbd_4_k_cu_6f68b1fb6thrust24THRUST_300001_SM_1000_NS12placeholders2_3E,(_ZN34_INTERNAL_844b0fbd_4_k_cu_6f68b1fb4cuda3std3__45__cpo6cbeginE - _ZN34_INTERNAL_844b0fbd_4_k_cu_6f68b1fb6thrust24THRUST_300001_SM_1000_NS12placeholders2_3E)
_ZN34_INTERNAL_844b0fbd_4_k_cu_6f68b1fb6thrust24THRUST_300001_SM_1000_NS12placeholders2_3E:
	.zero		1
	.type		_ZN34_INTERNAL_844b0fbd_4_k_cu_6f68b1fb4cuda3std3__45__cpo6cbeginE,@object
	.size		_ZN34_INTERNAL_844b0fbd_4_k_cu_6f68b1fb4cuda3std3__45__cpo6cbeginE,(_ZN34_INTERNAL_844b0fbd_4_k_cu_6f68b1fb4cuda3std6ranges3__45__cpo6cbeginE - _ZN34_INTERNAL_844b0fbd_4_k_cu_6f68b1fb4cuda3std3__45__cpo6cbeginE)
_ZN34_INTERNAL_844b0fbd_4_k_cu_6f68b1fb4cuda3std3__45__cpo6cbeginE:
	.zero		1
	.type		_ZN34_INTERNAL_844b0fbd_4_k_cu_6f68b1fb4cuda3std6ranges3__45__cpo6cbeginE,@object
	.size		_ZN34_INTERNAL_844b0fbd_4_k_cu_6f68b1fb4cuda3std6ranges3__45__cpo6cbeginE,(_ZN34_INTERNAL_844b0fbd_4_k_cu_6f68b1fb6thrust24THRUST_300001_SM_1000_NS12placeholders2_7E - _ZN34_INTERNAL_844b0fbd_4_k_cu_6f68b1fb4cuda3std6ranges3__45__cpo6cbeginE)
_ZN34_INTERNAL_844b0fbd_4_k_cu_6f68b1fb4cuda3std6ranges3__45__cpo6cbeginE:
	.zero		1
	.type		_ZN34_INTERNAL_844b0fbd_4_k_cu_6f68b1fb6thrust24THRUST_300001_SM_1000_NS12placeholders2_7E,@object
	.size		_ZN34_INTERNAL_844b0fbd_4_k_cu_6f68b1fb6thrust24THRUST_300001_SM_1000_NS12placeholders2_7E,(_ZN34_INTERNAL_844b0fbd_4_k_cu_6f68b1fb4cuda3std3__45__cpo7crbeginE - _ZN34_INTERNAL_844b0fbd_4_k_cu_6f68b1fb6thrust24THRUST_300001_SM_1000_NS12placeholders2_7E)
_ZN34_INTERNAL_844b0fbd_4_k_cu_6f68b1fb6thrust24THRUST_300001_SM_1000_NS12placeholders2_7E:
	.zero		1
	.type		_ZN34_INTERNAL_844b0fbd_4_k_cu_6f68b1fb4cuda3std3__45__cpo7crbeginE,@object
	.size		_ZN34_INTERNAL_844b0fbd_4_k_cu_6f68b1fb4cuda3std3__45__cpo7crbeginE,(_ZN34_INTERNAL_844b0fbd_4_k_cu_6f68b1fb4cuda3std6ranges3__45__cpo4nextE - _ZN34_INTERNAL_844b0fbd_4_k_cu_6f68b1fb4cuda3std3__45__cpo7crbeginE)
_ZN34_INTERNAL_844b0fbd_4_k_cu_6f68b1fb4cuda3std3__45__cpo7crbeginE:
	.zero		1
	.type		_ZN34_INTERNAL_844b0fbd_4_k_cu_6f68b1fb4cuda3std6ranges3__45__cpo4nextE,@object
	.size		_ZN34_INTERNAL_844b0fbd_4_k_cu_6f68b1fb4cuda3std6ranges3__45__cpo4nextE,(_ZN34_INTERNAL_844b0fbd_4_k_cu_6f68b1fb4cuda3std6ranges3__45__cpo4swapE - _ZN34_INTERNAL_844b0fbd_4_k_cu_6f68b1fb4cuda3std6ranges3__45__cpo4nextE)
_ZN34_INTERNAL_844b0fbd_4_k_cu_6f68b1fb4cuda3std6ranges3__45__cpo4nextE:
	.zero		1
	.type		_ZN34_INTERNAL_844b0fbd_4_k_cu_6f68b1fb4cuda3std6ranges3__45__cpo4swapE,@object
	.size		_ZN34_INTERNAL_844b0fbd_4_k_cu_6f68b1fb4cuda3std6ranges3__45__cpo4swapE,(_ZN34_INTERNAL_844b0fbd_4_k_cu_6f68b1fb6thrust24THRUST_300001_SM_1000_NS8cuda_cub10par_nosyncE - _ZN34_INTERNAL_844b0fbd_4_k_cu_6f68b1fb4cuda3std6ranges3__45__cpo4swapE)
_ZN34_INTERNAL_844b0fbd_4_k_cu_6f68b1fb4cuda3std6ranges3__45__cpo4swapE:
	.zero		1
	.type		_ZN34_INTERNAL_844b0fbd_4_k_cu_6f68b1fb6thrust24THRUST_300001_SM_1000_NS8cuda_cub10par_nosyncE,@object
	.size		_ZN34_INTERNAL_844b0fbd_4_k_cu_6f68b1fb6thrust24THRUST_300001_SM_1000_NS8cuda_cub10par_nosyncE,(_ZN34_INTERNAL_844b0fbd_4_k_cu_6f68b1fb6thrust24THRUST_300001_SM_1000_NS12placeholders2_9E - _ZN34_INTERNAL_844b0fbd_4_k_cu_6f68b1fb6thrust24THRUST_300001_SM_1000_NS8cuda_cub10par_nosyncE)
_ZN34_INTERNAL_844b0fbd_4_k_cu_6f68b1fb6thrust24THRUST_300001_SM_1000_NS8cuda_cub10par_nosyncE:
	.zero		1
	.type		_ZN34_INTERNAL_844b0fbd_4_k_cu_6f68b1fb6thrust24THRUST_300001_SM_1000_NS12placeholders2_9E,@object
	.size		_ZN34_INTERNAL_844b0fbd_4_k_cu_6f68b1fb6thrust24THRUST_300001_SM_1000_NS12placeholders2_9E,(_ZN34_INTERNAL_844b0fbd_4_k_cu_6f68b1fb4cuda3std3__436_GLOBAL__N__844b0fbd_4_k_cu_6f68b1fb6ignoreE - _ZN34_INTERNAL_844b0fbd_4_k_cu_6f68b1fb6thrust24THRUST_300001_SM_1000_NS12placeholders2_9E)
_ZN34_INTERNAL_844b0fbd_4_k_cu_6f68b1fb6thrust24THRUST_300001_SM_1000_NS12placeholders2_9E:
	.zero		1
	.type		_ZN34_INTERNAL_844b0fbd_4_k_cu_6f68b1fb4cuda3std3__436_GLOBAL__N__844b0fbd_4_k_cu_6f68b1fb6ignoreE,@object
	.size		_ZN34_INTERNAL_844b0fbd_4_k_cu_6f68b1fb4cuda3std3__436_GLOBAL__N__844b0fbd_4_k_cu_6f68b1fb6ignoreE,(_ZN34_INTERNAL_844b0fbd_4_k_cu_6f68b1fb4cuda3std6ranges3__45__cpo4dataE - _ZN34_INTERNAL_844b0fbd_4_k_cu_6f68b1fb4cuda3std3__436_GLOBAL__N__844b0fbd_4_k_cu_6f68b1fb6ignoreE)
_ZN34_INTERNAL_844b0fbd_4_k_cu_6f68b1fb4cuda3std3__436_GLOBAL__N__844b0fbd_4_k_cu_6f68b1fb6ignoreE:
	.zero		1
	.type		_ZN34_INTERNAL_844b0fbd_4_k_cu_6f68b1fb4cuda3std6ranges3__45__cpo4dataE,@object
	.size		_ZN34_INTERNAL_844b0fbd_4_k_cu_6f68b1fb4cuda3std6ranges3__45__cpo4dataE,(_ZN34_INTERNAL_844b0fbd_4_k_cu_6f68b1fb6thrust24THRUST_300001_SM_1000_NS12placeholders2_1E - _ZN34_INTERNAL_844b0fbd_4_k_cu_6f68b1fb4cuda3std6ranges3__45__cpo4dataE)
_ZN34_INTERNAL_844b0fbd_4_k_cu_6f68b1fb4cuda3std6ranges3__45__cpo4dataE:
	.zero		1
	.type		_ZN34_INTERNAL_844b0fbd_4_k_cu_6f68b1fb6thrust24THRUST_300001_SM_1000_NS12placeholders2_1E,@object
	.size		_ZN34_INTERNAL_844b0fbd_4_k_cu_6f68b1fb6thrust24THRUST_300001_SM_1000_NS12placeholders2_1E,(_ZN34_INTERNAL_844b0fbd_4_k_cu_6f68b1fb4cuda3std3__45__cpo5beginE - _ZN34_INTERNAL_844b0fbd_4_k_cu_6f68b1fb6thrust24THRUST_300001_SM_1000_NS12placeholders2_1E)
_ZN34_INTERNAL_844b0fbd_4_k_cu_6f68b1fb6thrust24THRUST_300001_SM_1000_NS12placeholders2_1E:
	.zero		1
	.type		_ZN34_INTERNAL_844b0fbd_4_k_cu_6f68b1fb4cuda3std3__45__cpo5beginE,@object
	.size		_ZN34_INTERNAL_844b0fbd_4_k_cu_6f68b1fb4cuda3std3__45__cpo5beginE,(_ZN34_INTERNAL_844b0fbd_4_k_cu_6f68b1fb4cuda3std6ranges3__45__cpo5beginE - _ZN34_INTERNAL_844b0fbd_4_k_cu_6f68b1fb4cuda3std3__45__cpo5beginE)
_ZN34_INTERNAL_844b0fbd_4_k_cu_6f68b1fb4cuda3std3__45__cpo5beginE:
	.zero		1
	.type		_ZN34_INTERNAL_844b0fbd_4_k_cu_6f68b1fb4cuda3std6ranges3__45__cpo5beginE,@object
	.size		_ZN34_INTERNAL_844b0fbd_4_k_cu_6f68b1fb4cuda3std6ranges3__45__cpo5beginE,(_ZN34_INTERNAL_844b0fbd_4_k_cu_6f68b1fb6thrust24THRUST_300001_SM_1000_NS12placeholders2_5E - _ZN34_INTERNAL_844b0fbd_4_k_cu_6f68b1fb4cuda3std6ranges3__45__cpo5beginE)
_ZN34_INTERNAL_844b0fbd_4_k_cu_6f68b1fb4cuda3std6ranges3__45__cpo5beginE:
	.zero		1
	.type		_ZN34_INTERNAL_844b0fbd_4_k_cu_6f68b1fb6thrust24THRUST_300001_SM_1000_NS12placeholders2_5E,@object
	.size		_ZN34_INTERNAL_844b0fbd_4_k_cu_6f68b1fb6thrust24THRUST_300001_SM_1000_NS12placeholders2_5E,(_ZN34_INTERNAL_844b0fbd_4_k_cu_6f68b1fb4cuda3std3__45__cpo6rbeginE - _ZN34_INTERNAL_844b0fbd_4_k_cu_6f68b1fb6thrust24THRUST_300001_SM_1000_NS12placeholders2_5E)
_ZN34_INTERNAL_844b0fbd_4_k_cu_6f68b1fb6thrust24THRUST_300001_SM_1000_NS12placeholders2_5E:
	.zero		1
	.type		_ZN34_INTERNAL_844b0fbd_4_k_cu_6f68b1fb4cuda3std3__45__cpo6rbeginE,@object
	.size		_ZN34_INTERNAL_844b0fbd_4_k_cu_6f68b1fb4cuda3std3__45__cpo6rbeginE,(_ZN34_INTERNAL_844b0fbd_4_k_cu_6f68b1fb4cuda3std6ranges3__45__cpo7advanceE - _ZN34_INTERNAL_844b0fbd_4_k_cu_6f68b1fb4cuda3std3__45__cpo6rbeginE)
_ZN34_INTERNAL_844b0fbd_4_k_cu_6f68b1fb4cuda3std3__45__cpo6rbeginE:
	.zero		1
	.type		_ZN34_INTERNAL_844b0fbd_4_k_cu_6f68b1fb4cuda3std6ranges3__45__cpo7advanceE,@object
	.size		_ZN34_INTERNAL_844b0fbd_4_k_cu_6f68b1fb4cuda3std6ranges3__45__cpo7advanceE,(_ZN34_INTERNAL_844b0fbd_4_k_cu_6f68b1fb4cuda3std3__47nulloptE - _ZN34_INTERNAL_844b0fbd_4_k_cu_6f68b1fb4cuda3std6ranges3__45__cpo7advanceE)
_ZN34_INTERNAL_844b0fbd_4_k_cu_6f68b1fb4cuda3std6ranges3__45__cpo7advanceE:
	.zero		1
	.type		_ZN34_INTERNAL_844b0fbd_4_k_cu_6f68b1fb4cuda3std3__47nulloptE,@object
	.size		_ZN34_INTERNAL_844b0fbd_4_k_cu_6f68b1fb4cuda3std3__47nulloptE,(_ZN34_INTERNAL_844b0fbd_4_k_cu_6f68b1fb4cuda3std6ranges3__45__cpo8distanceE - _ZN34_INTERNAL_844b0fbd_4_k_cu_6f68b1fb4cuda3std3__47nulloptE)
_ZN34_INTERNAL_844b0fbd_4_k_cu_6f68b1fb4cuda3std3__47nulloptE:
	.zero		1
	.type		_ZN34_INTERNAL_844b0fbd_4_k_cu_6f68b1fb4cuda3std6ranges3__45__cpo8distanceE,@object
	.size		_ZN34_INTERNAL_844b0fbd_4_k_cu_6f68b1fb4cuda3std6ranges3__45__cpo8distanceE,(_ZN34_INTERNAL_844b0fbd_4_k_cu_6f68b1fb6thrust24THRUST_300001_SM_1000_NS12placeholders3_10E - _ZN34_INTERNAL_844b0fbd_4_k_cu_6f68b1fb4cuda3std6ranges3__45__cpo8distanceE)
_ZN34_INTERNAL_844b0fbd_4_k_cu_6f68b1fb4cuda3std6ranges3__45__cpo8distanceE:
	.zero		1
	.type		_ZN34_INTERNAL_844b0fbd_4_k_cu_6f68b1fb6thrust24THRUST_300001_SM_1000_NS12placeholders3_10E,@object
	.size		_ZN34_INTERNAL_844b0fbd_4_k_cu_6f68b1fb6thrust24THRUST_300001_SM_1000_NS12placeholders3_10E,(_ZN34_INTERNAL_844b0fbd_4_k_cu_6f68b1fb4cuda3std3__419piecewise_constructE - _ZN34_INTERNAL_844b0fbd_4_k_cu_6f68b1fb6thrust24THRUST_300001_SM_1000_NS12placeholders3_10E)
_ZN34_INTERNAL_844b0fbd_4_k_cu_6f68b1fb6thrust24THRUST_300001_SM_1000_NS12placeholders3_10E:
	.zero		1
	.type		_ZN34_INTERNAL_844b0fbd_4_k_cu_6f68b1fb4cuda3std3__419piecewise_constructE,@object
	.size		_ZN34_INTERNAL_844b0fbd_4_k_cu_6f68b1fb4cuda3std3__419piecewise_constructE,(_ZN34_INTERNAL_844b0fbd_4_k_cu_6f68b1fb4cuda3std6ranges3__45__cpo5cdataE - _ZN34_INTERNAL_844b0fbd_4_k_cu_6f68b1fb4cuda3std3__419piecewise_constructE)
_ZN34_INTERNAL_844b0fbd_4_k_cu_6f68b1fb4cuda3std3__419piecewise_constructE:
	.zero		1
	.type		_ZN34_INTERNAL_844b0fbd_4_k_cu_6f68b1fb4cuda3std6ranges3__45__cpo5cdataE,@object
	.size		_ZN34_INTERNAL_844b0fbd_4_k_cu_6f68b1fb4cuda3std6ranges3__45__cpo5cdataE,(_ZN34_INTERNAL_844b0fbd_4_k_cu_6f68b1fb6thrust24THRUST_300001_SM_1000_NS12placeholders2_2E - _ZN34_INTERNAL_844b0fbd_4_k_cu_6f68b1fb4cuda3std6ranges3__45__cpo5cdataE)
_ZN34_INTERNAL_844b0fbd_4_k_cu_6f68b1fb4cuda3std6ranges3__45__cpo5cdataE:
	.zero		1
	.type		_ZN34_INTERNAL_844b0fbd_4_k_cu_6f68b1fb6thrust24THRUST_300001_SM_1000_NS12placeholders2_2E,@object
	.size		_ZN34_INTERNAL_844b0fbd_4_k_cu_6f68b1fb6thrust24THRUST_300001_SM_1000_NS12placeholders2_2E,(_ZN34_INTERNAL_844b0fbd_4_k_cu_6f68b1fb4cuda3std3__45__cpo3endE - _ZN34_INTERNAL_844b0fbd_4_k_cu_6f68b1fb6thrust24THRUST_300001_SM_1000_NS12placeholders2_2E)
_ZN34_INTERNAL_844b0fbd_4_k_cu_6f68b1fb6thrust24THRUST_300001_SM_1000_NS12placeholders2_2E:
	.zero		1
	.type		_ZN34_INTERNAL_844b0fbd_4_k_cu_6f68b1fb4cuda3std3__45__cpo3endE,@object
	.size		_ZN34_INTERNAL_844b0fbd_4_k_cu_6f68b1fb4cuda3std3__45__cpo3endE,(_ZN34_INTERNAL_844b0fbd_4_k_cu_6f68b1fb4cuda3std6ranges3__45__cpo3endE - _ZN34_INTERNAL_844b0fbd_4_k_cu_6f68b1fb4cuda3std3__45__cpo3endE)
_ZN34_INTERNAL_844b0fbd_4_k_cu_6f68b1fb4cuda3std3__45__cpo3endE:
	.zero		1
	.type		_ZN34_INTERNAL_844b0fbd_4_k_cu_6f68b1fb4cuda3std6ranges3__45__cpo3endE,@object
	.size		_ZN34_INTERNAL_844b0fbd_4_k_cu_6f68b1fb4cuda3std6ranges3__45__cpo3endE,(_ZN34_INTERNAL_844b0fbd_4_k_cu_6f68b1fb6thrust24THRUST_300001_SM_1000_NS12placeholders2_6E - _ZN34_INTERNAL_844b0fbd_4_k_cu_6f68b1fb4cuda3std6ranges3__45__cpo3endE)
_ZN34_INTERNAL_844b0fbd_4_k_cu_6f68b1fb4cuda3std6ranges3__45__cpo3endE:
	.zero		1
	.type		_ZN34_INTERNAL_844b0fbd_4_k_cu_6f68b1fb6thrust24THRUST_300001_SM_1000_NS12placeholders2_6E,@object
	.size		_ZN34_INTERNAL_844b0fbd_4_k_cu_6f68b1fb6thrust24THRUST_300001_SM_1000_NS12placeholders2_6E,(_ZN34_INTERNAL_844b0fbd_4_k_cu_6f68b1fb4cuda3std3__45__cpo4rendE - _ZN34_INTERNAL_844b0fbd_4_k_cu_6f68b1fb6thrust24THRUST_300001_SM_1000_NS12placeholders2_6E)
_ZN34_INTERNAL_844b0fbd_4_k_cu_6f68b1fb6thrust24THRUST_300001_SM_1000_NS12placeholders2_6E:
	.zero		1
	.type		_ZN34_INTERNAL_844b0fbd_4_k_cu_6f68b1fb4cuda3std3__45__cpo4rendE,@object
	.size		_ZN34_INTERNAL_844b0fbd_4_k_cu_6f68b1fb4cuda3std3__45__cpo4rendE,(_ZN34_INTERNAL_844b0fbd_4_k_cu_6f68b1fb4cuda3std6ranges3__45__cpo9iter_swapE - _ZN34_INTERNAL_844b0fbd_4_k_cu_6f68b1fb4cuda3std3__45__cpo4rendE)
_ZN34_INTERNAL_844b0fbd_4_k_cu_6f68b1fb4cuda3std3__45__cpo4rendE:
	.zero		1
	.type		_ZN34_INTERNAL_844b0fbd_4_k_cu_6f68b1fb4cuda3std6ranges3__45__cpo9iter_swapE,@object
	.size		_ZN34_INTERNAL_844b0fbd_4_k_cu_6f68b1fb4cuda3std6ranges3__45__cpo9iter_swapE,(_ZN34_INTERNAL_844b0fbd_4_k_cu_6f68b1fb4cuda3std3__48unexpectE - _ZN34_INTERNAL_844b0fbd_4_k_cu_6f68b1fb4cuda3std6ranges3__45__cpo9iter_swapE)
_ZN34_INTERNAL_844b0fbd_4_k_cu_6f68b1fb4cuda3std6ranges3__45__cpo9iter_swapE:
	.zero		1
	.type		_ZN34_INTERNAL_844b0fbd_4_k_cu_6f68b1fb4cuda3std3__48unexpectE,@object
	.size		_ZN34_INTERNAL_844b0fbd_4_k_cu_6f68b1fb4cuda3std3__48unexpectE,(_ZN34_INTERNAL_844b0fbd_4_k_cu_6f68b1fb6thrust24THRUST_300001_SM_1000_NS8cuda_cub3parE - _ZN34_INTERNAL_844b0fbd_4_k_cu_6f68b1fb4cuda3std3__48unexpectE)
_ZN34_INTERNAL_844b0fbd_4_k_cu_6f68b1fb4cuda3std3__48unexpectE:
	.zero		1
	.type		_ZN34_INTERNAL_844b0fbd_4_k_cu_6f68b1fb6thrust24THRUST_300001_SM_1000_NS8cuda_cub3parE,@object
	.size		_ZN34_INTERNAL_844b0fbd_4_k_cu_6f68b1fb6thrust24THRUST_300001_SM_1000_NS8cuda_cub3parE,(_ZN34_INTERNAL_844b0fbd_4_k_cu_6f68b1fb6thrust24THRUST_300001_SM_1000_NS12placeholders2_4E - _ZN34_INTERNAL_844b0fbd_4_k_cu_6f68b1fb6thrust24THRUST_300001_SM_1000_NS8cuda_cub3parE)
_ZN34_INTERNAL_844b0fbd_4_k_cu_6f68b1fb6thrust24THRUST_300001_SM_1000_NS8cuda_cub3parE:
	.zero		1
	.type		_ZN34_INTERNAL_844b0fbd_4_k_cu_6f68b1fb6thrust24THRUST_300001_SM_1000_NS12placeholders2_4E,@object
	.size		_ZN34_INTERNAL_844b0fbd_4_k_cu_6f68b1fb6thrust24THRUST_300001_SM_1000_NS12placeholders2_4E,(_ZN34_INTERNAL_844b0fbd_4_k_cu_6f68b1fb4cuda3std3__45__cpo4cendE - _ZN34_INTERNAL_844b0fbd_4_k_cu_6f68b1fb6thrust24THRUST_300001_SM_1000_NS12placeholders2_4E)
_ZN34_INTERNAL_844b0fbd_4_k_cu_6f68b1fb6thrust24THRUST_300001_SM_1000_NS12placeholders2_4E:
	.zero		1
	.type		_ZN34_INTERNAL_844b0fbd_4_k_cu_6f68b1fb4cuda3std3__45__cpo4cendE,@object
	.size		_ZN34_INTERNAL_844b0fbd_4_k_cu_6f68b1fb4cuda3std3__45__cpo4cendE,(_ZN34_INTERNAL_844b0fbd_4_k_cu_6f68b1fb4cuda3std6ranges3__45__cpo4cendE - _ZN34_INTERNAL_844b0fbd_4_k_cu_6f68b1fb4cuda3std3__45__cpo4cendE)
_ZN34_INTERNAL_844b0fbd_4_k_cu_6f68b1fb4cuda3std3__45__cpo4cendE:
	.zero		1
	.type		_ZN34_INTERNAL_844b0fbd_4_k_cu_6f68b1fb4cuda3std6ranges3__45__cpo4cendE,@object
	.size		_ZN34_INTERNAL_844b0fbd_4_k_cu_6f68b1fb4cuda3std6ranges3__45__cpo4cendE,(_ZN34_INTERNAL_844b0fbd_4_k_cu_6f68b1fb4cuda3std3__420unreachable_sentinelE - _ZN34_INTERNAL_844b0fbd_4_k_cu_6f68b1fb4cuda3std6ranges3__45__cpo4cendE)
_ZN34_INTERNAL_844b0fbd_4_k_cu_6f68b1fb4cuda3std6ranges3__45__cpo4cendE:
	.zero		1
	.type		_ZN34_INTERNAL_844b0fbd_4_k_cu_6f68b1fb4cuda3std3__420unreachable_sentinelE,@object
	.size		_ZN34_INTERNAL_844b0fbd_4_k_cu_6f68b1fb4cuda3std3__420unreachable_sentinelE,(_ZN34_INTERNAL_844b0fbd_4_k_cu_6f68b1fb4cuda3std6ranges3__45__cpo5ssizeE - _ZN34_INTERNAL_844b0fbd_4_k_cu_6f68b1fb4cuda3std3__420unreachable_sentinelE)
_ZN34_INTERNAL_844b0fbd_4_k_cu_6f68b1fb4cuda3std3__420unreachable_sentinelE:
	.zero		1
	.type		_ZN34_INTERNAL_844b0fbd_4_k_cu_6f68b1fb4cuda3std6ranges3__45__cpo5ssizeE,@object
	.size		_ZN34_INTERNAL_844b0fbd_4_k_cu_6f68b1fb4cuda3std6ranges3__45__cpo5ssizeE,(_ZN34_INTERNAL_844b0fbd_4_k_cu_6f68b1fb6thrust24THRUST_300001_SM_1000_NS12placeholders2_8E - _ZN34_INTERNAL_844b0fbd_4_k_cu_6f68b1fb4cuda3std6ranges3__45__cpo5ssizeE)
_ZN34_INTERNAL_844b0fbd_4_k_cu_6f68b1fb4cuda3std6ranges3__45__cpo5ssizeE:
	.zero		1
	.type		_ZN34_INTERNAL_844b0fbd_4_k_cu_6f68b1fb6thrust24THRUST_300001_SM_1000_NS12placeholders2_8E,@object
	.size		_ZN34_INTERNAL_844b0fbd_4_k_cu_6f68b1fb6thrust24THRUST_300001_SM_1000_NS12placeholders2_8E,(_ZN34_INTERNAL_844b0fbd_4_k_cu_6f68b1fb4cuda3std3__45__cpo5crendE - _ZN34_INTERNAL_844b0fbd_4_k_cu_6f68b1fb6thrust24THRUST_300001_SM_1000_NS12placeholders2_8E)
_ZN34_INTERNAL_844b0fbd_4_k_cu_6f68b1fb6thrust24THRUST_300001_SM_1000_NS12placeholders2_8E:
	.zero		1
	.type		_ZN34_INTERNAL_844b0fbd_4_k_cu_6f68b1fb4cuda3std3__45__cpo5crendE,@object
	.size		_ZN34_INTERNAL_844b0fbd_4_k_cu_6f68b1fb4cuda3std3__45__cpo5crendE,(_ZN34_INTERNAL_844b0fbd_4_k_cu_6f68b1fb4cuda3std6ranges3__45__cpo4prevE - _ZN34_INTERNAL_844b0fbd_4_k_cu_6f68b1fb4cuda3std3__45__cpo5crendE)
_ZN34_INTERNAL_844b0fbd_4_k_cu_6f68b1fb4cuda3std3__45__cpo5crendE:
	.zero		1
	.type		_ZN34_INTERNAL_844b0fbd_4_k_cu_6f68b1fb4cuda3std6ranges3__45__cpo4prevE,@object
	.size		_ZN34_INTERNAL_844b0fbd_4_k_cu_6f68b1fb4cuda3std6ranges3__45__cpo4prevE,(_ZN34_INTERNAL_844b0fbd_4_k_cu_6f68b1fb4cuda3std6ranges3__45__cpo9iter_moveE - _ZN34_INTERNAL_844b0fbd_4_k_cu_6f68b1fb4cuda3std6ranges3__45__cpo4prevE)
_ZN34_INTERNAL_844b0fbd_4_k_cu_6f68b1fb4cuda3std6ranges3__45__cpo4prevE:
	.zero		1
	.type		_ZN34_INTERNAL_844b0fbd_4_k_cu_6f68b1fb4cuda3std6ranges3__45__cpo9iter_moveE,@object
	.size		_ZN34_INTERNAL_844b0fbd_4_k_cu_6f68b1fb4cuda3std6ranges3__45__cpo9iter_moveE,(_ZN34_INTERNAL_844b0fbd_4_k_cu_6f68b1fb6thrust24THRUST_300001_SM_1000_NS6system6detail10sequential3seqE - _ZN34_INTERNAL_844b0fbd_4_k_cu_6f68b1fb4cuda3std6ranges3__45__cpo9iter_moveE)
_ZN34_INTERNAL_844b0fbd_4_k_cu_6f68b1fb4cuda3std6ranges3__45__cpo9iter_moveE:
	.zero		1
	.type		_ZN34_INTERNAL_844b0fbd_4_k_cu_6f68b1fb6thrust24THRUST_300001_SM_1000_NS6system6detail10sequential3seqE,@object
	.size		_ZN34_INTERNAL_844b0fbd_4_k_cu_6f68b1fb6thrust24THRUST_300001_SM_1000_NS6system6detail10sequential3seqE,(.L_31 - _ZN34_INTERNAL_844b0fbd_4_k_cu_6f68b1fb6thrust24THRUST_300001_SM_1000_NS6system6detail10sequential3seqE)
_ZN34_INTERNAL_844b0fbd_4_k_cu_6f68b1fb6thrust24THRUST_300001_SM_1000_NS6system6detail10sequential3seqE:
	.zero		1
.L_31:


//--------------------- .nv.shared._ZN3cub18CUB_300001_SM_10006detail6reduce18DeviceReduceKernelINS2_10policy_hubIfyN4cuda3std3__44plusIfEEE10Policy1000EN6thrust24THRUST_300001_SM_1000_NS10device_ptrIfEEyS9_fNS7_10__identityEEEvT0_PT3_T1_NS0_13GridEvenShareISK_EET2_T4_ --------------------------
	.section	.nv.shared._ZN3cub18CUB_300001_SM_10006detail6reduce18DeviceReduceKernelINS2_10policy_hubIfyN4cuda3std3__44plusIfEEE10Policy1000EN6thrust24THRUST_300001_SM_1000_NS10device_ptrIfEEyS9_fNS7_10__identityEEEvT0_PT3_T1_NS0_13GridEvenShareISK_EET2_T4_,"aw",@nobits
	.sectionflags	@""
	.align	4
.nv.shared._ZN3cub18CUB_300001_SM_10006detail6reduce18DeviceReduceKernelINS2_10policy_hubIfyN4cuda3std3__44plusIfEEE10Policy1000EN6thrust24THRUST_300001_SM_1000_NS10device_ptrIfEEyS9_fNS7_10__identityEEEvT0_PT3_T1_NS0_13GridEvenShareISK_EET2_T4_:
	.zero		1068


//--------------------- .nv.shared._ZN3cub18CUB_300001_SM_10006detail6reduce28DeviceReduceSingleTileKernelINS2_10policy_hubIfyN4cuda3std3__44plusIfEEE10Policy1000EN6thrust24THRUST_300001_SM_1000_NS10device_ptrIfEEPfyS9_ffNS7_10__identityEEEvT0_T1_T2_T3_T4_T6_ --------------------------
	.section	.nv.shared._ZN3cub18CUB_300001_SM_10006detail6reduce28DeviceReduceSingleTileKernelINS2_10policy_hubIfyN4cuda3std3__44plusIfEEE10Policy1000EN6thrust24THRUST_300001_SM_1000_NS10device_ptrIfEEPfyS9_ffNS7_10__identityEEEvT0_T1_T2_T3_T4_T6_,"aw",@nobits
	.sectionflags	@""
	.align	4
.nv.shared._ZN3cub18CUB_300001_SM_10006detail6reduce28DeviceReduceSingleTileKernelINS2_10policy_hubIfyN4cuda3std3__44plusIfEEE10Policy1000EN6thrust24THRUST_300001_SM_1000_NS10device_ptrIfEEPfyS9_ffNS7_10__identityEEEvT0_T1_T2_T3_T4_T6_:
	.zero		1068


//--------------------- .nv.shared._ZN3cub18CUB_300001_SM_10006detail6reduce28DeviceReduceSingleTileKernelINS2_10policy_hubIfjN4cuda3std3__44plusIfEEE10Policy1000EPfSC_iS9_ffNS7_10__identityEEEvT0_T1_T2_T3_T4_T6_ --------------------------
	.section	.nv.shared._ZN3cub18CUB_300001_SM_10006detail6reduce28DeviceReduceSingleTileKernelINS2_10policy_hubIfjN4cuda3std3__44plusIfEEE10Policy1000EPfSC_iS9_ffNS7_10__identityEEEvT0_T1_T2_T3_T4_T6_,"aw",@nobits
	.sectionflags	@""
	.align	4
.nv.shared._ZN3cub18CUB_300001_SM_10006detail6reduce28DeviceReduceSingleTileKernelINS2_10policy_hubIfjN4cuda3std3__44plusIfEEE10Policy1000EPfSC_iS9_ffNS7_10__identityEEEvT0_T1_T2_T3_T4_T6_:
	.zero		1108


//--------------------- .nv.shared._ZN3cub18CUB_300001_SM_10006detail6reduce18DeviceReduceKernelINS2_10policy_hubIfjN4cuda3std3__44plusIfEEE10Policy1000EN6thrust24THRUST_300001_SM_1000_NS10device_ptrIfEEjS9_fNS7_10__identityEEEvT0_PT3_T1_NS0_13GridEvenShareISK_EET2_T4_ --------------------------
	.section	.nv.shared._ZN3cub18CUB_300001_SM_10006detail6reduce18DeviceReduceKernelINS2_10policy_hubIfjN4cuda3std3__44plusIfEEE10Policy1000EN6thrust24THRUST_300001_SM_1000_NS10device_ptrIfEEjS9_fNS7_10__identityEEEvT0_PT3_T1_NS0_13GridEvenShareISK_EET2_T4_,"aw",@nobits
	.sectionflags	@""
	.align	4
.nv.shared._ZN3cub18CUB_300001_SM_10006detail6reduce18DeviceReduceKernelINS2_10policy_hubIfjN4cuda3std3__44plusIfEEE10Policy1000EN6thrust24THRUST_300001_SM_1000_NS10device_ptrIfEEjS9_fNS7_10__identityEEEvT0_PT3_T1_NS0_13GridEvenShareISK_EET2_T4_:
	.zero		1108


//--------------------- .nv.shared._ZN3cub18CUB_300001_SM_10006detail6reduce28DeviceReduceSingleTileKernelINS2_10policy_hubIfjN4cuda3std3__44plusIfEEE10Policy1000EN6thrust24THRUST_300001_SM_1000_NS10device_ptrIfEEPfjS9_ffNS7_10__identityEEEvT0_T1_T2_T3_T4_T6_ --------------------------
	.section	.nv.shared._ZN3cub18CUB_300001_SM_10006detail6reduce28DeviceReduceSingleTileKernelINS2_10policy_hubIfjN4cuda3std3__44plusIfEEE10Policy1000EN6thrust24THRUST_300001_SM_1000_NS10device_ptrIfEEPfjS9_ffNS7_10__identityEEEvT0_T1_T2_T3_T4_T6_,"aw",@nobits
	.sectionflags	@""
	.align	4
.nv.shared._ZN3cub18CUB_300001_SM_10006detail6reduce28DeviceReduceSingleTileKernelINS2_10policy_hubIfjN4cuda3std3__44plusIfEEE10Policy1000EN6thrust24THRUST_300001_SM_1000_NS10device_ptrIfEEPfjS9_ffNS7_10__identityEEEvT0_T1_T2_T3_T4_T6_:
	.zero		1108


//--------------------- .nv.constant0._ZN3cub18CUB_300001_SM_10006detail6reduce28DeviceReduceSingleTileKernelINS2_10policy_hubIfyN4cuda3std3__44plusIfEEE10Policy1000EPfSC_iS9_ffNS7_10__identityEEEvT0_T1_T2_T3_T4_T6_ --------------------------
	.section	.nv.constant0._ZN3cub18CUB_300001_SM_10006detail6reduce28DeviceReduceSingleTileKernelINS2_10policy_hubIfyN4cuda3std3__44plusIfEEE10Policy1000EPfSC_iS9_ffNS7_10__identityEEEvT0_T1_T2_T3_T4_T6_,"a",@progbits
	.sectionflags	@""
	.align	4
.nv.constant0._ZN3cub18CUB_300001_SM_10006detail6reduce28DeviceReduceSingleTileKernelINS2_10policy_hubIfyN4cuda3std3__44plusIfEEE10Policy1000EPfSC_iS9_ffNS7_10__identityEEEvT0_T1_T2_T3_T4_T6_:
	.zero		925


//--------------------- .nv.constant0._ZN3cub18CUB_300001_SM_10006detail6reduce18DeviceReduceKernelINS2_10policy_hubIfyN4cuda3std3__44plusIfEEE10Policy1000EN6thrust24THRUST_300001_SM_1000_NS10device_ptrIfEEyS9_fNS7_10__identityEEEvT0_PT3_T1_NS0_13GridEvenShareISK_EET2_T4_ --------------------------
	.section	.nv.constant0._ZN3cub18CUB_300001_SM_10006detail6reduce18DeviceReduceKernelINS2_10policy_hubIfyN4cuda3std3__44plusIfEEE10Policy1000EN6thrust24THRUST_300001_SM_1000_NS10device_ptrIfEEyS9_fNS7_10__identityEEEvT0_PT3_T1_NS0_13GridEvenShareISK_EET2_T4_,"a",@progbits
	.sectionflags	@""
	.align	4
.nv.constant0._ZN3cub18CUB_300001_SM_10006detail6reduce18DeviceReduceKernelINS2_10policy_hubIfyN4cuda3std3__44plusIfEEE10Policy1000EN6thrust24THRUST_300001_SM_1000_NS10device_ptrIfEEyS9_fNS7_10__identityEEEvT0_PT3_T1_NS0_13GridEvenShareISK_EET2_T4_:
	.zero		994


//--------------------- .nv.constant0._ZN3cub18CUB_300001_SM_10006detail6reduce28DeviceReduceSingleTileKernelINS2_10policy_hubIfyN4cuda3std3__44plusIfEEE10Policy1000EN6thrust24THRUST_300001_SM_1000_NS10device_ptrIfEEPfyS9_ffNS7_10__identityEEEvT0_T1_T2_T3_T4_T6_ --------------------------
	.section	.nv.constant0._ZN3cub18CUB_300001_SM_10006detail6reduce28DeviceReduceSingleTileKernelINS2_10policy_hubIfyN4cuda3std3__44plusIfEEE10Policy1000EN6thrust24THRUST_300001_SM_1000_NS10device_ptrIfEEPfyS9_ffNS7_10__identityEEEvT0_T1_T2_T3_T4_T6_,"a",@progbits
	.sectionflags	@""
	.align	4
.nv.constant0._ZN3cub18CUB_300001_SM_10006detail6reduce28DeviceReduceSingleTileKernelINS2_10policy_hubIfyN4cuda3std3__44plusIfEEE10Policy1000EN6thrust24THRUST_300001_SM_1000_NS10device_ptrIfEEPfyS9_ffNS7_10__identityEEEvT0_T1_T2_T3_T4_T6_:
	.zero		929


//--------------------- .nv.constant0._ZN3cub18CUB_300001_SM_10006detail6reduce28DeviceReduceSingleTileKernelINS2_10policy_hubIfjN4cuda3std3__44plusIfEEE10Policy1000EPfSC_iS9_ffNS7_10__identityEEEvT0_T1_T2_T3_T4_T6_ --------------------------
	.section	.nv.constant0._ZN3cub18CUB_300001_SM_10006detail6reduce28DeviceReduceSingleTileKernelINS2_10policy_hubIfjN4cuda3std3__44plusIfEEE10Policy1000EPfSC_iS9_ffNS7_10__identityEEEvT0_T1_T2_T3_T4_T6_,"a",@progbits
	.sectionflags	@""
	.align	4
.nv.constant0._ZN3cub18CUB_300001_SM_10006detail6reduce28DeviceReduceSingleTileKernelINS2_10policy_hubIfjN4cuda3std3__44plusIfEEE10Policy1000EPfSC_iS9_ffNS7_10__identityEEEvT0_T1_T2_T3_T4_T6_:
	.zero		925


//--------------------- .nv.constant0._ZN3cub18CUB_300001_SM_10006detail6reduce18DeviceReduceKernelINS2_10policy_hubIfjN4cuda3std3__44plusIfEEE10Policy1000EN6thrust24THRUST_300001_SM_1000_NS10device_ptrIfEEjS9_fNS7_10__identityEEEvT0_PT3_T1_NS0_13GridEvenShareISK_EET2_T4_ --------------------------
	.section	.nv.constant0._ZN3cub18CUB_300001_SM_10006detail6reduce18DeviceReduceKernelINS2_10policy_hubIfjN4cuda3std3__44plusIfEEE10Policy1000EN6thrust24THRUST_300001_SM_1000_NS10device_ptrIfEEjS9_fNS7_10__identityEEEvT0_PT3_T1_NS0_13GridEvenShareISK_EET2_T4_,"a",@progbits
	.sectionflags	@""
	.align	4
.nv.constant0._ZN3cub18CUB_300001_SM_10006detail6reduce18DeviceReduceKernelINS2_10policy_hubIfjN4cuda3std3__44plusIfEEE10Policy1000EN6thrust24THRUST_300001_SM_1000_NS10device_ptrIfEEjS9_fNS7_10__identityEEEvT0_PT3_T1_NS0_13GridEvenShareISK_EET2_T4_:
	.zero		958


//--------------------- .nv.constant0._ZN3cub18CUB_300001_SM_10006detail6reduce28DeviceReduceSingleTileKernelINS2_10policy_hubIfjN4cuda3std3__44plusIfEEE10Policy1000EN6thrust24THRUST_300001_SM_1000_NS10device_ptrIfEEPfjS9_ffNS7_10__identityEEEvT0_T1_T2_T3_T4_T6_ --------------------------
	.section	.nv.constant0._ZN3cub18CUB_300001_SM_10006detail6reduce28DeviceReduceSingleTileKernelINS2_10policy_hubIfjN4cuda3std3__44plusIfEEE10Policy1000EN6thrust24THRUST_300001_SM_1000_NS10device_ptrIfEEPfjS9_ffNS7_10__identityEEEvT0_T1_T2_T3_T4_T6_,"a",@progbits
	.sectionflags	@""
	.align	4
.nv.constant0._ZN3cub18CUB_300001_SM_10006detail6reduce28DeviceReduceSingleTileKernelINS2_10policy_hubIfjN4cuda3std3__44plusIfEEE10Policy1000EN6thrust24THRUST_300001_SM_1000_NS10device_ptrIfEEPfjS9_ffNS7_10__identityEEEvT0_T1_T2_T3_T4_T6_:
	.zero		925


//--------------------- .nv.constant0._ZN3cub18CUB_300001_SM_10006detail11EmptyKernelIvEEvv --------------------------
	.section	.nv.constant0._ZN3cub18CUB_300001_SM_10006detail11EmptyKernelIvEEvv,"a",@progbits
	.sectionflags	@""
	.align	4
.nv.constant0._ZN3cub18CUB_300001_SM_10006detail11EmptyKernelIvEEvv:
	.zero		896


//--------------------- .nv.constant0._Z16reduction_KerneliPfS_ --------------------------
	.section	.nv.constant0._Z16reduction_KerneliPfS_,"a",@progbits
	.sectionflags	@""
	.align	4
.nv.constant0._Z16reduction_KerneliPfS_:
	.zero		920


//--------------------- SYMBOLS --------------------------

	.type		.nv.reservedSmem.offset0,@object
	.size		.nv.reservedSmem.offset0,0x4
	.type		.nv.reservedSmem.cap,@object
	.size		.nv.reservedSmem.cap,0x4
